def attn_fwd(
    Q,
    K,
    V,
    Out,
    Lse,
    sm_scale,
    stride_qz,
    stride_qh,
    stride_qm,
    stride_qk,
    stride_kz,
    stride_kh,
    stride_kn,
    stride_kk,
    stride_vz,
    stride_vh,
    stride_vn,
    stride_vk,
    stride_oz,
    stride_oh,
    stride_om,
    stride_ok,
    seqlen_q,
    seqlen_k,
    BLOCK_M: tl.constexpr,
    BLOCK_N: tl.constexpr,
    HEAD_DIM: tl.constexpr,
    CAUSAL: tl.constexpr,
):
    start_m = tl.program_id(0)
    off_hz = tl.program_id(1)
    q_off = off_hz * stride_qh
    k_off = off_hz * stride_kh
    v_off = off_hz * stride_vh
    offs_m = start_m * BLOCK_M + tl.arange(0, BLOCK_M)
    offs_d = tl.arange(0, HEAD_DIM)
    offs_n = tl.arange(0, BLOCK_N)
    q_ptrs = Q + q_off + offs_m[:, None] * stride_qm + offs_d[None, :] * stride_qk
    k_ptrs = K + k_off + offs_d[:, None] * stride_kk + offs_n[None, :] * stride_kn
    v_ptrs = V + v_off + offs_n[:, None] * stride_vn + offs_d[None, :] * stride_vk
    m_i = tl.full([BLOCK_M], float("-inf"), dtype=tl.float32)
    l_i = tl.zeros([BLOCK_M], dtype=tl.float32) + 1.0
    acc = tl.zeros([BLOCK_M, HEAD_DIM], dtype=tl.float32)
    q = tl.load(q_ptrs)
    acc, l_i, m_i = _attn_fwd_inner(
        acc,
        l_i,
        m_i,
        q,
        k_ptrs,
        v_ptrs,
        sm_scale,
        stride_kn,
        stride_vn,
        start_m,
        seqlen_k,
        BLOCK_M,
        BLOCK_N,
        HEAD_DIM,
        CAUSAL,
    )
    acc = acc / l_i[:, None]
    lse = m_i + tl.math.log2(l_i) / 1.4426950408889634
    o_ptrs = (
        Out
        + off_hz * stride_oh
        + offs_m[:, None] * stride_om
        + offs_d[None, :] * stride_ok
    )
    tl.store(o_ptrs, acc.to(Out.dtype.element_ty))
    tl.store(Lse + off_hz * seqlen_q + offs_m, lse)

# config = {"BLOCK_M": 256, "BLOCK_N": 128, "HEAD_DIM": 512, "arch": "sm_100", "causal": false, "dtype": "fp8e4m3", "num_stages": 4, "num_warps": 16}
# arch = sm_100


// ===== COMPILED SASS (sm_100a) =====

	.target	sm_100a

	.elftype	@"ET_EXEC"


//--------------------- .note.nv.tkinfo           --------------------------
	.section	.note.nv.tkinfo,"",@"SHT_NOTE"
	.sectionflags	@"SHF_NOTE_NV_TKINFO"
	.tkinfo
        /*0018*/ 	.word	0x00000081
        /*0030*/ 	.string	""
        /*0030*/ 	.string	"ptxas-blackwell"
        /*0030*/ 	.string	"Cuda compilation tools, release 12.9, V12.9.86"
        /*0030*/ 	.string	"Build cuda_12.9.r12.9/compiler.36037853_0"
        /*0030*/ 	.string	"-v  -suppress-debug-info  -lineinfo  -arch sm_100a "



//--------------------- .note.nv.cuver            --------------------------
	.section	.note.nv.cuver,"",@"SHT_NOTE"
	.sectionflags	@"SHF_NOTE_NV_CUVER"
        /*0018*/ 	.short	0x0001
        /*001a*/ 	.short	0x0064
        /*001c*/ 	.short	0x0001
        /*001e*/ 	.short	0x0000
        /*0020*/ 	.short	0x0001
        /*0022*/ 	.short	0x0000


//--------------------- .nv.info                  --------------------------
	.section	.nv.info,"",@"SHT_CUDA_INFO"
	.align	4


	//----- nvinfo : EIATTR_REGCOUNT
	.align		4
        /*0000*/ 	.byte	0x04, 0x2f
        /*0002*/ 	.short	(.L_2 - .L_1)
	.align		4
.L_1:
        /*0004*/ 	.word	index@(attn_fwd)
        /*0008*/ 	.word	0x00000020


	//----- nvinfo : EIATTR_FRAME_SIZE
	.align		4
.L_2:
        /*000c*/ 	.byte	0x04, 0x11
        /*000e*/ 	.short	(.L_4 - .L_3)
	.align		4
.L_3:
        /*0010*/ 	.word	index@(attn_fwd)
        /*0014*/ 	.word	0x00002428


	//----- nvinfo : EIATTR_MIN_STACK_SIZE
	.align		4
.L_4:
        /*0018*/ 	.byte	0x04, 0x12
        /*001a*/ 	.short	(.L_6 - .L_5)
	.align		4
.L_5:
        /*001c*/ 	.word	index@(attn_fwd)
        /*0020*/ 	.word	0x00002428
.L_6:


//--------------------- .nv.info.attn_fwd         --------------------------
	.section	.nv.info.attn_fwd,"",@"SHT_CUDA_INFO"
	.sectionflags	@""
	.align	4


	//----- nvinfo : EIATTR_CUDA_API_VERSION
	.align		4
        /*0000*/ 	.byte	0x04, 0x37
        /*0002*/ 	.short	(.L_8 - .L_7)
.L_7:
        /*0004*/ 	.word	0x00000081


	//----- nvinfo : EIATTR_KPARAM_INFO
	.align		4
.L_8:
        /*0008*/ 	.byte	0x04, 0x17
        /*000a*/ 	.short	(.L_10 - .L_9)
.L_9:
        /*000c*/ 	.word	0x00000000
        /*0010*/ 	.short	0x0019
        /*0012*/ 	.short	0x0080
        /*0014*/ 	.byte	0x00, 0xf4, 0x21, 0x00


	//----- nvinfo : EIATTR_KPARAM_INFO
	.align		4
.L_10:
        /*0018*/ 	.byte	0x04, 0x17
        /*001a*/ 	.short	(.L_12 - .L_11)
.L_11:
        /*001c*/ 	.word	0x00000000
        /*0020*/ 	.short	0x0018
        /*0022*/ 	.short	0x0078
        /*0024*/ 	.byte	0x00, 0xf4, 0x21, 0x00


	//----- nvinfo : EIATTR_KPARAM_INFO
	.align		4
.L_12:
        /*0028*/ 	.byte	0x04, 0x17
        /*002a*/ 	.short	(.L_14 - .L_13)
.L_13:
        /*002c*/ 	.word	0x00000000
        /*0030*/ 	.short	0x0017
        /*0032*/ 	.short	0x0070
        /*0034*/ 	.byte	0x00, 0xf0, 0x11, 0x00


	//----- nvinfo : EIATTR_KPARAM_INFO
	.align		4
.L_14:
        /*0038*/ 	.byte	0x04, 0x17
        /*003a*/ 	.short	(.L_16 - .L_15)
.L_15:
        /*003c*/ 	.word	0x00000000
        /*0040*/ 	.short	0x0016
        /*0042*/ 	.short	0x006c
        /*0044*/ 	.byte	0x00, 0xf0, 0x11, 0x00


	//----- nvinfo : EIATTR_KPARAM_INFO
	.align		4
.L_16:
        /*0048*/ 	.byte	0x04, 0x17
        /*004a*/ 	.short	(.L_18 - .L_17)
.L_17:
        /*004c*/ 	.word	0x00000000
        /*0050*/ 	.short	0x0015
        /*0052*/ 	.short	0x0068
        /*0054*/ 	.byte	0x00, 0xf0, 0x11, 0x00


	//----- nvinfo : EIATTR_KPARAM_INFO
	.align		4
.L_18:
        /*0058*/ 	.byte	0x04, 0x17
        /*005a*/ 	.short	(.L_20 - .L_19)
.L_19:
        /*005c*/ 	.word	0x00000000
        /*0060*/ 	.short	0x0014
        /*0062*/ 	.short	0x0064
        /*0064*/ 	.byte	0x00, 0xf0, 0x11, 0x00


	//----- nvinfo : EIATTR_KPARAM_INFO
	.align		4
.L_20:
        /*0068*/ 	.byte	0x04, 0x17
        /*006a*/ 	.short	(.L_22 - .L_21)
.L_21:
        /*006c*/ 	.word	0x00000000
        /*0070*/ 	.short	0x0013
        /*0072*/ 	.short	0x0060
        /*0074*/ 	.byte	0x00, 0xf0, 0x11, 0x00


	//----- nvinfo : EIATTR_KPARAM_INFO
	.align		4
.L_22:
        /*0078*/ 	.byte	0x04, 0x17
        /*007a*/ 	.short	(.L_24 - .L_23)
.L_23:
        /*007c*/ 	.word	0x00000000
        /*0080*/ 	.short	0x0012
        /*0082*/ 	.short	0x005c
        /*0084*/ 	.byte	0x00, 0xf0, 0x11, 0x00


	//----- nvinfo : EIATTR_KPARAM_INFO
	.align		4
.L_24:
        /*0088*/ 	.byte	0x04, 0x17
        /*008a*/ 	.short	(.L_26 - .L_25)
.L_25:
        /*008c*/ 	.word	0x00000000
        /*0090*/ 	.short	0x0011
        /*0092*/ 	.short	0x0058
        /*0094*/ 	.byte	0x00, 0xf0, 0x11, 0x00


	//----- nvinfo : EIATTR_KPARAM_INFO
	.align		4
.L_26:
        /*0098*/ 	.byte	0x04, 0x17
        /*009a*/ 	.short	(.L_28 - .L_27)
.L_27:
        /*009c*/ 	.word	0x00000000
        /*00a0*/ 	.short	0x0010
        /*00a2*/ 	.short	0x0054
        /*00a4*/ 	.byte	0x00, 0xf0, 0x11, 0x00


	//----- nvinfo : EIATTR_KPARAM_INFO
	.align		4
.L_28:
        /*00a8*/ 	.byte	0x04, 0x17
        /*00aa*/ 	.short	(.L_30 - .L_29)
.L_29:
        /*00ac*/ 	.word	0x00000000
        /*00b0*/ 	.short	0x000f
        /*00b2*/ 	.short	0x0050
        /*00b4*/ 	.byte	0x00, 0xf0, 0x11, 0x00


	//----- nvinfo : EIATTR_KPARAM_INFO
	.align		4
.L_30:
        /*00b8*/ 	.byte	0x04, 0x17
        /*00ba*/ 	.short	(.L_32 - .L_31)
.L_31:
        /*00bc*/ 	.word	0x00000000
        /*00c0*/ 	.short	0x000e
        /*00c2*/ 	.short	0x004c
        /*00c4*/ 	.byte	0x00, 0xf0, 0x11, 0x00


	//----- nvinfo : EIATTR_KPARAM_INFO
	.align		4
.L_32:
        /*00c8*/ 	.byte	0x04, 0x17
        /*00ca*/ 	.short	(.L_34 - .L_33)
.L_33:
        /*00cc*/ 	.word	0x00000000
        /*00d0*/ 	.short	0x000d
        /*00d2*/ 	.short	0x0048
        /*00d4*/ 	.byte	0x00, 0xf0, 0x11, 0x00


	//----- nvinfo : EIATTR_KPARAM_INFO
	.align		4
.L_34:
        /*00d8*/ 	.byte	0x04, 0x17
        /*00da*/ 	.short	(.L_36 - .L_35)
.L_35:
        /*00dc*/ 	.word	0x00000000
        /*00e0*/ 	.short	0x000c
        /*00e2*/ 	.short	0x0044
        /*00e4*/ 	.byte	0x00, 0xf0, 0x11, 0x00


	//----- nvinfo : EIATTR_KPARAM_INFO
	.align		4
.L_36:
        /*00e8*/ 	.byte	0x04, 0x17
        /*00ea*/ 	.short	(.L_38 - .L_37)
.L_37:
        /*00ec*/ 	.word	0x00000000
        /*00f0*/ 	.short	0x000b
        /*00f2*/ 	.short	0x0040
        /*00f4*/ 	.byte	0x00, 0xf0, 0x11, 0x00


	//----- nvinfo : EIATTR_KPARAM_INFO
	.align		4
.L_38:
        /*00f8*/ 	.byte	0x04, 0x17
        /*00fa*/ 	.short	(.L_40 - .L_39)
.L_39:
        /*00fc*/ 	.word	0x00000000
        /*0100*/ 	.short	0x000a
        /*0102*/ 	.short	0x003c
        /*0104*/ 	.byte	0x00, 0xf0, 0x11, 0x00


	//----- nvinfo : EIATTR_KPARAM_INFO
	.align		4
.L_40:
        /*0108*/ 	.byte	0x04, 0x17
        /*010a*/ 	.short	(.L_42 - .L_41)
.L_41:
        /*010c*/ 	.word	0x00000000
        /*0110*/ 	.short	0x0009
        /*0112*/ 	.short	0x0038
        /*0114*/ 	.byte	0x00, 0xf0, 0x11, 0x00


	//----- nvinfo : EIATTR_KPARAM_INFO
	.align		4
.L_42:
        /*0118*/ 	.byte	0x04, 0x17
        /*011a*/ 	.short	(.L_44 - .L_43)
.L_43:
        /*011c*/ 	.word	0x00000000
        /*0120*/ 	.short	0x0008
        /*0122*/ 	.short	0x0034
        /*0124*/ 	.byte	0x00, 0xf0, 0x11, 0x00


	//----- nvinfo : EIATTR_KPARAM_INFO
	.align		4
.L_44:
        /*0128*/ 	.byte	0x04, 0x17
        /*012a*/ 	.short	(.L_46 - .L_45)
.L_45:
        /*012c*/ 	.word	0x00000000
        /*0130*/ 	.short	0x0007
        /*0132*/ 	.short	0x0030
        /*0134*/ 	.byte	0x00, 0xf0, 0x11, 0x00


	//----- nvinfo : EIATTR_KPARAM_INFO
	.align		4
.L_46:
        /*0138*/ 	.byte	0x04, 0x17
        /*013a*/ 	.short	(.L_48 - .L_47)
.L_47:
        /*013c*/ 	.word	0x00000000
        /*0140*/ 	.short	0x0006
        /*0142*/ 	.short	0x002c
        /*0144*/ 	.byte	0x00, 0xf0, 0x11, 0x00


	//----- nvinfo : EIATTR_KPARAM_INFO
	.align		4
.L_48:
        /*0148*/ 	.byte	0x04, 0x17
        /*014a*/ 	.short	(.L_50 - .L_49)
.L_49:
        /*014c*/ 	.word	0x00000000
        /*0150*/ 	.short	0x0005
        /*0152*/ 	.short	0x0028
        /*0154*/ 	.byte	0x00, 0xf0, 0x11, 0x00


	//----- nvinfo : EIATTR_KPARAM_INFO
	.align		4
.L_50:
        /*0158*/ 	.byte	0x04, 0x17
        /*015a*/ 	.short	(.L_52 - .L_51)
.L_51:
        /*015c*/ 	.word	0x00000000
        /*0160*/ 	.short	0x0004
        /*0162*/ 	.short	0x0020
        /*0164*/ 	.byte	0x00, 0xf4, 0x21, 0x00


	//----- nvinfo : EIATTR_KPARAM_INFO
	.align		4
.L_52:
        /*0168*/ 	.byte	0x04, 0x17
        /*016a*/ 	.short	(.L_54 - .L_53)
.L_53:
        /*016c*/ 	.word	0x00000000
        /*0170*/ 	.short	0x0003
        /*0172*/ 	.short	0x0018
        /*0174*/ 	.byte	0x00, 0xf4, 0x21, 0x00


	//----- nvinfo : EIATTR_KPARAM_INFO
	.align		4
.L_54:
        /*0178*/ 	.byte	0x04, 0x17
        /*017a*/ 	.short	(.L_56 - .L_55)
.L_55:
        /*017c*/ 	.word	0x00000000
        /*0180*/ 	.short	0x0002
        /*0182*/ 	.short	0x0010
        /*0184*/ 	.byte	0x00, 0xf4, 0x21, 0x00


	//----- nvinfo : EIATTR_KPARAM_INFO
	.align		4
.L_56:
        /*0188*/ 	.byte	0x04, 0x17
        /*018a*/ 	.short	(.L_58 - .L_57)
.L_57:
        /*018c*/ 	.word	0x00000000
        /*0190*/ 	.short	0x0001
        /*0192*/ 	.short	0x0008
        /*0194*/ 	.byte	0x00, 0xf4, 0x21, 0x00


	//----- nvinfo : EIATTR_KPARAM_INFO
	.align		4
.L_58:
        /*0198*/ 	.byte	0x04, 0x17
        /*019a*/ 	.short	(.L_60 - .L_59)
.L_59:
        /*019c*/ 	.word	0x00000000
        /*01a0*/ 	.short	0x0000
        /*01a2*/ 	.short	0x0000
        /*01a4*/ 	.byte	0x00, 0xf4, 0x21, 0x00


	//----- nvinfo : EIATTR_SPARSE_MMA_MASK
	.align		4
.L_60:
        /*01a8*/ 	.byte	0x03, 0x50
        /*01aa*/ 	.short	0x0000


	//----- nvinfo : EIATTR_MAXREG_COUNT
	.align		4
        /*01ac*/ 	.byte	0x03, 0x1b
        /*01ae*/ 	.short	0x0080


	//----- nvinfo : EIATTR_NUM_BARRIERS
	.align		4
        /*01b0*/ 	.byte	0x02, 0x4c
        /*01b2*/ 	.byte	0x01
	.zero		1


	//----- nvinfo : EIATTR_ANNOTATIONS
	.align		4
        /*01b4*/ 	.byte	0x04, 0x55
        /*01b6*/ 	.short	(.L_62 - .L_61)


	//   ....[0]....
.L_61:
        /*01b8*/ 	.word	0x00000001
        /*01bc*/ 	.byte	0x10, 0x01, 0x00, 0x00, 0x01, 0x00, 0x00, 0x00, 0xe0, 0x04, 0x00, 0x00, 0x01, 0x00, 0x00, 0x00
        /* <DEDUP_REMOVED lines=1791> */
        /*71bc*/ 	.byte	0xe0, 0xcb, 0x01, 0x00


	//----- nvinfo : EIATTR_COOP_GROUP_MASK_REGIDS
	.align		4
.L_62:
        /*71c0*/ 	.byte	0x04, 0x29
        /*71c2*/ 	.short	(.L_64 - .L_63)


	//   ....[0]....
.L_63:
        /*71c4*/ 	.word	0xffffffff


	//   ....[1]....
        /*71c8*/ 	.word	0xffffffff


	//   ....[2]....
        /*71cc*/ 	.word	0xffffffff


	//   ....[3]....
        /*71d0*/ 	.word	0xffffffff


	//   ....[4]....
        /*71d4*/ 	.word	0xffffffff


	//   ....[5]....
        /*71d8*/ 	.word	0xffffffff


	//   ....[6]....
        /*71dc*/ 	.word	0xffffffff


	//   ....[7]....
        /*71e0*/ 	.word	0xffffffff


	//   ....[8]....
        /*71e4*/ 	.word	0xffffffff


	//   ....[9]....
        /*71e8*/ 	.word	0xffffffff


	//   ....[10]....
        /*71ec*/ 	.word	0xffffffff


	//   ....[11]....
        /*71f0*/ 	.word	0xffffffff


	//   ....[12]....
        /*71f4*/ 	.word	0xffffffff


	//   ....[13]....
        /*71f8*/ 	.word	0xffffffff


	//   ....[14]....
        /*71fc*/ 	.word	0xffffffff


	//   ....[15]....
        /*7200*/ 	.word	0xffffffff


	//   ....[16]....
        /*7204*/ 	.word	0xffffffff


	//   ....[17]....
        /*7208*/ 	.word	0xffffffff


	//   ....[18]....
        /*720c*/ 	.word	0xffffffff


	//   ....[19]....
        /*7210*/ 	.word	0xffffffff


	//   ....[20]....
        /*7214*/ 	.word	0xffffffff


	//   ....[21]....
        /*7218*/ 	.word	0xffffffff


	//   ....[22]....
        /*721c*/ 	.word	0xffffffff


	//   ....[23]....
        /*7220*/ 	.word	0xffffffff


	//   ....[24]....
        /*7224*/ 	.word	0xffffffff


	//   ....[25]....
        /*7228*/ 	.word	0xffffffff


	//   ....[26]....
        /*722c*/ 	.word	0xffffffff


	//   ....[27]....
        /*7230*/ 	.word	0xffffffff


	//   ....[28]....
        /*7234*/ 	.word	0xffffffff


	//   ....[29]....
        /*7238*/ 	.word	0xffffffff


	//   ....[30]....
        /*723c*/ 	.word	0xffffffff


	//   ....[31]....
        /*7240*/ 	.word	0xffffffff


	//   ....[32]....
        /*7244*/ 	.word	0xffffffff


	//   ....[33]....
        /*7248*/ 	.word	0xffffffff


	//   ....[34]....
        /*724c*/ 	.word	0xffffffff


	//   ....[35]....
        /*7250*/ 	.word	0xffffffff


	//   ....[36]....
        /*7254*/ 	.word	0xffffffff


	//   ....[37]....
        /*7258*/ 	.word	0xffffffff


	//   ....[38]....
        /*725c*/ 	.word	0xffffffff


	//   ....[39]....
        /*7260*/ 	.word	0xffffffff


	//   ....[40]....
        /*7264*/ 	.word	0xffffffff


	//   ....[41]....
        /*7268*/ 	.word	0xffffffff


	//   ....[42]....
        /*726c*/ 	.word	0xffffffff


	//   ....[43]....
        /*7270*/ 	.word	0xffffffff


	//   ....[44]....
        /*7274*/ 	.word	0xffffffff


	//   ....[45]....
        /*7278*/ 	.word	0xffffffff


	//   ....[46]....
        /*727c*/ 	.word	0xffffffff


	//   ....[47]....
        /*7280*/ 	.word	0xffffffff


	//   ....[48]....
        /*7284*/ 	.word	0xffffffff


	//   ....[49]....
        /*7288*/ 	.word	0xffffffff


	//   ....[50]....
        /*728c*/ 	.word	0xffffffff


	//   ....[51]....
        /*7290*/ 	.word	0xffffffff


	//   ....[52]....
        /*7294*/ 	.word	0xffffffff


	//   ....[53]....
        /*7298*/ 	.word	0xffffffff


	//   ....[54]....
        /*729c*/ 	.word	0xffffffff


	//   ....[55]....
        /*72a0*/ 	.word	0xffffffff


	//   ....[56]....
        /*72a4*/ 	.word	0xffffffff


	//   ....[57]....
        /*72a8*/ 	.word	0xffffffff


	//   ....[58]....
        /*72ac*/ 	.word	0xffffffff


	//   ....[59]....
        /*72b0*/ 	.word	0xffffffff


	//   ....[60]....
        /*72b4*/ 	.word	0xffffffff


	//   ....[61]....
        /*72b8*/ 	.word	0xffffffff


	//   ....[62]....
        /*72bc*/ 	.word	0xffffffff


	//   ....[63]....
        /*72c0*/ 	.word	0xffffffff


	//   ....[64]....
        /*72c4*/ 	.word	0xffffffff


	//   ....[65]....
        /*72c8*/ 	.word	0xffffffff


	//   ....[66]....
        /*72cc*/ 	.word	0xffffffff


	//   ....[67]....
        /*72d0*/ 	.word	0xffffffff


	//   ....[68]....
        /*72d4*/ 	.word	0xffffffff


	//   ....[69]....
        /*72d8*/ 	.word	0xffffffff


	//   ....[70]....
        /*72dc*/ 	.word	0xffffffff


	//   ....[71]....
        /*72e0*/ 	.word	0xffffffff


	//   ....[72]....
        /*72e4*/ 	.word	0xffffffff


	//   ....[73]....
        /*72e8*/ 	.word	0xffffffff


	//   ....[74]....
        /*72ec*/ 	.word	0xffffffff


	//   ....[75]....
        /*72f0*/ 	.word	0xffffffff


	//   ....[76]....
        /*72f4*/ 	.word	0xffffffff


	//   ....[77]....
        /*72f8*/ 	.word	0xffffffff


	//   ....[78]....
        /*72fc*/ 	.word	0xffffffff


	//   ....[79]....
        /*7300*/ 	.word	0xffffffff


	//   ....[80]....
        /*7304*/ 	.word	0xffffffff


	//   ....[81]....
        /*7308*/ 	.word	0xffffffff


	//   ....[82]....
        /*730c*/ 	.word	0xffffffff


	//   ....[83]....
        /*7310*/ 	.word	0xffffffff


	//   ....[84]....
        /*7314*/ 	.word	0xffffffff


	//   ....[85]....
        /*7318*/ 	.word	0xffffffff


	//   ....[86]....
        /*731c*/ 	.word	0xffffffff


	//   ....[87]....
        /*7320*/ 	.word	0xffffffff


	//   ....[88]....
        /*7324*/ 	.word	0xffffffff


	//   ....[89]....
        /*7328*/ 	.word	0xffffffff


	//   ....[90]....
        /*732c*/ 	.word	0xffffffff


	//   ....[91]....
        /*7330*/ 	.word	0xffffffff


	//   ....[92]....
        /*7334*/ 	.word	0xffffffff


	//   ....[93]....
        /*7338*/ 	.word	0xffffffff


	//   ....[94]....
        /*733c*/ 	.word	0xffffffff


	//   ....[95]....
        /*7340*/ 	.word	0xffffffff


	//   ....[96]....
        /*7344*/ 	.word	0xffffffff


	//   ....[97]....
        /*7348*/ 	.word	0xffffffff


	//   ....[98]....
        /*734c*/ 	.word	0xffffffff


	//   ....[99]....
        /*7350*/ 	.word	0xffffffff


	//   ....[100]....
        /*7354*/ 	.word	0xffffffff


	//   ....[101]....
        /*7358*/ 	.word	0xffffffff


	//   ....[102]....
        /*735c*/ 	.word	0xffffffff


	//   ....[103]....
        /*7360*/ 	.word	0xffffffff


	//   ....[104]....
        /*7364*/ 	.word	0xffffffff


	//   ....[105]....
        /*7368*/ 	.word	0xffffffff


	//   ....[106]....
        /*736c*/ 	.word	0xffffffff


	//   ....[107]....
        /*7370*/ 	.word	0xffffffff


	//   ....[108]....
        /*7374*/ 	.word	0xffffffff


	//   ....[109]....
        /*7378*/ 	.word	0xffffffff


	//   ....[110]....
        /*737c*/ 	.word	0xffffffff


	//   ....[111]....
        /*7380*/ 	.word	0xffffffff


	//   ....[112]....
        /*7384*/ 	.word	0xffffffff


	//   ....[113]....
        /*7388*/ 	.word	0xffffffff


	//   ....[114]....
        /*738c*/ 	.word	0xffffffff


	//   ....[115]....
        /*7390*/ 	.word	0xffffffff


	//   ....[116]....
        /*7394*/ 	.word	0xffffffff


	//   ....[117]....
        /*7398*/ 	.word	0xffffffff


	//   ....[118]....
        /*739c*/ 	.word	0xffffffff


	//   ....[119]....
        /*73a0*/ 	.word	0xffffffff


	//   ....[120]....
        /*73a4*/ 	.word	0xffffffff


	//   ....[121]....
        /*73a8*/ 	.word	0xffffffff


	//   ....[122]....
        /*73ac*/ 	.word	0xffffffff


	//   ....[123]....
        /*73b0*/ 	.word	0xffffffff


	//   ....[124]....
        /*73b4*/ 	.word	0xffffffff


	//   ....[125]....
        /*73b8*/ 	.word	0xffffffff


	//   ....[126]....
        /*73bc*/ 	.word	0xffffffff


	//   ....[127]....
        /*73c0*/ 	.word	0xffffffff


	//   ....[128]....
        /*73c4*/ 	.word	0xffffffff


	//   ....[129]....
        /*73c8*/ 	.word	0xffffffff


	//   ....[130]....
        /*73cc*/ 	.word	0xffffffff


	//   ....[131]....
        /*73d0*/ 	.word	0xffffffff


	//   ....[132]....
        /*73d4*/ 	.word	0xffffffff


	//   ....[133]....
        /*73d8*/ 	.word	0xffffffff


	//   ....[134]....
        /*73dc*/ 	.word	0xffffffff


	//   ....[135]....
        /*73e0*/ 	.word	0xffffffff


	//   ....[136]....
        /*73e4*/ 	.word	0xffffffff


	//   ....[137]....
        /*73e8*/ 	.word	0xffffffff


	//   ....[138]....
        /*73ec*/ 	.word	0xffffffff


	//   ....[139]....
        /*73f0*/ 	.word	0xffffffff


	//   ....[140]....
        /*73f4*/ 	.word	0xffffffff


	//   ....[141]....
        /*73f8*/ 	.word	0xffffffff


	//   ....[142]....
        /*73fc*/ 	.word	0xffffffff


	//   ....[143]....
        /*7400*/ 	.word	0xffffffff


	//   ....[144]....
        /*7404*/ 	.word	0xffffffff


	//   ....[145]....
        /*7408*/ 	.word	0xffffffff


	//   ....[146]....
        /*740c*/ 	.word	0xffffffff


	//   ....[147]....
        /*7410*/ 	.word	0xffffffff


	//   ....[148]....
        /*7414*/ 	.word	0xffffffff


	//   ....[149]....
        /*7418*/ 	.word	0xffffffff


	//   ....[150]....
        /*741c*/ 	.word	0xffffffff


	//   ....[151]....
        /*7420*/ 	.word	0xffffffff


	//   ....[152]....
        /*7424*/ 	.word	0xffffffff


	//   ....[153]....
        /*7428*/ 	.word	0xffffffff


	//   ....[154]....
        /*742c*/ 	.word	0xffffffff


	//   ....[155]....
        /*7430*/ 	.word	0xffffffff


	//   ....[156]....
        /*7434*/ 	.word	0xffffffff


	//   ....[157]....
        /*7438*/ 	.word	0xffffffff


	//   ....[158]....
        /*743c*/ 	.word	0xffffffff


	//   ....[159]....
        /*7440*/ 	.word	0xffffffff


	//   ....[160]....
        /*7444*/ 	.word	0xffffffff


	//   ....[161]....
        /*7448*/ 	.word	0xffffffff


	//   ....[162]....
        /*744c*/ 	.word	0xffffffff


	//   ....[163]....
        /*7450*/ 	.word	0xffffffff


	//   ....[164]....
        /*7454*/ 	.word	0xffffffff


	//   ....[165]....
        /*7458*/ 	.word	0xffffffff


	//   ....[166]....
        /*745c*/ 	.word	0xffffffff


	//   ....[167]....
        /*7460*/ 	.word	0xffffffff


	//   ....[168]....
        /*7464*/ 	.word	0xffffffff


	//   ....[169]....
        /*7468*/ 	.word	0xffffffff


	//   ....[170]....
        /*746c*/ 	.word	0xffffffff


	//   ....[171]....
        /*7470*/ 	.word	0xffffffff


	//   ....[172]....
        /*7474*/ 	.word	0xffffffff


	//   ....[173]....
        /*7478*/ 	.word	0xffffffff


	//   ....[174]....
        /*747c*/ 	.word	0xffffffff


	//   ....[175]....
        /*7480*/ 	.word	0xffffffff


	//   ....[176]....
        /*7484*/ 	.word	0xffffffff


	//   ....[177]....
        /*7488*/ 	.word	0xffffffff


	//   ....[178]....
        /*748c*/ 	.word	0xffffffff


	//   ....[179]....
        /*7490*/ 	.word	0xffffffff


	//   ....[180]....
        /*7494*/ 	.word	0xffffffff


	//   ....[181]....
        /*7498*/ 	.word	0xffffffff


	//   ....[182]....
        /*749c*/ 	.word	0xffffffff


	//   ....[183]....
        /*74a0*/ 	.word	0xffffffff


	//   ....[184]....
        /*74a4*/ 	.word	0xffffffff


	//   ....[185]....
        /*74a8*/ 	.word	0xffffffff


	//   ....[186]....
        /*74ac*/ 	.word	0xffffffff


	//   ....[187]....
        /*74b0*/ 	.word	0xffffffff


	//   ....[188]....
        /*74b4*/ 	.word	0xffffffff


	//   ....[189]....
        /*74b8*/ 	.word	0xffffffff


	//   ....[190]....
        /*74bc*/ 	.word	0xffffffff


	//   ....[191]....
        /*74c0*/ 	.word	0xffffffff


	//----- nvinfo : EIATTR_COOP_GROUP_INSTR_OFFSETS
	.align		4
.L_64:
        /*74c4*/ 	.byte	0x04, 0x28
        /*74c6*/ 	.short	(.L_66 - .L_65)


	//   ....[0]....
.L_65:
        /*74c8*/ 	.word	0x0003c850


	//   ....[1]....
        /*74cc*/ 	.word	0x0003c880


	//   ....[2]....
        /*74d0*/ 	.word	0x0003c8e0


	//   ....[3]....
        /*74d4*/ 	.word	0x0003c8f0


	//   ....[4]....
        /*74d8*/ 	.word	0x0003c9c0


	//   ....[5]....
        /*74dc*/ 	.word	0x0003c9d0


	//   ....[6]....
        /*74e0*/ 	.word	0x0003c9e0


	//   ....[7]....
        /*74e4*/ 	.word	0x0003ca70


	//   ....[8]....
        /*74e8*/ 	.word	0x0003ca80


	//   ....[9]....
        /*74ec*/ 	.word	0x0003cb50


	//   ....[10]....
        /*74f0*/ 	.word	0x0003cba0


	//   ....[11]....
        /*74f4*/ 	.word	0x0003cbb0


	//   ....[12]....
        /*74f8*/ 	.word	0x0003cbc0


	//   ....[13]....
        /*74fc*/ 	.word	0x0003cc10


	//   ....[14]....
        /*7500*/ 	.word	0x0003cc20


	//   ....[15]....
        /*7504*/ 	.word	0x0003cc30


	//   ....[16]....
        /*7508*/ 	.word	0x0003cc40


	//   ....[17]....
        /*750c*/ 	.word	0x0003cc50


	//   ....[18]....
        /*7510*/ 	.word	0x0003cdf0


	//   ....[19]....
        /*7514*/ 	.word	0x0003ce00


	//   ....[20]....
        /*7518*/ 	.word	0x0003ce30


	//   ....[21]....
        /*751c*/ 	.word	0x0003ce40


	//   ....[22]....
        /*7520*/ 	.word	0x0003ce60


	//   ....[23]....
        /*7524*/ 	.word	0x0003ce90


	//   ....[24]....
        /*7528*/ 	.word	0x0003cea0


	//   ....[25]....
        /*752c*/ 	.word	0x0003cec0


	//   ....[26]....
        /*7530*/ 	.word	0x0003cee0


	//   ....[27]....
        /*7534*/ 	.word	0x0003d000


	//   ....[28]....
        /*7538*/ 	.word	0x0003d010


	//   ....[29]....
        /*753c*/ 	.word	0x0003d020


	//   ....[30]....
        /*7540*/ 	.word	0x0003d080


	//   ....[31]....
        /*7544*/ 	.word	0x0003d120


	//   ....[32]....
        /*7548*/ 	.word	0x0003d130


	//   ....[33]....
        /*754c*/ 	.word	0x0003d290


	//   ....[34]....
        /*7550*/ 	.word	0x0003d2a0


	//   ....[35]....
        /*7554*/ 	.word	0x0003d2b0


	//   ....[36]....
        /*7558*/ 	.word	0x0003d300


	//   ....[37]....
        /*755c*/ 	.word	0x0003d320


	//   ....[38]....
        /*7560*/ 	.word	0x0003d330


	//   ....[39]....
        /*7564*/ 	.word	0x0003d340


	//   ....[40]....
        /*7568*/ 	.word	0x0003d350


	//   ....[41]....
        /*756c*/ 	.word	0x0003d360


	//   ....[42]....
        /*7570*/ 	.word	0x0003d370


	//   ....[43]....
        /*7574*/ 	.word	0x0003d380


	//   ....[44]....
        /*7578*/ 	.word	0x0003d4f0


	//   ....[45]....
        /*757c*/ 	.word	0x0003d540


	//   ....[46]....
        /*7580*/ 	.word	0x0003d550


	//   ....[47]....
        /*7584*/ 	.word	0x0003d570


	//   ....[48]....
        /*7588*/ 	.word	0x0003d590


	//   ....[49]....
        /*758c*/ 	.word	0x0003d5d0


	//   ....[50]....
        /*7590*/ 	.word	0x0003d5e0


	//   ....[51]....
        /*7594*/ 	.word	0x0003d650


	//   ....[52]....
        /*7598*/ 	.word	0x0003d860


	//   ....[53]....
        /*759c*/ 	.word	0x0003d870


	//   ....[54]....
        /*75a0*/ 	.word	0x0003d880


	//   ....[55]....
        /*75a4*/ 	.word	0x0003d890


	//   ....[56]....
        /*75a8*/ 	.word	0x0003d8a0


	//   ....[57]....
        /*75ac*/ 	.word	0x0003d8b0


	//   ....[58]....
        /*75b0*/ 	.word	0x0003de80


	//   ....[59]....
        /*75b4*/ 	.word	0x0003dec0


	//   ....[60]....
        /*75b8*/ 	.word	0x0003dee0


	//   ....[61]....
        /*75bc*/ 	.word	0x0003def0


	//   ....[62]....
        /*75c0*/ 	.word	0x0003df00


	//   ....[63]....
        /*75c4*/ 	.word	0x0003df10


	//   ....[64]....
        /*75c8*/ 	.word	0x0003e050


	//   ....[65]....
        /*75cc*/ 	.word	0x0003e070


	//   ....[66]....
        /*75d0*/ 	.word	0x0003e090


	//   ....[67]....
        /*75d4*/ 	.word	0x0003e0c0


	//   ....[68]....
        /*75d8*/ 	.word	0x0003e1c0


	//   ....[69]....
        /*75dc*/ 	.word	0x0003e1d0


	//   ....[70]....
        /*75e0*/ 	.word	0x0003e1e0


	//   ....[71]....
        /*75e4*/ 	.word	0x0003e1f0


	//   ....[72]....
        /*75e8*/ 	.word	0x0003e200


	//   ....[73]....
        /*75ec*/ 	.word	0x0003e210


	//   ....[74]....
        /*75f0*/ 	.word	0x0003e220


	//   ....[75]....
        /*75f4*/ 	.word	0x0003e270


	//   ....[76]....
        /*75f8*/ 	.word	0x0003e2c0


	//   ....[77]....
        /*75fc*/ 	.word	0x0003e2d0


	//   ....[78]....
        /*7600*/ 	.word	0x0003e2e0


	//   ....[79]....
        /*7604*/ 	.word	0x0003e2f0


	//   ....[80]....
        /*7608*/ 	.word	0x0003e300


	//   ....[81]....
        /*760c*/ 	.word	0x0003e310


	//   ....[82]....
        /*7610*/ 	.word	0x0003e340


	//   ....[83]....
        /*7614*/ 	.word	0x0003e3a0


	//   ....[84]....
        /*7618*/ 	.word	0x0003e3b0


	//   ....[85]....
        /*761c*/ 	.word	0x0003e3c0


	//   ....[86]....
        /*7620*/ 	.word	0x0003e3d0


	//   ....[87]....
        /*7624*/ 	.word	0x0003e3e0


	//   ....[88]....
        /*7628*/ 	.word	0x0003e3f0


	//   ....[89]....
        /*762c*/ 	.word	0x0003e420


	//   ....[90]....
        /*7630*/ 	.word	0x0003e480


	//   ....[91]....
        /*7634*/ 	.word	0x0003e490


	//   ....[92]....
        /*7638*/ 	.word	0x0003e4a0


	//   ....[93]....
        /*763c*/ 	.word	0x0003e4b0


	//   ....[94]....
        /*7640*/ 	.word	0x0003e4c0


	//   ....[95]....
        /*7644*/ 	.word	0x0003e4d0


	//   ....[96]....
        /*7648*/ 	.word	0x0003ff60


	//   ....[97]....
        /*764c*/ 	.word	0x0003ffc0


	//   ....[98]....
        /*7650*/ 	.word	0x0003ffd0


	//   ....[99]....
        /*7654*/ 	.word	0x00040060


	//   ....[100]....
        /*7658*/ 	.word	0x00040130


	//   ....[101]....
        /*765c*/ 	.word	0x00040140


	//   ....[102]....
        /*7660*/ 	.word	0x00040150


	//   ....[103]....
        /*7664*/ 	.word	0x00040270


	//   ....[104]....
        /*7668*/ 	.word	0x00040290


	//   ....[105]....
        /*766c*/ 	.word	0x000402a0


	//   ....[106]....
        /*7670*/ 	.word	0x000402c0


	//   ....[107]....
        /*7674*/ 	.word	0x00040310


	//   ....[108]....
        /*7678*/ 	.word	0x00040360


	//   ....[109]....
        /*767c*/ 	.word	0x00040380


	//   ....[110]....
        /*7680*/ 	.word	0x00040420


	//   ....[111]....
        /*7684*/ 	.word	0x00040520


	//   ....[112]....
        /*7688*/ 	.word	0x00040600


	//   ....[113]....
        /*768c*/ 	.word	0x000406b0


	//   ....[114]....
        /*7690*/ 	.word	0x000406c0


	//   ....[115]....
        /*7694*/ 	.word	0x000406e0


	//   ....[116]....
        /*7698*/ 	.word	0x00040740


	//   ....[117]....
        /*769c*/ 	.word	0x00040750


	//   ....[118]....
        /*76a0*/ 	.word	0x00040b10


	//   ....[119]....
        /*76a4*/ 	.word	0x00040be0


	//   ....[120]....
        /*76a8*/ 	.word	0x00040c00


	//   ....[121]....
        /*76ac*/ 	.word	0x00040c50


	//   ....[122]....
        /*76b0*/ 	.word	0x00040c90


	//   ....[123]....
        /*76b4*/ 	.word	0x00040cb0


	//   ....[124]....
        /*76b8*/ 	.word	0x00040cd0


	//   ....[125]....
        /*76bc*/ 	.word	0x00040d00


	//   ....[126]....
        /*76c0*/ 	.word	0x00040d30


	//   ....[127]....
        /*76c4*/ 	.word	0x00040d60


	//   ....[128]....
        /*76c8*/ 	.word	0x00040d90


	//   ....[129]....
        /*76cc*/ 	.word	0x00040dc0


	//   ....[130]....
        /*76d0*/ 	.word	0x00040dd0


	//   ....[131]....
        /*76d4*/ 	.word	0x00040df0


	//   ....[132]....
        /*76d8*/ 	.word	0x00040eb0


	//   ....[133]....
        /*76dc*/ 	.word	0x00040ee0


	//   ....[134]....
        /*76e0*/ 	.word	0x00040ef0


	//   ....[135]....
        /*76e4*/ 	.word	0x00040fe0


	//   ....[136]....
        /*76e8*/ 	.word	0x00040ff0


	//   ....[137]....
        /*76ec*/ 	.word	0x00041000


	//   ....[138]....
        /*76f0*/ 	.word	0x00041010


	//   ....[139]....
        /*76f4*/ 	.word	0x00041190


	//   ....[140]....
        /*76f8*/ 	.word	0x000411b0


	//   ....[141]....
        /*76fc*/ 	.word	0x000411e0


	//   ....[142]....
        /*7700*/ 	.word	0x000411f0


	//   ....[143]....
        /*7704*/ 	.word	0x00041200


	//   ....[144]....
        /*7708*/ 	.word	0x00041210


	//   ....[145]....
        /*770c*/ 	.word	0x00041220


	//   ....[146]....
        /*7710*/ 	.word	0x00041240


	//   ....[147]....
        /*7714*/ 	.word	0x00041250


	//   ....[148]....
        /*7718*/ 	.word	0x00041290


	//   ....[149]....
        /*771c*/ 	.word	0x000413b0


	//   ....[150]....
        /*7720*/ 	.word	0x000413f0


	//   ....[151]....
        /*7724*/ 	.word	0x00041430


	//   ....[152]....
        /*7728*/ 	.word	0x00041460


	//   ....[153]....
        /*772c*/ 	.word	0x00041620


	//   ....[154]....
        /*7730*/ 	.word	0x00041630


	//   ....[155]....
        /*7734*/ 	.word	0x00041680


	//   ....[156]....
        /*7738*/ 	.word	0x00041690


	//   ....[157]....
        /*773c*/ 	.word	0x000416a0


	//   ....[158]....
        /*7740*/ 	.word	0x000416b0


	//   ....[159]....
        /*7744*/ 	.word	0x000416c0


	//   ....[160]....
        /*7748*/ 	.word	0x00041a50


	//   ....[161]....
        /*774c*/ 	.word	0x00041a70


	//   ....[162]....
        /*7750*/ 	.word	0x00041a90


	//   ....[163]....
        /*7754*/ 	.word	0x00041ab0


	//   ....[164]....
        /*7758*/ 	.word	0x00041b70


	//   ....[165]....
        /*775c*/ 	.word	0x00041b80


	//   ....[166]....
        /*7760*/ 	.word	0x00041b90


	//   ....[167]....
        /*7764*/ 	.word	0x00041ba0


	//   ....[168]....
        /*7768*/ 	.word	0x00041bd0


	//   ....[169]....
        /*776c*/ 	.word	0x00041bf0


	//   ....[170]....
        /*7770*/ 	.word	0x00041c10


	//   ....[171]....
        /*7774*/ 	.word	0x00041c20


	//   ....[172]....
        /*7778*/ 	.word	0x00041c50


	//   ....[173]....
        /*777c*/ 	.word	0x00041c70


	//   ....[174]....
        /*7780*/ 	.word	0x00041c90


	//   ....[175]....
        /*7784*/ 	.word	0x00041ca0


	//   ....[176]....
        /*7788*/ 	.word	0x00041d20


	//   ....[177]....
        /*778c*/ 	.word	0x00041d40


	//   ....[178]....
        /*7790*/ 	.word	0x00041d90


	//   ....[179]....
        /*7794*/ 	.word	0x00041fc0


	//   ....[180]....
        /*7798*/ 	.word	0x00041fd0


	//   ....[181]....
        /*779c*/ 	.word	0x00041fe0


	//   ....[182]....
        /*77a0*/ 	.word	0x00042070


	//   ....[183]....
        /*77a4*/ 	.word	0x00042080


	//   ....[184]....
        /*77a8*/ 	.word	0x00042090


	//   ....[185]....
        /*77ac*/ 	.word	0x000420d0


	//   ....[186]....
        /*77b0*/ 	.word	0x000420e0


	//   ....[187]....
        /*77b4*/ 	.word	0x000420f0


	//   ....[188]....
        /*77b8*/ 	.word	0x00042130


	//   ....[189]....
        /*77bc*/ 	.word	0x00042140


	//   ....[190]....
        /*77c0*/ 	.word	0x00042150


	//   ....[191]....
        /*77c4*/ 	.word	0x00042160


	//----- nvinfo : EIATTR_VRC_CTA_INIT_COUNT
	.align		4
.L_66:
        /*77c8*/ 	.byte	0x02, 0x4a
	.zero		1
	.zero		1


	//----- nvinfo : EIATTR_EXIT_INSTR_OFFSETS
	.align		4
        /*77cc*/ 	.byte	0x04, 0x1c
        /*77ce*/ 	.short	(.L_68 - .L_67)


	//   ....[0]....
.L_67:
        /*77d0*/ 	.word	0x00089c90


	//   ....[1]....
        /*77d4*/ 	.word	0x00089cd0


	//----- nvinfo : EIATTR_REQNTID
	.align		4
.L_68:
        /*77d8*/ 	.byte	0x04, 0x10
        /*77da*/ 	.short	(.L_70 - .L_69)
.L_69:
        /*77dc*/ 	.word	0x00000200
        /*77e0*/ 	.word	0x00000001
        /*77e4*/ 	.word	0x00000001


	//----- nvinfo : EIATTR_CBANK_PARAM_SIZE
	.align		4
.L_70:
        /*77e8*/ 	.byte	0x03, 0x19
        /*77ea*/ 	.short	0x0088


	//----- nvinfo : EIATTR_PARAM_CBANK
	.align		4
        /*77ec*/ 	.byte	0x04, 0x0a
        /*77ee*/ 	.short	(.L_72 - .L_71)
	.align		4
.L_71:
        /*77f0*/ 	.word	index@(.nv.constant0.attn_fwd)
        /*77f4*/ 	.short	0x0380
        /*77f6*/ 	.short	0x0088


	//----- nvinfo : EIATTR_SW_WAR
	.align		4
.L_72:
        /*77f8*/ 	.byte	0x04, 0x36
        /*77fa*/ 	.short	(.L_74 - .L_73)
.L_73:
        /*77fc*/ 	.word	0x00000008
.L_74:


//--------------------- .nv.compat                --------------------------
	.section	.nv.compat,"",@"SHT_CUDA_COMPAT_INFO"
	.align	4
        /*0000*/ 	.byte	0x02, 0x02, 0x02, 0x00, 0x02, 0x05, 0x05, 0x00, 0x02, 0x03, 0x00, 0x00, 0x02, 0x06, 0x01, 0x00


//--------------------- .nv.callgraph             --------------------------
	.section	.nv.callgraph,"",@"SHT_CUDA_CALLGRAPH"
	.align	4
	.sectionentsize	8
	.align		4
        /*0000*/ 	.word	0x00000000
	.align		4
        /*0004*/ 	.word	0xffffffff
	.align		4
        /*0008*/ 	.word	0x00000000
	.align		4
        /*000c*/ 	.word	0xfffffffe
	.align		4
        /*0010*/ 	.word	0x00000000
	.align		4
        /*0014*/ 	.word	0xfffffffd
	.align		4
        /*0018*/ 	.word	0x00000000
	.align		4
        /*001c*/ 	.word	0xfffffffc


//--------------------- .nv.constant4             --------------------------
	.section	.nv.constant4,"a",@progbits
	.align	8
	.align		8
.nv.constant4:
        /*0000*/ 	.dword	_$_str


//--------------------- .text.attn_fwd            --------------------------
	.section	.text.attn_fwd,"ax",@progbits
	.align	128
        .global         attn_fwd
        .type           attn_fwd,@function
        .size           attn_fwd,(.L_x_3 - attn_fwd)
        .other          attn_fwd,@"STO_CUDA_ENTRY STV_DEFAULT"
attn_fwd:
.text.attn_fwd:
[----:B------:R-:W0:Y:S01]  /*0000*/  LDC R1, c[0x0][0x37c] ;  /* 0x0000df00ff017b82 */ /* 0x000e220000000800 */
[----:B------:R-:W1:Y:S07]  /*0010*/  S2R R4, SR_TID.X ;  /* 0x0000000000047919 */ /* 0x000e6e0000002100 */
[----:B------:R-:W2:Y:S01]  /*0020*/  S2UR UR8, SR_CTAID.Y ;  /* 0x00000000000879c3 */ /* 0x000ea20000002600 */
[----:B------:R-:W2:Y:S01]  /*0030*/  LDCU.64 UR4, c[0x0][0x3b0] ;  /* 0x00007600ff0477ac */ /* 0x000ea20008000a00 */
[----:B0-----:R-:W-:Y:S01]  /*0040*/  VIADD R1, R1, 0xffffdbd8 ;  /* 0xffffdbd801017836 */ /* 0x001fe20000000000 */
[----:B------:R-:W0:Y:S01]  /*0050*/  S2R R3, SR_CTAID.X ;  /* 0x0000000000037919 */ /* 0x000e220000002500 */
[----:B------:R-:W3:Y:S04]  /*0060*/  LDCU.64 UR10, c[0x0][0x358] ;  /* 0x00006b00ff0a77ac */ /* 0x000ee80008000a00 */
[----:B------:R-:W4:Y:S08]  /*0070*/  LDC R16, c[0x0][0x3b8] ;  /* 0x0000ee00ff107b82 */ /* 0x000f300000000800 */
[----:B------:R-:W5:Y:S01]  /*0080*/  LDC.64 R6, c[0x0][0x380] ;  /* 0x0000e000ff067b82 */ /* 0x000f620000000a00 */
[----:B--2---:R-:W-:Y:S01]  /*0090*/  UIMAD UR4, UR8, UR4, URZ ;  /* 0x00000004080472a4 */ /* 0x004fe2000f8e02ff */
[----:B-1----:R-:W-:-:S02]  /*00a0*/  LOP3.LUT R0, R4, 0xff, RZ, 0xc0, !PT ;  /* 0x000000ff04007812 */ /* 0x002fc400078ec0ff */
[--C-:B------:R-:W-:Y:S02]  /*00b0*/  SHF.R.U32.HI R5, RZ, 0x8, R4.reuse ;  /* 0x00000008ff057819 */ /* 0x100fe40000011604 */
[----:B------:R-:W-:Y:S01]  /*00c0*/  SHF.R.S32.HI R29, RZ, 0x8, R4 ;  /* 0x00000008ff1d7819 */ /* 0x000fe20000011404 */
[----:B0-----:R-:W-:Y:S01]  /*00d0*/  IMAD R2, R3, 0x100, R0 ;  /* 0x0000010003027824 */ /* 0x001fe200078e0200 */
[----:B------:R-:W-:Y:S02]  /*00e0*/  SGXT.U32 R5, R5, 0x1 ;  /* 0x000000010505781a */ /* 0x000fe40000000000 */
[----:B------:R-:W-:Y:S01]  /*00f0*/  SHF.L.U32 R0, R0, 0x1, RZ ;  /* 0x0000000100007819 */ /* 0x000fe200000006ff */
[----:B------:R-:W-:Y:S01]  /*0100*/  IMAD R3, R2, UR5, RZ ;  /* 0x0000000502037c24 */ /* 0x000fe2000f8e02ff */
[----:B------:R0:W-:Y:S01]  /*0110*/  STL [R1+0x11c8], R2 ;  /* 0x0011c80201007387 */ /* 0x0001e20000100800 */
[----:B----4-:R-:W-:Y:S01]  /*0120*/  IMAD R5, R5, R16, RZ ;  /* 0x0000001005057224 */ /* 0x010fe200078e02ff */
[----:B------:R-:W-:Y:S01]  /*0130*/  USHF.R.S32.HI UR5, URZ, 0x1f, UR4 ;  /* 0x0000001fff057899 */ /* 0x000fe20008011404 */
[----:B------:R-:W-:-:S02]  /*0140*/  SGXT R29, R29, 0x1 ;  /* 0x000000011d1d781a */ /* 0x000fc40000000200 */
[----:B-----5:R-:W-:Y:S02]  /*0150*/  IADD3 R6, P0, P1, R3, UR4, R6 ;  /* 0x0000000403067c10 */ /* 0x020fe4000f91e006 */
[----:B------:R-:W-:Y:S02]  /*0160*/  LOP3.LUT R29, R0, 0x210, R29, 0x78, !PT ;  /* 0x00000210001d7812 */ /* 0x000fe400078e781d */
[----:B0-----:R-:W-:Y:S01]  /*0170*/  SHF.R.S32.HI R2, RZ, 0x1f, R3 ;  /* 0x0000001fff027819 */ /* 0x001fe20000011403 */
[----:B------:R-:W-:-:S03]  /*0180*/  IMAD R3, R16, 0x2, R5 ;  /* 0x0000000210037824 */ /* 0x000fc600078e0205 */
[----:B------:R-:W-:Y:S01]  /*0190*/  IADD3.X R7, PT, PT, R2, UR5, R7, P0, P1 ;  /* 0x0000000502077c10 */ /* 0x000fe200087e2407 */
[C---:B------:R-:W-:Y:S01]  /*01a0*/  IMAD R11, R16.reuse, 0x2, R3 ;  /* 0x00000002100b7824 */ /* 0x040fe200078e0203 */
[-C--:B------:R-:W-:Y:S02]  /*01b0*/  IADD3 R8, P0, PT, R5, R6.reuse, RZ ;  /* 0x0000000605087210 */ /* 0x080fe40007f1e0ff */
[-C--:B------:R-:W-:Y:S01]  /*01c0*/  IADD3 R4, P1, PT, R3, R6.reuse, RZ ;  /* 0x0000000603047210 */ /* 0x080fe20007f3e0ff */
[C---:B------:R-:W-:Y:S01]  /*01d0*/  IMAD R13, R16.reuse, 0x2, R11 ;  /* 0x00000002100d7824 */ /* 0x040fe200078e020b */
[-C--:B------:R-:W-:Y:S02]  /*01e0*/  LEA.HI.X.SX32 R9, R5, R7.reuse, 0x1, P0 ;  /* 0x0000000705097211 */ /* 0x080fe400000f0eff */
[----:B------:R-:W-:Y:S01]  /*01f0*/  IADD3 R2, P0, PT, R11, R6, RZ ;  /* 0x000000060b027210 */ /* 0x000fe20007f1e0ff */
[----:B------:R-:W-:Y:S01]  /*0200*/  IMAD R17, R16, 0x2, R13 ;  /* 0x0000000210117824 */ /* 0x000fe200078e020d */
[----:B------:R-:W-:-:S02]  /*0210*/  LEA.HI.X.SX32 R5, R3, R7, 0x1, P1 ;  /* 0x0000000703057211 */ /* 0x000fc400008f0eff */
[-C--:B------:R-:W-:Y:S01]  /*0220*/  IADD3 R14, P1, PT, R13, R6.reuse, RZ ;  /* 0x000000060d0e7210 */ /* 0x080fe20007f3e0ff */
[----:B---3--:R-:W2:Y:S01]  /*0230*/  LDG.E.U8 R9, desc[UR10][R8.64] ;  /* 0x0000000a08097981 */ /* 0x008ea2000c1e1100 */
[-C--:B------:R-:W-:Y:S02]  /*0240*/  LEA.HI.X.SX32 R3, R11, R7.reuse, 0x1, P0 ;  /* 0x000000070b037211 */ /* 0x080fe400000f0eff */
[----:B------:R-:W-:Y:S01]  /*0250*/  IADD3 R20, P0, PT, R17, R6, RZ ;  /* 0x0000000611147210 */ /* 0x000fe20007f1e0ff */
[----:B------:R-:W2:Y:S01]  /*0260*/  LDG.E.U8 R4, desc[UR10][R4.64] ;  /* 0x0000000a04047981 */ /* 0x000ea2000c1e1100 */
[----:B------:R-:W-:Y:S02]  /*0270*/  LEA.HI.X.SX32 R15, R13, R7, 0x1, P1 ;  /* 0x000000070d0f7211 */ /* 0x000fe400008f0eff */
[----:B------:R-:W-:Y:S01]  /*0280*/  LEA R11, R16, R17, 0x1 ;  /* 0x00000011100b7211 */ /* 0x000fe200078e08ff */
[----:B------:R0:W3:Y:S01]  /*0290*/  LDG.E.U8 R22, desc[UR10][R2.64] ;  /* 0x0000000a02167981 */ /* 0x0000e2000c1e1100 */
[----:B------:R-:W-:-:S02]  /*02a0*/  LEA.HI.X.SX32 R21, R17, R7, 0x1, P0 ;  /* 0x0000000711157211 */ /* 0x000fc400000f0eff */
[CC--:B------:R-:W-:Y:S01]  /*02b0*/  IADD3 R18, P0, PT, R11.reuse, R6.reuse, RZ ;  /* 0x000000060b127210 */ /* 0x0c0fe20007f1e0ff */
[C---:B------:R-:W-:Y:S01]  /*02c0*/  IMAD R13, R16.reuse, 0x2, R11 ;  /* 0x00000002100d7824 */ /* 0x040fe200078e020b */
[----:B------:R1:W4:Y:S02]  /*02d0*/  LDG.E.U8 R0, desc[UR10][R14.64] ;  /* 0x0000000a0e007981 */ /* 0x000324000c1e1100 */
[-C--:B------:R-:W-:Y:S01]  /*02e0*/  LEA.HI.X.SX32 R19, R11, R7.reuse, 0x1, P0 ;  /* 0x000000070b137211 */ /* 0x080fe200000f0eff */
[C---:B------:R-:W-:Y:S01]  /*02f0*/  IMAD R11, R16.reuse, 0x2, R13 ;  /* 0x00000002100b7824 */ /* 0x040fe200078e020d */
[-C--:B------:R-:W-:Y:S01]  /*0300*/  IADD3 R12, P0, PT, R13, R6.reuse, RZ ;  /* 0x000000060d0c7210 */ /* 0x080fe20007f1e0ff */
[----:B------:R5:W2:Y:S02]  /*0310*/  LDG.E.U8 R5, desc[UR10][R20.64] ;  /* 0x0000000a14057981 */ /* 0x000aa4000c1e1100 */
[----:B------:R-:W-:Y:S01]  /*0320*/  IMAD R17, R16, 0x2, R11 ;  /* 0x0000000210117824 */ /* 0x000fe200078e020b */
[----:B------:R-:W-:Y:S01]  /*0330*/  IADD3 R10, P1, PT, R11, R6, RZ ;  /* 0x000000060b0a7210 */ /* 0x000fe20007f3e0ff */
[----:B------:R-:W2:Y:S01]  /*0340*/  LDG.E.U8 R8, desc[UR10][R18.64] ;  /* 0x0000000a12087981 */ /* 0x000ea2000c1e1100 */
[----:B------:R-:W-:-:S02]  /*0350*/  LEA.HI.X.SX32 R13, R13, R7, 0x1, P0 ;  /* 0x000000070d0d7211 */ /* 0x000fc400000f0eff */
[----:B------:R-:W-:-:S05]  /*0360*/  LEA.HI.X.SX32 R11, R11, R7, 0x1, P1 ;  /* 0x000000070b0b7211 */ /* 0x000fca00008f0eff */
[----:B------:R-:W2:Y:S04]  /*0370*/  LDG.E.U8 R20, desc[UR10][R10.64] ;  /* 0x0000000a0a147981 */ /* 0x000ea8000c1e1100 */
[----:B------:R5:W2:Y:S01]  /*0380*/  LDG.E.U8 R18, desc[UR10][R12.64] ;  /* 0x0000000a0c127981 */ /* 0x000aa2000c1e1100 */
[C---:B0-----:R-:W-:Y:S02]  /*0390*/  IADD3 R2, P0, PT, R17.reuse, R6, RZ ;  /* 0x0000000611027210 */ /* 0x041fe40007f1e0ff */
[----:B-1----:R-:W-:Y:S02]  /*03a0*/  LEA R15, R16, R17, 0x1 ;  /* 0x00000011100f7211 */ /* 0x002fe400078e08ff */
[----:B------:R-:W-:-:S03]  /*03b0*/  LEA.HI.X.SX32 R3, R17, R7, 0x1, P0 ;  /* 0x0000000711037211 */ /* 0x000fc600000f0eff */
[C---:B------:R-:W-:Y:S01]  /*03c0*/  IMAD R17, R16.reuse, 0x2, R15 ;  /* 0x0000000210117824 */ /* 0x040fe200078e020f */
[CC--:B------:R-:W-:Y:S01]  /*03d0*/  IADD3 R14, P0, PT, R15.reuse, R6.reuse, RZ ;  /* 0x000000060f0e7210 */ /* 0x0c0fe20007f1e0ff */
[----:B------:R-:W2:Y:S02]  /*03e0*/  LDG.E.U8 R2, desc[UR10][R2.64] ;  /* 0x0000000a02027981 */ /* 0x000ea4000c1e1100 */
[C---:B-----5:R-:W-:Y:S01]  /*03f0*/  IMAD R21, R16.reuse, 0x2, R17 ;  /* 0x0000000210157824 */ /* 0x060fe200078e0211 */
[-C--:B------:R-:W-:Y:S02]  /*0400*/  LEA.HI.X.SX32 R15, R15, R7.reuse, 0x1, P0 ;  /* 0x000000070f0f7211 */ /* 0x080fe400000f0eff */
[-C--:B------:R-:W-:Y:S01]  /*0410*/  IADD3 R12, P0, PT, R17, R6.reuse, RZ ;  /* 0x00000006110c7210 */ /* 0x080fe20007f1e0ff */
[C---:B------:R-:W-:Y:S01]  /*0420*/  IMAD R19, R16.reuse, 0x2, R21 ;  /* 0x0000000210137824 */ /* 0x040fe200078e0215 */
[----:B------:R-:W-:Y:S02]  /*0430*/  IADD3 R10, P1, PT, R21, R6, RZ ;  /* 0x00000006150a7210 */ /* 0x000fe40007f3e0ff */
[----:B------:R-:W-:Y:S01]  /*0440*/  LEA.HI.X.SX32 R13, R17, R7, 0x1, P0 ;  /* 0x00000007110d7211 */ /* 0x000fe200000f0eff */
[----:B------:R0:W5:Y:S01]  /*0450*/  LDG.E.U8 R3, desc[UR10][R14.64] ;  /* 0x0000000a0e037981 */ /* 0x000162000c1e1100 */
[----:B------:R-:W-:-:S02]  /*0460*/  LEA R17, R16, R19, 0x1 ;  /* 0x0000001310117211 */ /* 0x000fc400078e08ff */
[----:B------:R-:W-:Y:S01]  /*0470*/  LEA.HI.X.SX32 R11, R21, R7, 0x1, P1 ;  /* 0x00000007150b7211 */ /* 0x000fe200008f0eff */
[----:B------:R1:W5:Y:S04]  /*0480*/  LDG.E.U8 R24, desc[UR10][R12.64] ;  /* 0x0000000a0c187981 */ /* 0x000368000c1e1100 */
[----:B------:R3:W5:Y:S01]  /*0490*/  LDG.E.U8 R23, desc[UR10][R10.64] ;  /* 0x0000000a0a177981 */ /* 0x000762000c1e1100 */
[----:B0-----:R-:W-:-:S04]  /*04a0*/  IADD3 R14, P0, PT, R19, R6, RZ ;  /* 0x00000006130e7210 */ /* 0x001fc80007f1e0ff */
[----:B------:R-:W-:Y:S02]  /*04b0*/  LEA.HI.X.SX32 R15, R19, R7, 0x1, P0 ;  /* 0x00000007130f7211 */ /* 0x000fe400000f0eff */
[----:B-1----:R-:W-:-:S04]  /*04c0*/  IADD3 R12, P0, PT, R17, R6, RZ ;  /* 0x00000006110c7210 */ /* 0x002fc80007f1e0ff */
[----:B------:R-:W-:Y:S01]  /*04d0*/  LEA.HI.X.SX32 R13, R17, R7, 0x1, P0 ;  /* 0x00000007110d7211 */ /* 0x000fe200000f0eff */
[----:B---3--:R0:W-:Y:S04]  /*04e0*/  STL [R1+0x3b4], R22 ;  /* 0x0003b41601007387 */ /* 0x0081e80000100800 */
[----:B----4-:R1:W-:Y:S04]  /*04f0*/  STL [R1+0xa0], R0 ;  /* 0x0000a00001007387 */ /* 0x0103e80000100800 */
[----:B0-----:R0:W3:Y:S01]  /*0500*/  LDG.E.U8 R22, desc[UR10][R14.64] ;  /* 0x0000000a0e167981 */ /* 0x0010e2000c1e1100 */
[----:B-1----:R-:W-:-:S04]  /*0510*/  IMAD R0, R16, 0x2, R17 ;  /* 0x0000000210007824 */ /* 0x002fc800078e0211 */
[----:B------:R-:W-:Y:S01]  /*0520*/  IMAD R11, R16, 0x2, R0 ;  /* 0x00000002100b7824 */ /* 0x000fe200078e0200 */
[----:B0-----:R-:W-:-:S04]  /*0530*/  IADD3 R14, P0, PT, R0, R6, RZ ;  /* 0x00000006000e7210 */ /* 0x001fc80007f1e0ff */
[C---:B------:R-:W-:Y:S01]  /*0540*/  IADD3 R10, P1, PT, R11.reuse, R6, RZ ;  /* 0x000000060b0a7210 */ /* 0x040fe20007f3e0ff */
[----:B------:R-:W-:Y:S01]  /*0550*/  IMAD R17, R16, 0x2, R11 ;  /* 0x0000000210117824 */ /* 0x000fe200078e020b */
[-C--:B------:R-:W-:Y:S02]  /*0560*/  LEA.HI.X.SX32 R15, R0, R7.reuse, 0x1, P0 ;  /* 0x00000007000f7211 */ /* 0x080fe400000f0eff */
[----:B------:R-:W-:Y:S01]  /*0570*/  LEA.HI.X.SX32 R11, R11, R7, 0x1, P1 ;  /* 0x000000070b0b7211 */ /* 0x000fe200008f0eff */
[----:B--2---:R0:W-:Y:S04]  /*0580*/  STL [R1+0x3c4], R18 ;  /* 0x0003c41201007387 */ /* 0x0041e80000100800 */
[----:B------:R1:W2:Y:S04]  /*0590*/  LDG.E.U8 R0, desc[UR10][R12.64] ;  /* 0x0000000a0c007981 */ /* 0x0002a8000c1e1100 */
[----:B------:R4:W2:Y:S01]  /*05a0*/  LDG.E.U8 R21, desc[UR10][R14.64] ;  /* 0x0000000a0e157981 */ /* 0x0008a2000c1e1100 */
[----:B0-----:R-:W-:-:S03]  /*05b0*/  LEA R18, R16, R17, 0x1 ;  /* 0x0000001110127211 */ /* 0x001fc600078e08ff */
[----:B------:R0:W-:Y:S01]  /*05c0*/  STL [R1+0x3c0], R20 ;  /* 0x0003c01401007387 */ /* 0x0001e20000100800 */
[----:B-1----:R-:W-:-:S04]  /*05d0*/  IADD3 R12, P0, PT, R17, R6, RZ ;  /* 0x00000006110c7210 */ /* 0x002fc80007f1e0ff */
[----:B------:R-:W-:Y:S01]  /*05e0*/  LEA.HI.X.SX32 R13, R17, R7, 0x1, P0 ;  /* 0x00000007110d7211 */ /* 0x000fe200000f0eff */
[----:B0-----:R0:W2:Y:S01]  /*05f0*/  LDG.E.U8 R20, desc[UR10][R10.64] ;  /* 0x0000000a0a147981 */ /* 0x0010a2000c1e1100 */
[----:B----4-:R-:W-:-:S03]  /*0600*/  IADD3 R14, P0, PT, R18, R6, RZ ;  /* 0x00000006120e7210 */ /* 0x010fc60007f1e0ff */
[----:B------:R1:W4:Y:S01]  /*0610*/  LDG.E.U8 R19, desc[UR10][R12.64] ;  /* 0x0000000a0c137981 */ /* 0x000322000c1e1100 */
[----:B------:R-:W-:-:S05]  /*0620*/  LEA.HI.X.SX32 R15, R18, R7, 0x1, P0 ;  /* 0x00000007120f7211 */ /* 0x000fca00000f0eff */
[----:B------:R5:W4:Y:S01]  /*0630*/  LDG.E.U8 R26, desc[UR10][R14.64] ;  /* 0x0000000a0e1a7981 */ /* 0x000b22000c1e1100 */
[----:B------:R-:W-:-:S04]  /*0640*/  IMAD R17, R16, 0x2, R18 ;  /* 0x0000000210117824 */ /* 0x000fc800078e0212 */
[----:B0-----:R-:W-:Y:S01]  /*0650*/  IMAD R11, R16, 0x2, R17 ;  /* 0x00000002100b7824 */ /* 0x001fe200078e0211 */
[----:B-1----:R-:W-:-:S03]  /*0660*/  IADD3 R12, P0, PT, R17, R6, RZ ;  /* 0x00000006110c7210 */ /* 0x002fc60007f1e0ff */
[----:B------:R-:W-:Y:S01]  /*0670*/  IMAD R18, R16, 0x2, R11 ;  /* 0x0000000210127824 */ /* 0x000fe200078e020b */
[-C--:B------:R-:W-:Y:S02]  /*0680*/  IADD3 R10, P1, PT, R11, R6.reuse, RZ ;  /* 0x000000060b0a7210 */ /* 0x080fe40007f3e0ff */
[-C--:B------:R-:W-:Y:S02]  /*0690*/  LEA.HI.X.SX32 R13, R17, R7.reuse, 0x1, P0 ;  /* 0x00000007110d7211 */ /* 0x080fe400000f0eff */
[----:B-----5:R-:W-:Y:S02]  /*06a0*/  IADD3 R14, P0, PT, R18, R6, RZ ;  /* 0x00000006120e7210 */ /* 0x020fe40007f1e0ff */
[----:B------:R-:W-:Y:S01]  /*06b0*/  LEA R17, R16, R18, 0x1 ;  /* 0x0000001210117211 */ /* 0x000fe200078e08ff */
[----:B------:R0:W5:Y:S01]  /*06c0*/  LDG.E.U8 R25, desc[UR10][R12.64] ;  /* 0x0000000a0c197981 */ /* 0x000162000c1e1100 */
[-C--:B------:R-:W-:Y:S02]  /*06d0*/  LEA.HI.X.SX32 R11, R11, R7.reuse, 0x1, P1 ;  /* 0x000000070b0b7211 */ /* 0x080fe400008f0eff */
[----:B------:R-:W-:Y:S01]  /*06e0*/  LEA.HI.X.SX32 R15, R18, R7, 0x1, P0 ;  /* 0x00000007120f7211 */ /* 0x000fe200000f0eff */
[----:B------:R-:W-:Y:S01]  /*06f0*/  IMAD R18, R16, 0x2, R17 ;  /* 0x0000000210127824 */ /* 0x000fe200078e0211 */
[----:B------:R1:W-:Y:S01]  /*0700*/  STL [R1+0x3bc], R24 ;  /* 0x0003bc1801007387 */ /* 0x0003e20000100800 */
[----:B0-----:R-:W-:-:S03]  /*0710*/  IADD3 R12, P0, PT, R17, R6, RZ ;  /* 0x00000006110c7210 */ /* 0x001fc60007f1e0ff */
[----:B------:R0:W-:Y:S04]  /*0720*/  STL [R1+0x3b8], R23 ;  /* 0x0003b81701007387 */ /* 0x0001e80000100800 */
[----:B-1----:R1:W5:Y:S01]  /*0730*/  LDG.E.U8 R24, desc[UR10][R10.64] ;  /* 0x0000000a0a187981 */ /* 0x002362000c1e1100 */
[----:B------:R-:W-:-:S03]  /*0740*/  LEA.HI.X.SX32 R13, R17, R7, 0x1, P0 ;  /* 0x00000007110d7211 */ /* 0x000fc600000f0eff */
[----:B0-----:R0:W5:Y:S01]  /*0750*/  LDG.E.U8 R23, desc[UR10][R14.64] ;  /* 0x0000000a0e177981 */ /* 0x001162000c1e1100 */
[----:B-1----:R-:W-:-:S05]  /*0760*/  IMAD R11, R16, 0x2, R18 ;  /* 0x00000002100b7824 */ /* 0x002fca00078e0212 */
[CC--:B------:R-:W-:Y:S02]  /*0770*/  IADD3 R10, P1, PT, R11.reuse, R6.reuse, RZ ;  /* 0x000000060b0a7210 */ /* 0x0c0fe40007f3e0ff */
[-C--:B0-----:R-:W-:Y:S01]  /*0780*/  IADD3 R14, P0, PT, R18, R6.reuse, RZ ;  /* 0x00000006120e7210 */ /* 0x081fe20007f1e0ff */
[----:B------:R-:W-:Y:S01]  /*0790*/  IMAD R17, R16, 0x2, R11 ;  /* 0x0000000210117824 */ /* 0x000fe200078e020b */
[-C--:B------:R-:W-:Y:S02]  /*07a0*/  LEA.HI.X.SX32 R11, R11, R7.reuse, 0x1, P1 ;  /* 0x000000070b0b7211 */ /* 0x080fe400008f0eff */
[----:B------:R-:W-:Y:S02]  /*07b0*/  LEA.HI.X.SX32 R15, R18, R7, 0x1, P0 ;  /* 0x00000007120f7211 */ /* 0x000fe400000f0eff */
[----:B------:R-:W-:Y:S01]  /*07c0*/  LEA R18, R16, R17, 0x1 ;  /* 0x0000001110127211 */ /* 0x000fe200078e08ff */
[----:B---3--:R0:W-:Y:S04]  /*07d0*/  STL [R1+0x9c], R22 ;  /* 0x00009c1601007387 */ /* 0x0081e80000100800 */
[----:B0-----:R0:W3:Y:S02]  /*07e0*/  LDG.E.U8 R22, desc[UR10][R12.64] ;  /* 0x0000000a0c167981 */ /* 0x0010e4000c1e1100 */
[----:B0-----:R-:W-:-:S02]  /*07f0*/  IADD3 R12, P0, PT, R17, R6, RZ ;  /* 0x00000006110c7210 */ /* 0x001fc40007f1e0ff */
[----:B--2---:R0:W-:Y:S02]  /*0800*/  STL [R1+0x3b0], R21 ;  /* 0x0003b01501007387 */ /* 0x0041e40000100800 */
[----:B------:R-:W-:Y:S02]  /*0810*/  LEA.HI.X.SX32 R13, R17, R7, 0x1, P0 ;  /* 0x00000007110d7211 */ /* 0x000fe400000f0eff */
[----:B0-----:R0:W2:Y:S04]  /*0820*/  LDG.E.U8 R21, desc[UR10][R14.64] ;  /* 0x0000000a0e157981 */ /* 0x0010a8000c1e1100 */
[----:B------:R1:W-:Y:S04]  /*0830*/  STL [R1+0x3ac], R20 ;  /* 0x0003ac1401007387 */ /* 0x0003e80000100800 */
[----:B-1----:R1:W2:Y:S01]  /*0840*/  LDG.E.U8 R20, desc[UR10][R10.64] ;  /* 0x0000000a0a147981 */ /* 0x0022a2000c1e1100 */
[----:B0-----:R-:W-:-:S04]  /*0850*/  IADD3 R14, P0, PT, R18, R6, RZ ;  /* 0x00000006120e7210 */ /* 0x001fc80007f1e0ff */
[----:B------:R-:W-:Y:S01]  /*0860*/  LEA.HI.X.SX32 R15, R18, R7, 0x1, P0 ;  /* 0x00000007120f7211 */ /* 0x000fe200000f0eff */
[----:B----4-:R0:W-:Y:S04]  /*0870*/  STL [R1+0x98], R19 ;  /* 0x0000981301007387 */ /* 0x0101e80000100800 */
[----:B------:R4:W-:Y:S04]  /*0880*/  STL [R1+0x84], R26 ;  /* 0x0000841a01007387 */ /* 0x0009e80000100800 */
[----:B0-----:R0:W2:Y:S04]  /*0890*/  LDG.E.U8 R19, desc[UR10][R12.64] ;  /* 0x0000000a0c137981 */ /* 0x0010a8000c1e1100 */
[----:B----4-:R4:W2:Y:S01]  /*08a0*/  LDG.E.U8 R26, desc[UR10][R14.64] ;  /* 0x0000000a0e1a7981 */ /* 0x0108a2000c1e1100 */
[----:B------:R-:W-:-:S04]  /*08b0*/  IMAD R17, R16, 0x2, R18 ;  /* 0x0000000210117824 */ /* 0x000fc800078e0212 */
[----:B-1----:R-:W-:Y:S01]  /*08c0*/  IMAD R11, R16, 0x2, R17 ;  /* 0x00000002100b7824 */ /* 0x002fe200078e0211 */
[----:B0-----:R-:W-:-:S03]  /*08d0*/  IADD3 R12, P0, PT, R17, R6, RZ ;  /* 0x00000006110c7210 */ /* 0x001fc60007f1e0ff */
[----:B------:R-:W-:Y:S01]  /*08e0*/  IMAD R18, R16, 0x2, R11 ;  /* 0x0000000210127824 */ /* 0x000fe200078e020b */
[-C--:B------:R-:W-:Y:S02]  /*08f0*/  IADD3 R10, P1, PT, R11, R6.reuse, RZ ;  /* 0x000000060b0a7210 */ /* 0x080fe40007f3e0ff */
[-C--:B------:R-:W-:Y:S02]  /*0900*/  LEA.HI.X.SX32 R13, R17, R7.reuse, 0x1, P0 ;  /* 0x00000007110d7211 */ /* 0x080fe400000f0eff */
[----:B----4-:R-:W-:Y:S02]  /*0910*/  IADD3 R14, P0, PT, R18, R6, RZ ;  /* 0x00000006120e7210 */ /* 0x010fe40007f1e0ff */
[----:B------:R-:W-:Y:S01]  /*0920*/  LEA R17, R16, R18, 0x1 ;  /* 0x0000001210117211 */ /* 0x000fe200078e08ff */
[----:B-----5:R0:W-:Y:S01]  /*0930*/  STL [R1+0x3a8], R25 ;  /* 0x0003a81901007387 */ /* 0x0201e20000100800 */
[-C--:B------:R-:W-:Y:S02]  /*0940*/  LEA.HI.X.SX32 R11, R11, R7.reuse, 0x1, P1 ;  /* 0x000000070b0b7211 */ /* 0x080fe400008f0eff */
[----:B------:R-:W-:Y:S01]  /*0950*/  LEA.HI.X.SX32 R15, R18, R7, 0x1, P0 ;  /* 0x00000007120f7211 */ /* 0x000fe200000f0eff */
[----:B------:R-:W-:Y:S01]  /*0960*/  IMAD R18, R16, 0x2, R17 ;  /* 0x0000000210127824 */ /* 0x000fe200078e0211 */
[----:B------:R1:W-:Y:S04]  /*0970*/  STL [R1+0x3a4], R24 ;  /* 0x0003a41801007387 */ /* 0x0003e80000100800 */
[----:B0-----:R0:W4:Y:S04]  /*0980*/  LDG.E.U8 R25, desc[UR10][R12.64] ;  /* 0x0000000a0c197981 */ /* 0x001128000c1e1100 */
[----:B-1----:R1:W5:Y:S01]  /*0990*/  LDG.E.U8 R24, desc[UR10][R10.64] ;  /* 0x0000000a0a187981 */ /* 0x002362000c1e1100 */
[----:B0-----:R-:W-:-:S03]  /*09a0*/  IADD3 R12, P0, PT, R17, R6, RZ ;  /* 0x00000006110c7210 */ /* 0x001fc60007f1e0ff */
[----:B------:R0:W-:Y:S01]  /*09b0*/  STL [R1+0x80], R23 ;  /* 0x0000801701007387 */ /* 0x0001e20000100800 */
[C---:B-1----:R-:W-:Y:S01]  /*09c0*/  IMAD R11, R16.reuse, 0x2, R18 ;  /* 0x00000002100b7824 */ /* 0x042fe200078e0212 */
[----:B------:R-:W-:Y:S02]  /*09d0*/  LEA.HI.X.SX32 R13, R17, R7, 0x1, P0 ;  /* 0x00000007110d7211 */ /* 0x000fe400000f0eff */
[----:B0-----:R0:W5:Y:S02]  /*09e0*/  LDG.E.U8 R23, desc[UR10][R14.64] ;  /* 0x0000000a0e177981 */ /* 0x001164000c1e1100 */
[----:B------:R-:W-:Y:S01]  /*09f0*/  IADD3 R10, P1, PT, R11, R6, RZ ;  /* 0x000000060b0a7210 */ /* 0x000fe20007f3e0ff */
[----:B------:R-:W-:-:S03]  /*0a00*/  IMAD R17, R16, 0x2, R11 ;  /* 0x0000000210117824 */ /* 0x000fc600078e020b */
[----:B------:R-:W-:Y:S02]  /*0a10*/  LEA.HI.X.SX32 R11, R11, R7, 0x1, P1 ;  /* 0x000000070b0b7211 */ /* 0x000fe400008f0eff */
[----:B0-----:R-:W-:-:S04]  /*0a20*/  IADD3 R14, P0, PT, R18, R6, RZ ;  /* 0x00000006120e7210 */ /* 0x001fc80007f1e0ff */
[----:B------:R-:W-:Y:S02]  /*0a30*/  LEA.HI.X.SX32 R15, R18, R7, 0x1, P0 ;  /* 0x00000007120f7211 */ /* 0x000fe400000f0eff */
[----:B------:R-:W-:Y:S01]  /*0a40*/  LEA R18, R16, R17, 0x1 ;  /* 0x0000001110127211 */ /* 0x000fe200078e08ff */
[----:B---3--:R0:W-:Y:S04]  /*0a50*/  STL [R1+0x7c], R22 ;  /* 0x00007c1601007387 */ /* 0x0081e80000100800 */
[----:B0-----:R0:W3:Y:S02]  /*0a60*/  LDG.E.U8 R22, desc[UR10][R12.64] ;  /* 0x0000000a0c167981 */ /* 0x0010e4000c1e1100 */
[C---:B0-----:R-:W-:Y:S02]  /*0a70*/  IADD3 R12, P0, PT, R17.reuse, R6, RZ ;  /* 0x00000006110c7210 */ /* 0x041fe40007f1e0ff */
[----:B--2---:R0:W-:Y:S02]  /*0a80*/  STL [R1+0x3a0], R21 ;  /* 0x0003a01501007387 */ /* 0x0041e40000100800 */
[----:B------:R-:W-:-:S02]  /*0a90*/  LEA.HI.X.SX32 R13, R17, R7, 0x1, P0 ;  /* 0x00000007110d7211 */ /* 0x000fc400000f0eff */
[----:B0-----:R0:W2:Y:S04]  /*0aa0*/  LDG.E.U8 R21, desc[UR10][R14.64] ;  /* 0x0000000a0e157981 */ /* 0x0010a8000c1e1100 */
[----:B------:R1:W-:Y:S04]  /*0ab0*/  STL [R1+0x39c], R20 ;  /* 0x00039c1401007387 */ /* 0x0003e80000100800 */
[----:B-1----:R1:W2:Y:S01]  /*0ac0*/  LDG.E.U8 R20, desc[UR10][R10.64] ;  /* 0x0000000a0a147981 */ /* 0x0022a2000c1e1100 */
[----:B0-----:R-:W-:-:S04]  /*0ad0*/  IADD3 R14, P0, PT, R18, R6, RZ ;  /* 0x00000006120e7210 */ /* 0x001fc80007f1e0ff */
[----:B------:R-:W-:Y:S01]  /*0ae0*/  LEA.HI.X.SX32 R15, R18, R7, 0x1, P0 ;  /* 0x00000007120f7211 */ /* 0x000fe200000f0eff */
[----:B------:R0:W-:Y:S04]  /*0af0*/  STL [R1+0x114], R19 ;  /* 0x0001141301007387 */ /* 0x0001e80000100800 */
[----:B------:R1:W-:Y:S04]  /*0b00*/  STL [R1+0x78], R26 ;  /* 0x0000781a01007387 */ /* 0x0003e80000100800 */
[----:B0-----:R0:W2:Y:S04]  /*0b10*/  LDG.E.U8 R19, desc[UR10][R12.64] ;  /* 0x0000000a0c137981 */ /* 0x0010a8000c1e1100 */
[----:B-1----:R1:W2:Y:S01]  /*0b20*/  LDG.E.U8 R26, desc[UR10][R14.64] ;  /* 0x0000000a0e1a7981 */ /* 0x0022a2000c1e1100 */
[----:B------:R-:W-:-:S04]  /*0b30*/  IMAD R17, R16, 0x2, R18 ;  /* 0x0000000210117824 */ /* 0x000fc800078e0212 */
[----:B------:R-:W-:Y:S01]  /*0b40*/  IMAD R11, R16, 0x2, R17 ;  /* 0x00000002100b7824 */ /* 0x000fe200078e0211 */
[----:B0-----:R-:W-:-:S03]  /*0b50*/  IADD3 R12, P0, PT, R17, R6, RZ ;  /* 0x00000006110c7210 */ /* 0x001fc60007f1e0ff */
[----:B------:R-:W-:Y:S01]  /*0b60*/  IMAD R18, R16, 0x2, R11 ;  /* 0x0000000210127824 */ /* 0x000fe200078e020b */
[-C--:B------:R-:W-:Y:S02]  /*0b70*/  IADD3 R10, P1, PT, R11, R6.reuse, RZ ;  /* 0x000000060b0a7210 */ /* 0x080fe40007f3e0ff */
[-C--:B------:R-:W-:Y:S02]  /*0b80*/  LEA.HI.X.SX32 R13, R17, R7.reuse, 0x1, P0 ;  /* 0x00000007110d7211 */ /* 0x080fe400000f0eff */
[----:B-1----:R-:W-:Y:S02]  /*0b90*/  IADD3 R14, P0, PT, R18, R6, RZ ;  /* 0x00000006120e7210 */ /* 0x002fe40007f1e0ff */
[----:B------:R-:W-:Y:S01]  /*0ba0*/  LEA R17, R16, R18, 0x1 ;  /* 0x0000001210117211 */ /* 0x000fe200078e08ff */
[----:B----4-:R0:W-:Y:S01]  /*0bb0*/  STL [R1+0x398], R25 ;  /* 0x0003981901007387 */ /* 0x0101e20000100800 */
[-C--:B------:R-:W-:Y:S02]  /*0bc0*/  LEA.HI.X.SX32 R11, R11, R7.reuse, 0x1, P1 ;  /* 0x000000070b0b7211 */ /* 0x080fe400008f0eff */
[----:B------:R-:W-:Y:S01]  /*0bd0*/  LEA.HI.X.SX32 R15, R18, R7, 0x1, P0 ;  /* 0x00000007120f7211 */ /* 0x000fe200000f0eff */
[----:B------:R-:W-:Y:S01]  /*0be0*/  IMAD R18, R16, 0x2, R17 ;  /* 0x0000000210127824 */ /* 0x000fe200078e0211 */
[----:B-----5:R1:W-:Y:S04]  /*0bf0*/  STL [R1+0x394], R24 ;  /* 0x0003941801007387 */ /* 0x0203e80000100800 */
        /* <DEDUP_REMOVED lines=544> */
[----:B------:R1:W-:Y:S04]  /*2e00*/  STL [R1], R26 ;  /* 0x0000001a01007387 */ /* 0x0003e80000100800 */
        /* <DEDUP_REMOVED lines=128> */
[-C--:B------:R-:W-:Y:S02]  /*3610*/  LEA.HI.X.SX32 R11, R11, R7.reuse, 0x1, P1 ;  /* 0x000000070b0b7211 */ /* 0x080fe400008f0eff */
[----:B-1----:R-:W-:Y:S01]  /*3620*/  IADD3 R14, P0, PT, R18, R6, RZ ;  /* 0x00000006120e7210 */ /* 0x002fe20007f1e0ff */
[----:B----4-:R0:W-:Y:S01]  /*3630*/  STL [R1+0x224], R25 ;  /* 0x0002241901007387 */ /* 0x0101e20000100800 */
[----:B------:R-:W-:Y:S02]  /*3640*/  LEA R17, R16, R18, 0x1 ;  /* 0x0000001210117211 */ /* 0x000fe400078e08ff */
[----:B------:R-:W-:Y:S01]  /*3650*/  LEA.HI.X.SX32 R15, R18, R7, 0x1, P0 ;  /* 0x00000007120f7211 */ /* 0x000fe200000f0eff */
[----:B------:R1:W4:Y:S02]  /*3660*/  LDG.E.U8 R27, desc[UR10][R12.64] ;  /* 0x0000000a0c1b7981 */ /* 0x000324000c1e1100 */
[----:B------:R-:W-:-:S02]  /*3670*/  IMAD R18, R16, 0x2, R17 ;  /* 0x0000000210127824 */ /* 0x000fc400078e0211 */
[----:B0-----:R0:W4:Y:S01]  /*3680*/  LDG.E.U8 R25, desc[UR10][R10.64] ;  /* 0x0000000a0a197981 */ /* 0x001122000c1e1100 */
[----:B-1----:R-:W-:-:S03]  /*3690*/  IADD3 R12, P0, PT, R17, R6, RZ ;  /* 0x00000006110c7210 */ /* 0x002fc60007f1e0ff */
[----:B-----5:R1:W-:Y:S01]  /*36a0*/  STL [R1+0x21c], R24 ;  /* 0x00021c1801007387 */ /* 0x0203e20000100800 */
[----:B0-----:R-:W-:Y:S01]  /*36b0*/  IMAD R11, R16, 0x2, R18 ;  /* 0x00000002100b7824 */ /* 0x001fe200078e0212 */
[----:B------:R-:W-:-:S03]  /*36c0*/  LEA.HI.X.SX32 R13, R17, R7, 0x1, P0 ;  /* 0x00000007110d7211 */ /* 0x000fc600000f0eff */
[----:B------:R-:W-:Y:S01]  /*36d0*/  IMAD R17, R16, 0x2, R11 ;  /* 0x0000000210117824 */ /* 0x000fe200078e020b */
[----:B-1----:R0:W5:Y:S01]  /*36e0*/  LDG.E.U8 R24, desc[UR10][R14.64] ;  /* 0x0000000a0e187981 */ /* 0x002162000c1e1100 */
[----:B------:R-:W-:-:S03]  /*36f0*/  IADD3 R10, P1, PT, R11, R6, RZ ;  /* 0x000000060b0a7210 */ /* 0x000fc60007f3e0ff */
[----:B------:R1:W-:Y:S01]  /*3700*/  STL [R1+0xc4], R23 ;  /* 0x0000c41701007387 */ /* 0x0003e20000100800 */
[----:B------:R-:W-:Y:S02]  /*3710*/  LEA.HI.X.SX32 R11, R11, R7, 0x1, P1 ;  /* 0x000000070b0b7211 */ /* 0x000fe400008f0eff */
[----:B0-----:R-:W-:-:S04]  /*3720*/  IADD3 R14, P0, PT, R18, R6, RZ ;  /* 0x00000006120e7210 */ /* 0x001fc80007f1e0ff */
[----:B------:R-:W-:Y:S01]  /*3730*/  LEA.HI.X.SX32 R15, R18, R7, 0x1, P0 ;  /* 0x00000007120f7211 */ /* 0x000fe200000f0eff */
[----:B-1----:R0:W5:Y:S01]  /*3740*/  LDG.E.U8 R23, desc[UR10][R12.64] ;  /* 0x0000000a0c177981 */ /* 0x002162000c1e1100 */
[----:B------:R-:W-:Y:S02]  /*3750*/  LEA R18, R16, R17, 0x1 ;  /* 0x0000001110127211 */ /* 0x000fe400078e08ff */
[----:B0-----:R-:W-:-:S04]  /*3760*/  IADD3 R12, P0, PT, R17, R6, RZ ;  /* 0x00000006110c7210 */ /* 0x001fc80007f1e0ff */
[----:B------:R-:W-:Y:S01]  /*3770*/  LEA.HI.X.SX32 R13, R17, R7, 0x1, P0 ;  /* 0x00000007110d7211 */ /* 0x000fe200000f0eff */
[----:B---3--:R0:W-:Y:S04]  /*3780*/  STL [R1+0xc0], R22 ;  /* 0x0000c01601007387 */ /* 0x0081e80000100800 */
[----:B0-----:R-:W3:Y:S04]  /*3790*/  LDG.E.U8 R22, desc[UR10][R12.64] ;  /* 0x0000000a0c167981 */ /* 0x001ee8000c1e1100 */
[----:B--2---:R0:W-:Y:S04]  /*37a0*/  STL [R1+0x210], R21 ;  /* 0x0002101501007387 */ /* 0x0041e80000100800 */
[----:B0-----:R0:W2:Y:S04]  /*37b0*/  LDG.E.U8 R21, desc[UR10][R14.64] ;  /* 0x0000000a0e157981 */ /* 0x0010a8000c1e1100 */
[----:B------:R1:W-:Y:S04]  /*37c0*/  STL [R1+0x20c], R20 ;  /* 0x00020c1401007387 */ /* 0x0003e80000100800 */
[----:B-1----:R1:W3:Y:S01]  /*37d0*/  LDG.E.U8 R20, desc[UR10][R10.64] ;  /* 0x0000000a0a147981 */ /* 0x0022e2000c1e1100 */
[----:B0-----:R-:W-:-:S04]  /*37e0*/  IADD3 R14, P0, PT, R18, R6, RZ ;  /* 0x00000006120e7210 */ /* 0x001fc80007f1e0ff */
[----:B------:R-:W-:Y:S01]  /*37f0*/  LEA.HI.X.SX32 R15, R18, R7, 0x1, P0 ;  /* 0x00000007120f7211 */ /* 0x000fe200000f0eff */
[----:B------:R-:W-:Y:S04]  /*3800*/  STL [R1+0x1d4], R19 ;  /* 0x0001d41301007387 */ /* 0x000fe80000100800 */
[----:B------:R0:W-:Y:S04]  /*3810*/  STL [R1+0xe8], R26 ;  /* 0x0000e81a01007387 */ /* 0x0001e80000100800 */
[----:B0-----:R0:W3:Y:S01]  /*3820*/  LDG.E.U8 R26, desc[UR10][R14.64] ;  /* 0x0000000a0e1a7981 */ /* 0x0010e2000c1e1100 */
[----:B------:R-:W-:-:S04]  /*3830*/  IMAD R17, R16, 0x2, R18 ;  /* 0x0000000210117824 */ /* 0x000fc800078e0212 */
[----:B-1----:R-:W-:Y:S01]  /*3840*/  IMAD R11, R16, 0x2, R17 ;  /* 0x00000002100b7824 */ /* 0x002fe200078e0211 */
[----:B------:R-:W-:-:S03]  /*3850*/  IADD3 R12, P0, PT, R17, R6, RZ ;  /* 0x00000006110c7210 */ /* 0x000fc60007f1e0ff */
[C---:B------:R-:W-:Y:S01]  /*3860*/  IMAD R19, R16.reuse, 0x2, R11 ;  /* 0x0000000210137824 */ /* 0x040fe200078e020b */
[-C--:B------:R-:W-:Y:S02]  /*3870*/  IADD3 R10, P1, PT, R11, R6.reuse, RZ ;  /* 0x000000060b0a7210 */ /* 0x080fe40007f3e0ff */
[-C--:B------:R-:W-:Y:S02]  /*3880*/  LEA.HI.X.SX32 R13, R17, R7.reuse, 0x1, P0 ;  /* 0x00000007110d7211 */ /* 0x080fe400000f0eff */
[----:B------:R-:W-:Y:S02]  /*3890*/  LEA.HI.X.SX32 R11, R11, R7, 0x1, P1 ;  /* 0x000000070b0b7211 */ /* 0x000fe400008f0eff */
[----:B------:R-:W-:Y:S01]  /*38a0*/  LEA R18, R16, R19, 0x1 ;  /* 0x0000001310127211 */ /* 0x000fe200078e08ff */
[----:B----4-:R1:W-:Y:S01]  /*38b0*/  STL [R1+0x200], R27 ;  /* 0x0002001b01007387 */ /* 0x0103e20000100800 */
[----:B0-----:R-:W-:-:S03]  /*38c0*/  IADD3 R14, P0, PT, R19, R6, RZ ;  /* 0x00000006130e7210 */ /* 0x001fc60007f1e0ff */
[----:B------:R0:W-:Y:S01]  /*38d0*/  STL [R1+0x1f4], R25 ;  /* 0x0001f41901007387 */ /* 0x0001e20000100800 */
[----:B------:R-:W-:Y:S01]  /*38e0*/  IMAD R17, R16, 0x2, R18 ;  /* 0x0000000210117824 */ /* 0x000fe200078e0212 */
[----:B------:R-:W-:Y:S02]  /*38f0*/  LEA.HI.X.SX32 R15, R19, R7, 0x1, P0 ;  /* 0x00000007130f7211 */ /* 0x000fe400000f0eff */
[----:B-1----:R1:W4:Y:S04]  /*3900*/  LDG.E.U8 R27, desc[UR10][R12.64] ;  /* 0x0000000a0c1b7981 */ /* 0x002328000c1e1100 */
[----:B0-----:R0:W4:Y:S01]  /*3910*/  LDG.E.U8 R25, desc[UR10][R10.64] ;  /* 0x0000000a0a197981 */ /* 0x001122000c1e1100 */
[----:B-1----:R-:W-:-:S03]  /*3920*/  IADD3 R12, P0, PT, R18, R6, RZ ;  /* 0x00000006120c7210 */ /* 0x002fc60007f1e0ff */
[----:B-----5:R1:W-:Y:S01]  /*3930*/  STL [R1+0x1c8], R24 ;  /* 0x0001c81801007387 */ /* 0x0203e20000100800 */
[----:B0-----:R-:W-:Y:S01]  /*3940*/  IMAD R11, R16, 0x2, R17 ;  /* 0x00000002100b7824 */ /* 0x001fe200078e0211 */
[----:B------:R-:W-:-:S03]  /*3950*/  LEA.HI.X.SX32 R13, R18, R7, 0x1, P0 ;  /* 0x00000007120d7211 */ /* 0x000fc600000f0eff */
[----:B------:R-:W-:Y:S01]  /*3960*/  IMAD R19, R16, 0x2, R11 ;  /* 0x0000000210137824 */ /* 0x000fe200078e020b */
[CC--:B------:R-:W-:Y:S01]  /*3970*/  IADD3 R10, P1, PT, R11.reuse, R6.reuse, RZ ;  /* 0x000000060b0a7210 */ /* 0x0c0fe20007f3e0ff */
[----:B-1----:R0:W5:Y:S03]  /*3980*/  LDG.E.U8 R24, desc[UR10][R14.64] ;  /* 0x0000000a0e187981 */ /* 0x002166000c1e1100 */
[----:B------:R-:W-:Y:S01]  /*3990*/  LEA.HI.X.SX32 R11, R11, R7, 0x1, P1 ;  /* 0x000000070b0b7211 */ /* 0x000fe200008f0eff */
[----:B------:R1:W-:Y:S01]  /*39a0*/  STL [R1+0x1bc], R23 ;  /* 0x0001bc1701007387 */ /* 0x0003e20000100800 */
[----:B0-----:R-:W-:-:S04]  /*39b0*/  IADD3 R14, P0, PT, R17, R6, RZ ;  /* 0x00000006110e7210 */ /* 0x001fc80007f1e0ff */
[----:B------:R-:W-:Y:S01]  /*39c0*/  LEA.HI.X.SX32 R15, R17, R7, 0x1, P0 ;  /* 0x00000007110f7211 */ /* 0x000fe200000f0eff */
[----:B-1----:R0:W5:Y:S01]  /*39d0*/  LDG.E.U8 R23, desc[UR10][R12.64] ;  /* 0x0000000a0c177981 */ /* 0x002162000c1e1100 */
[----:B------:R-:W-:Y:S02]  /*39e0*/  LEA R18, R16, R19, 0x1 ;  /* 0x0000001310127211 */ /* 0x000fe400078e08ff */
[----:B0-----:R-:W-:-:S04]  /*39f0*/  IADD3 R12, P0, PT, R19, R6, RZ ;  /* 0x00000006130c7210 */ /* 0x001fc80007f1e0ff */
[----:B------:R-:W-:Y:S01]  /*3a00*/  LEA.HI.X.SX32 R13, R19, R7, 0x1, P0 ;  /* 0x00000007130d7211 */ /* 0x000fe200000f0eff */
[----:B--2---:R0:W-:Y:S04]  /*3a10*/  STL [R1+0x1e8], R21 ;  /* 0x0001e81501007387 */ /* 0x0041e80000100800 */
[----:B0-----:R0:W2:Y:S04]  /*3a20*/  LDG.E.U8 R21, desc[UR10][R14.64] ;  /* 0x0000000a0e157981 */ /* 0x0010a8000c1e1100 */
[----:B---3--:R1:W-:Y:S04]  /*3a30*/  STL [R1+0x1e4], R20 ;  /* 0x0001e41401007387 */ /* 0x0083e80000100800 */
[----:B------:R3:W-:Y:S04]  /*3a40*/  STL [R1+0x1b0], R22 ;  /* 0x0001b01601007387 */ /* 0x0007e80000100800 */
[----:B-1----:R1:W2:Y:S01]  /*3a50*/  LDG.E.U8 R20, desc[UR10][R10.64] ;  /* 0x0000000a0a147981 */ /* 0x0022a2000c1e1100 */
[----:B0-----:R-:W-:-:S03]  /*3a60*/  IADD3 R14, P0, PT, R18, R6, RZ ;  /* 0x00000006120e7210 */ /* 0x001fc60007f1e0ff */
[----:B---3--:R0:W3:Y:S01]  /*3a70*/  LDG.E.U8 R22, desc[UR10][R12.64] ;  /* 0x0000000a0c167981 */ /* 0x0080e2000c1e1100 */
[----:B------:R-:W-:-:S03]  /*3a80*/  LEA.HI.X.SX32 R15, R18, R7, 0x1, P0 ;  /* 0x00000007120f7211 */ /* 0x000fc600000f0eff */
[----:B------:R0:W-:Y:S04]  /*3a90*/  STL [R1+0xbc], R26 ;  /* 0x0000bc1a01007387 */ /* 0x0001e80000100800 */
[----:B0-----:R0:W3:Y:S01]  /*3aa0*/  LDG.E.U8 R26, desc[UR10][R14.64] ;  /* 0x0000000a0e1a7981 */ /* 0x0010e2000c1e1100 */
[----:B------:R-:W-:-:S04]  /*3ab0*/  IMAD R17, R16, 0x2, R18 ;  /* 0x0000000210117824 */ /* 0x000fc800078e0212 */
[----:B-1----:R-:W-:Y:S01]  /*3ac0*/  IMAD R11, R16, 0x2, R17 ;  /* 0x00000002100b7824 */ /* 0x002fe200078e0211 */
[----:B------:R-:W-:-:S03]  /*3ad0*/  IADD3 R12, P0, PT, R17, R6, RZ ;  /* 0x00000006110c7210 */ /* 0x000fc60007f1e0ff */
[----:B------:R-:W-:Y:S01]  /*3ae0*/  IMAD R18, R16, 0x2, R11 ;  /* 0x0000000210127824 */ /* 0x000fe200078e020b */
[-C--:B------:R-:W-:Y:S02]  /*3af0*/  LEA.HI.X.SX32 R13, R17, R7.reuse, 0x1, P0 ;  /* 0x00000007110d7211 */ /* 0x080fe400000f0eff */
[CC--:B------:R-:W-:Y:S02]  /*3b00*/  IADD3 R10, P1, PT, R11.reuse, R6.reuse, RZ ;  /* 0x000000060b0a7210 */ /* 0x0c0fe40007f3e0ff */
[----:B0-----:R-:W-:Y:S01]  /*3b10*/  IADD3 R14, P0, PT, R18, R6, RZ ;  /* 0x00000006120e7210 */ /* 0x001fe20007f1e0ff */
[----:B------:R0:W3:Y:S01]  /*3b20*/  LDG.E.U8 R19, desc[UR10][R12.64] ;  /* 0x0000000a0c137981 */ /* 0x0000e2000c1e1100 */
[-C--:B------:R-:W-:Y:S02]  /*3b30*/  LEA.HI.X.SX32 R11, R11, R7.reuse, 0x1, P1 ;  /* 0x000000070b0b7211 */ /* 0x080fe400008f0eff */
[----:B------:R-:W-:Y:S01]  /*3b40*/  LEA R17, R16, R18, 0x1 ;  /* 0x0000001210117211 */ /* 0x000fe200078e08ff */
[----:B----4-:R-:W-:Y:S01]  /*3b50*/  STL [R1+0x1dc], R27 ;  /* 0x0001dc1b01007387 */ /* 0x010fe20000100800 */
[----:B------:R-:W-:-:S03]  /*3b60*/  LEA.HI.X.SX32 R15, R18, R7, 0x1, P0 ;  /* 0x00000007120f7211 */ /* 0x000fc600000f0eff */
[----:B------:R1:W-:Y:S01]  /*3b70*/  STL [R1+0x1d8], R25 ;  /* 0x0001d81901007387 */ /* 0x0003e20000100800 */
[C---:B------:R-:W-:Y:S01]  /*3b80*/  IMAD R18, R16.reuse, 0x2, R17 ;  /* 0x0000000210127824 */ /* 0x040fe200078e0211 */
[C---:B0-----:R-:W-:Y:S02]  /*3b90*/  IADD3 R12, P0, PT, R17.reuse, R6, RZ ;  /* 0x00000006110c7210 */ /* 0x041fe40007f1e0ff */
[----:B-1----:R0:W4:Y:S02]  /*3ba0*/  LDG.E.U8 R25, desc[UR10][R10.64] ;  /* 0x0000000a0a197981 */ /* 0x002124000c1e1100 */
[----:B------:R-:W-:Y:S02]  /*3bb0*/  LEA.HI.X.SX32 R13, R17, R7, 0x1, P0 ;  /* 0x00000007110d7211 */ /* 0x000fe400000f0eff */
[----:B-----5:R1:W-:Y:S01]  /*3bc0*/  STL [R1+0xb8], R24 ;  /* 0x0000b81801007387 */ /* 0x0203e20000100800 */
[----:B0-----:R-:W-:-:S04]  /*3bd0*/  IMAD R11, R16, 0x2, R18 ;  /* 0x00000002100b7824 */ /* 0x001fc800078e0212 */
[----:B------:R-:W-:Y:S01]  /*3be0*/  IMAD R17, R16, 0x2, R11 ;  /* 0x0000000210117824 */ /* 0x000fe200078e020b */
[----:B-1----:R0:W5:Y:S01]  /*3bf0*/  LDG.E.U8 R24, desc[UR10][R14.64] ;  /* 0x0000000a0e187981 */ /* 0x002162000c1e1100 */
[----:B------:R-:W-:-:S03]  /*3c00*/  IADD3 R10, P1, PT, R11, R6, RZ ;  /* 0x000000060b0a7210 */ /* 0x000fc60007f3e0ff */
[----:B------:R1:W-:Y:S01]  /*3c10*/  STL [R1+0xb4], R23 ;  /* 0x0000b41701007387 */ /* 0x0003e20000100800 */
[CC--:B0-----:R-:W-:Y:S02]  /*3c20*/  IADD3 R14, P0, PT, R18.reuse, R6.reuse, RZ ;  /* 0x00000006120e7210 */ /* 0x0c1fe40007f1e0ff */
[-C--:B------:R-:W-:Y:S02]  /*3c30*/  LEA.HI.X.SX32 R11, R11, R7.reuse, 0x1, P1 ;  /* 0x000000070b0b7211 */ /* 0x080fe400008f0eff */
[----:B------:R-:W-:Y:S01]  /*3c40*/  LEA.HI.X.SX32 R15, R18, R7, 0x1, P0 ;  /* 0x00000007120f7211 */ /* 0x000fe200000f0eff */
[----:B-1----:R0:W5:Y:S01]  /*3c50*/  LDG.E.U8 R23, desc[UR10][R12.64] ;  /* 0x0000000a0c177981 */ /* 0x002162000c1e1100 */
[----:B------:R-:W-:Y:S02]  /*3c60*/  LEA R18, R16, R17, 0x1 ;  /* 0x0000001110127211 */ /* 0x000fe400078e08ff */
[----:B0-----:R-:W-:-:S04]  /*3c70*/  IADD3 R12, P0, PT, R17, R6, RZ ;  /* 0x00000006110c7210 */ /* 0x001fc80007f1e0ff */
[----:B------:R-:W-:Y:S01]  /*3c80*/  LEA.HI.X.SX32 R13, R17, R7, 0x1, P0 ;  /* 0x00000007110d7211 */ /* 0x000fe200000f0eff */
[----:B------:R-:W-:Y:S01]  /*3c90*/  IMAD R17, R16, 0x2, R18 ;  /* 0x0000000210117824 */ /* 0x000fe200078e0212 */
[----:B--2---:R0:W-:Y:S04]  /*3ca0*/  STL [R1+0x1d0], R21 ;  /* 0x0001d01501007387 */ /* 0x0041e80000100800 */
[----:B0-----:R0:W2:Y:S04]  /*3cb0*/  LDG.E.U8 R21, desc[UR10][R14.64] ;  /* 0x0000000a0e157981 */ /* 0x0010a8000c1e1100 */
[----:B------:R1:W-:Y:S01]  /*3cc0*/  STL [R1+0x1cc], R20 ;  /* 0x0001cc1401007387 */ /* 0x0003e20000100800 */
[----:B0-----:R-:W-:-:S03]  /*3cd0*/  IADD3 R14, P0, PT, R18, R6, RZ ;  /* 0x00000006120e7210 */ /* 0x001fc60007f1e0ff */
[----:B---3--:R0:W-:Y:S04]  /*3ce0*/  STL [R1+0x19c], R22 ;  /* 0x00019c1601007387 */ /* 0x0081e80000100800 */
[----:B-1----:R-:W3:Y:S01]  /*3cf0*/  LDG.E.U8 R20, desc[UR10][R10.64] ;  /* 0x0000000a0a147981 */ /* 0x002ee2000c1e1100 */
[----:B------:R-:W-:-:S03]  /*3d00*/  LEA.HI.X.SX32 R15, R18, R7, 0x1, P0 ;  /* 0x00000007120f7211 */ /* 0x000fc600000f0eff */
[----:B0-----:R0:W3:Y:S04]  /*3d10*/  LDG.E.U8 R22, desc[UR10][R12.64] ;  /* 0x0000000a0c167981 */ /* 0x0010e8000c1e1100 */
[----:B------:R1:W3:Y:S01]  /*3d20*/  LDG.E.U8 R27, desc[UR10][R14.64] ;  /* 0x0000000a0e1b7981 */ /* 0x0002e2000c1e1100 */
[----:B0-----:R-:W-:-:S04]  /*3d30*/  IADD3 R12, P0, PT, R17, R6, RZ ;  /* 0x00000006110c7210 */ /* 0x001fc80007f1e0ff */
[----:B------:R-:W-:Y:S01]  /*3d40*/  LEA.HI.X.SX32 R13, R17, R7, 0x1, P0 ;  /* 0x00000007110d7211 */ /* 0x000fe200000f0eff */
[----:B------:R0:W-:Y:S04]  /*3d50*/  STL [R1+0xe4], R26 ;  /* 0x0000e41a01007387 */ /* 0x0001e80000100800 */
[----:B0-----:R0:W3:Y:S01]  /*3d60*/  LDG.E.U8 R26, desc[UR10][R12.64] ;  /* 0x0000000a0c1a7981 */ /* 0x0010e2000c1e1100 */
[----:B------:R-:W-:-:S04]  /*3d70*/  IMAD R11, R16, 0x2, R17 ;  /* 0x00000002100b7824 */ /* 0x000fc800078e0211 */
[----:B------:R-:W-:Y:S01]  /*3d80*/  IMAD R18, R16, 0x2, R11 ;  /* 0x0000000210127824 */ /* 0x000fe200078e020b */
[CC--:B------:R-:W-:Y:S01]  /*3d90*/  IADD3 R10, P1, PT, R11.reuse, R6.reuse, RZ ;  /* 0x000000060b0a7210 */ /* 0x0c0fe20007f3e0ff */
[----:B------:R0:W-:Y:S03]  /*3da0*/  STL [R1+0x1c0], R19 ;  /* 0x0001c01301007387 */ /* 0x0001e60000100800 */
[-C--:B------:R-:W-:Y:S01]  /*3db0*/  LEA.HI.X.SX32 R11, R11, R7.reuse, 0x1, P1 ;  /* 0x000000070b0b7211 */ /* 0x080fe200008f0eff */
[----:B----4-:R4:W-:Y:S01]  /*3dc0*/  STL [R1+0x1b4], R25 ;  /* 0x0001b41901007387 */ /* 0x0109e20000100800 */
[----:B-1----:R-:W-:Y:S02]  /*3dd0*/  IADD3 R14, P0, PT, R18, R6, RZ ;  /* 0x00000006120e7210 */ /* 0x002fe40007f1e0ff */
[----:B0-----:R-:W-:Y:S02]  /*3de0*/  LEA R19, R16, R18, 0x1 ;  /* 0x0000001210137211 */ /* 0x001fe400078e08ff */
[-C--:B------:R-:W-:Y:S01]  /*3df0*/  LEA.HI.X.SX32 R15, R18, R7.reuse, 0x1, P0 ;  /* 0x00000007120f7211 */ /* 0x080fe200000f0eff */
[----:B----4-:R0:W4:Y:S02]  /*3e00*/  LDG.E.U8 R25, desc[UR10][R10.64] ;  /* 0x0000000a0a197981 */ /* 0x010124000c1e1100 */
[C---:B------:R-:W-:Y:S01]  /*3e10*/  IMAD R17, R16.reuse, 0x2, R19 ;  /* 0x0000000210117824 */ /* 0x040fe200078e0213 */
[C---:B------:R-:W-:Y:S01]  /*3e20*/  IADD3 R12, P0, PT, R19.reuse, R6, RZ ;  /* 0x00000006130c7210 */ /* 0x040fe20007f1e0ff */
[----:B-----5:R1:W-:Y:S03]  /*3e30*/  STL [R1+0x198], R24 ;  /* 0x0001981801007387 */ /* 0x0203e60000100800 */
[----:B------:R-:W-:Y:S01]  /*3e40*/  LEA.HI.X.SX32 R13, R19, R7, 0x1, P0 ;  /* 0x00000007130d7211 */ /* 0x000fe200000f0eff */
[----:B0-----:R-:W-:-:S04]  /*3e50*/  IMAD R11, R16, 0x2, R17 ;  /* 0x00000002100b7824 */ /* 0x001fc800078e0211 */
[----:B------:R-:W-:Y:S01]  /*3e60*/  IMAD R18, R16, 0x2, R11 ;  /* 0x0000000210127824 */ /* 0x000fe200078e020b */
[----:B-1----:R0:W5:Y:S01]  /*3e70*/  LDG.E.U8 R24, desc[UR10][R14.64] ;  /* 0x0000000a0e187981 */ /* 0x002162000c1e1100 */
[----:B------:R-:W-:-:S03]  /*3e80*/  IADD3 R10, P1, PT, R11, R6, RZ ;  /* 0x000000060b0a7210 */ /* 0x000fc60007f3e0ff */
[----:B------:R1:W-:Y:S01]  /*3e90*/  STL [R1+0x194], R23 ;  /* 0x0001941701007387 */ /* 0x0003e20000100800 */
[----:B0-----:R-:W-:Y:S02]  /*3ea0*/  IADD3 R14, P0, PT, R17, R6, RZ ;  /* 0x00000006110e7210 */ /* 0x001fe40007f1e0ff */
[-C--:B------:R-:W-:Y:S02]  /*3eb0*/  LEA.HI.X.SX32 R11, R11, R7.reuse, 0x1, P1 ;  /* 0x000000070b0b7211 */ /* 0x080fe400008f0eff */
[----:B------:R-:W-:Y:S01]  /*3ec0*/  LEA.HI.X.SX32 R15, R17, R7, 0x1, P0 ;  /* 0x00000007110f7211 */ /* 0x000fe200000f0eff */
[----:B-1----:R0:W5:Y:S01]  /*3ed0*/  LDG.E.U8 R23, desc[UR10][R12.64] ;  /* 0x0000000a0c177981 */ /* 0x002162000c1e1100 */
[----:B------:R-:W-:Y:S02]  /*3ee0*/  LEA R19, R16, R18, 0x1 ;  /* 0x0000001210137211 */ /* 0x000fe400078e08ff */
[----:B0-----:R-:W-:-:S03]  /*3ef0*/  IADD3 R12, P0, PT, R18, R6, RZ ;  /* 0x00000006120c7210 */ /* 0x001fc60007f1e0ff */
[----:B------:R-:W-:Y:S01]  /*3f00*/  IMAD R17, R16, 0x2, R19 ;  /* 0x0000000210117824 */ /* 0x000fe200078e0213 */
[----:B------:R-:W-:Y:S01]  /*3f10*/  LEA.HI.X.SX32 R13, R18, R7, 0x1, P0 ;  /* 0x00000007120d7211 */ /* 0x000fe200000f0eff */
[----:B--2---:R0:W-:Y:S04]  /*3f20*/  STL [R1+0x1ac], R21 ;  /* 0x0001ac1501007387 */ /* 0x0041e80000100800 */
[----:B0-----:R0:W2:Y:S04]  /*3f30*/  LDG.E.U8 R21, desc[UR10][R14.64] ;  /* 0x0000000a0e157981 */ /* 0x0010a8000c1e1100 */
[----:B---3--:R1:W-:Y:S01]  /*3f40*/  STL [R1+0x1a4], R20 ;  /* 0x0001a41401007387 */ /* 0x0083e20000100800 */
[----:B0-----:R-:W-:-:S03]  /*3f50*/  IADD3 R14, P0, PT, R19, R6, RZ ;  /* 0x00000006130e7210 */ /* 0x001fc60007f1e0ff */
[----:B------:R0:W-:Y:S04]  /*3f60*/  STL [R1+0x190], R22 ;  /* 0x0001901601007387 */ /* 0x0001e80000100800 */
[----:B-1----:R-:W3:Y:S01]  /*3f70*/  LDG.E.U8 R20, desc[UR10][R10.64] ;  /* 0x0000000a0a147981 */ /* 0x002ee2000c1e1100 */
[----:B------:R-:W-:-:S03]  /*3f80*/  LEA.HI.X.SX32 R15, R19, R7, 0x1, P0 ;  /* 0x00000007130f7211 */ /* 0x000fc600000f0eff */
[----:B0-----:R0:W3:Y:S04]  /*3f90*/  LDG.E.U8 R22, desc[UR10][R12.64] ;  /* 0x0000000a0c167981 */ /* 0x0010e8000c1e1100 */
[----:B------:R1:W-:Y:S01]  /*3fa0*/  STL [R1+0xb0], R27 ;  /* 0x0000b01b01007387 */ /* 0x0003e20000100800 */
[----:B0-----:R-:W-:-:S04]  /*3fb0*/  IADD3 R12, P0, PT, R17, R6, RZ ;  /* 0x00000006110c7210 */ /* 0x001fc80007f1e0ff */
[----:B------:R-:W-:Y:S01]  /*3fc0*/  LEA.HI.X.SX32 R13, R17, R7, 0x1, P0 ;  /* 0x00000007110d7211 */ /* 0x000fe200000f0eff */
[----:B-1----:R0:W3:Y:S04]  /*3fd0*/  LDG.E.U8 R27, desc[UR10][R14.64] ;  /* 0x0000000a0e1b7981 */ /* 0x0020e8000c1e1100 */
[----:B------:R1:W-:Y:S04]  /*3fe0*/  STL [R1+0x1a8], R26 ;  /* 0x0001a81a01007387 */ /* 0x0003e80000100800 */
[----:B-1----:R1:W3:Y:S01]  /*3ff0*/  LDG.E.U8 R26, desc[UR10][R12.64] ;  /* 0x0000000a0c1a7981 */ /* 0x0022e2000c1e1100 */
[----:B------:R-:W-:-:S04]  /*4000*/  IMAD R11, R16, 0x2, R17 ;  /* 0x00000002100b7824 */ /* 0x000fc800078e0211 */
[----:B------:R-:W-:Y:S01]  /*4010*/  IMAD R18, R16, 0x2, R11 ;  /* 0x0000000210127824 */ /* 0x000fe200078e020b */
[----:B------:R-:W-:-:S04]  /*4020*/  IADD3 R10, P1, PT, R11, R6, RZ ;  /* 0x000000060b0a7210 */ /* 0x000fc80007f3e0ff */
[----:B------:R-:W-:Y:S02]  /*4030*/  LEA R19, R16, R18, 0x1 ;  /* 0x0000001210137211 */ /* 0x000fe400078e08ff */
[----:B------:R-:W-:Y:S01]  /*4040*/  LEA.HI.X.SX32 R11, R11, R7, 0x1, P1 ;  /* 0x000000070b0b7211 */ /* 0x000fe200008f0eff */
[----:B----4-:R4:W-:Y:S01]  /*4050*/  STL [R1+0x1a0], R25 ;  /* 0x0001a01901007387 */ /* 0x0109e20000100800 */
[----:B0-----:R-:W-:Y:S01]  /*4060*/  IADD3 R14, P0, PT, R18, R6, RZ ;  /* 0x00000006120e7210 */ /* 0x001fe20007f1e0ff */
[----:B------:R-:W-:-:S03]  /*4070*/  IMAD R17, R16, 0x2, R19 ;  /* 0x0000000210117824 */ /* 0x000fc600078e0213 */
[-C--:B------:R-:W-:Y:S02]  /*4080*/  LEA.HI.X.SX32 R15, R18, R7.reuse, 0x1, P0 ;  /* 0x00000007120f7211 */ /* 0x080fe400000f0eff */
[C---:B-1----:R-:W-:Y:S01]  /*4090*/  IADD3 R12, P0, PT, R19.reuse, R6, RZ ;  /* 0x00000006130c7210 */ /* 0x042fe20007f1e0ff */
[----:B----4-:R0:W4:Y:S03]  /*40a0*/  LDG.E.U8 R25, desc[UR10][R10.64] ;  /* 0x0000000a0a197981 */ /* 0x010126000c1e1100 */
[----:B------:R-:W-:Y:S01]  /*40b0*/  LEA.HI.X.SX32 R13, R19, R7, 0x1, P0 ;  /* 0x00000007130d7211 */ /* 0x000fe200000f0eff */
[----:B-----5:R1:W-:Y:S01]  /*40c0*/  STL [R1+0xac], R24 ;  /* 0x0000ac1801007387 */ /* 0x0203e20000100800 */
[----:B0-----:R-:W-:-:S04]  /*40d0*/  IMAD R11, R16, 0x2, R17 ;  /* 0x00000002100b7824 */ /* 0x001fc800078e0211 */
[----:B------:R-:W-:Y:S01]  /*40e0*/  IMAD R18, R16, 0x2, R11 ;  /* 0x0000000210127824 */ /* 0x000fe200078e020b */
[----:B-1----:R0:W5:Y:S01]  /*40f0*/  LDG.E.U8 R24, desc[UR10][R14.64] ;  /* 0x0000000a0e187981 */ /* 0x002162000c1e1100 */
[----:B------:R-:W-:-:S03]  /*4100*/  IADD3 R10, P1, PT, R11, R6, RZ ;  /* 0x000000060b0a7210 */ /* 0x000fc60007f3e0ff */
[C---:B------:R-:W-:Y:S01]  /*4110*/  LEA R19, R16.reuse, R18, 0x1 ;  /* 0x0000001210137211 */ /* 0x040fe200078e08ff */
[----:B------:R1:W-:Y:S01]  /*4120*/  STL [R1+0xa8], R23 ;  /* 0x0000a81701007387 */ /* 0x0003e20000100800 */
[-C--:B0-----:R-:W-:Y:S02]  /*4130*/  IADD3 R14, P0, PT, R17, R6.reuse, RZ ;  /* 0x00000006110e7210 */ /* 0x081fe40007f1e0ff */
[-C--:B------:R-:W-:Y:S02]  /*4140*/  LEA.HI.X.SX32 R11, R11, R7.reuse, 0x1, P1 ;  /* 0x000000070b0b7211 */ /* 0x080fe400008f0eff */
[----:B------:R-:W-:Y:S01]  /*4150*/  LEA.HI.X.SX32 R15, R17, R7, 0x1, P0 ;  /* 0x00000007110f7211 */ /* 0x000fe200000f0eff */
[----:B-1----:R0:W5:Y:S01]  /*4160*/  LDG.E.U8 R23, desc[UR10][R12.64] ;  /* 0x0000000a0c177981 */ /* 0x002162000c1e1100 */
[----:B------:R-:W-:Y:S01]  /*4170*/  IMAD R17, R16, 0x2, R19 ;  /* 0x0000000210117824 */ /* 0x000fe200078e0213 */
[----:B0-----:R-:W-:-:S04]  /*4180*/  IADD3 R12, P0, PT, R18, R6, RZ ;  /* 0x00000006120c7210 */ /* 0x001fc80007f1e0ff */
[----:B------:R-:W-:Y:S01]  /*4190*/  LEA.HI.X.SX32 R13, R18, R7, 0x1, P0 ;  /* 0x00000007120d7211 */ /* 0x000fe200000f0eff */
[----:B--2---:R0:W-:Y:S04]  /*41a0*/  STL [R1+0x304], R21 ;  /* 0x0003041501007387 */ /* 0x0041e80000100800 */
[----:B0-----:R0:W2:Y:S04]  /*41b0*/  LDG.E.U8 R21, desc[UR10][R14.64] ;  /* 0x0000000a0e157981 */ /* 0x0010a8000c1e1100 */
[----:B---3--:R1:W-:Y:S01]  /*41c0*/  STL [R1+0x2fc], R20 ;  /* 0x0002fc1401007387 */ /* 0x0083e20000100800 */
[----:B0-----:R-:W-:-:S03]  /*41d0*/  IADD3 R14, P0, PT, R19, R6, RZ ;  /* 0x00000006130e7210 */ /* 0x001fc60007f1e0ff */
[----:B------:R0:W-:Y:S04]  /*41e0*/  STL [R1+0x18c], R22 ;  /* 0x00018c1601007387 */ /* 0x0001e80000100800 */
[----:B-1----:R1:W3:Y:S01]  /*41f0*/  LDG.E.U8 R20, desc[UR10][R10.64] ;  /* 0x0000000a0a147981 */ /* 0x0022e2000c1e1100 */
[----:B------:R-:W-:-:S03]  /*4200*/  LEA.HI.X.SX32 R15, R19, R7, 0x1, P0 ;  /* 0x00000007130f7211 */ /* 0x000fc600000f0eff */
[----:B0-----:R0:W2:Y:S01]  /*4210*/  LDG.E.U8 R22, desc[UR10][R12.64] ;  /* 0x0000000a0c167981 */ /* 0x0010a2000c1e1100 */
[----:B-1----:R-:W-:-:S03]  /*4220*/  IMAD R11, R16, 0x2, R17 ;  /* 0x00000002100b7824 */ /* 0x002fc600078e0211 */
[----:B------:R1:W-:Y:S01]  /*4230*/  STL [R1+0xe0], R27 ;  /* 0x0000e01b01007387 */ /* 0x0003e20000100800 */
[----:B------:R-:W-:Y:S01]  /*4240*/  IMAD R18, R16, 0x2, R11 ;  /* 0x0000000210127824 */ /* 0x000fe200078e020b */
[----:B0-----:R-:W-:-:S04]  /*4250*/  IADD3 R12, P0, PT, R17, R6, RZ ;  /* 0x00000006110c7210 */ /* 0x001fc80007f1e0ff */
[----:B------:R-:W-:Y:S01]  /*4260*/  LEA.HI.X.SX32 R13, R17, R7, 0x1, P0 ;  /* 0x00000007110d7211 */ /* 0x000fe200000f0eff */
[----:B-1----:R0:W2:Y:S01]  /*4270*/  LDG.E.U8 R27, desc[UR10][R14.64] ;  /* 0x0000000a0e1b7981 */ /* 0x0020a2000c1e1100 */
[----:B------:R-:W-:-:S03]  /*4280*/  LEA R19, R16, R18, 0x1 ;  /* 0x0000001210137211 */ /* 0x000fc600078e08ff */
[----:B------:R1:W-:Y:S01]  /*4290*/  STL [R1+0x2f0], R26 ;  /* 0x0002f01a01007387 */ /* 0x0003e20000100800 */
[----:B0-----:R-:W-:-:S03]  /*42a0*/  IADD3 R14, P0, PT, R18, R6, RZ ;  /* 0x00000006120e7210 */ /* 0x001fc60007f1e0ff */
[----:B-1----:R0:W2:Y:S01]  /*42b0*/  LDG.E.U8 R26, desc[UR10][R12.64] ;  /* 0x0000000a0c1a7981 */ /* 0x0020a2000c1e1100 */
[----:B------:R-:W-:Y:S01]  /*42c0*/  LEA.HI.X.SX32 R15, R18, R7, 0x1, P0 ;  /* 0x00000007120f7211 */ /* 0x000fe200000f0eff */
[----:B------:R-:W-:Y:S01]  /*42d0*/  IMAD R17, R16, 0x2, R19 ;  /* 0x0000000210117824 */ /* 0x000fe200078e0213 */
[----:B0-----:R-:W-:-:S04]  /*42e0*/  IADD3 R12, P0, PT, R19, R6, RZ ;  /* 0x00000006130c7210 */ /* 0x001fc80007f1e0ff */
[----:B------:R-:W-:-:S05]  /*42f0*/  LEA.HI.X.SX32 R13, R19, R7, 0x1, P0 ;  /* 0x00000007130d7211 */ /* 0x000fca00000f0eff */
[----:B------:R-:W2:Y:S01]  /*4300*/  LDG.E.U8 R19, desc[UR10][R12.64] ;  /* 0x0000000a0c137981 */ /* 0x000ea2000c1e1100 */
[----:B------:R-:W-:-:S04]  /*4310*/  IADD3 R10, P1, PT, R11, R6, RZ ;  /* 0x000000060b0a7210 */ /* 0x000fc80007f3e0ff */
[----:B------:R-:W-:Y:S01]  /*4320*/  LEA.HI.X.SX32 R11, R11, R7, 0x1, P1 ;  /* 0x000000070b0b7211 */ /* 0x000fe200008f0eff */
[----:B----4-:R0:W-:Y:S04]  /*4330*/  STL [R1+0x2ec], R25 ;  /* 0x0002ec1901007387 */ /* 0x0101e80000100800 */
[----:B-----5:R1:W-:Y:S04]  /*4340*/  STL [R1+0x188], R24 ;  /* 0x0001881801007387 */ /* 0x0203e80000100800 */
[----:B0-----:R0:W4:Y:S04]  /*4350*/  LDG.E.U8 R25, desc[UR10][R10.64] ;  /* 0x0000000a0a197981 */ /* 0x001128000c1e1100 */
[----:B-1----:R1:W5:Y:S01]  /*4360*/  LDG.E.U8 R24, desc[UR10][R14.64] ;  /* 0x0000000a0e187981 */ /* 0x002362000c1e1100 */
[----:B0-----:R-:W-:Y:S01]  /*4370*/  IMAD R11, R16, 0x2, R17 ;  /* 0x00000002100b7824 */ /* 0x001fe200078e0211 */
[----:B-1----:R-:W-:-:S03]  /*4380*/  IADD3 R14, P0, PT, R17, R6, RZ ;  /* 0x00000006110e7210 */ /* 0x002fc60007f1e0ff */
[----:B------:R-:W-:Y:S01]  /*4390*/  IMAD R18, R16, 0x2, R11 ;  /* 0x0000000210127824 */ /* 0x000fe200078e020b */
[----:B------:R0:W-:Y:S01]  /*43a0*/  STL [R1+0x184], R23 ;  /* 0x0001841701007387 */ /* 0x0001e20000100800 */
[----:B------:R-:W-:-:S03]  /*43b0*/  LEA.HI.X.SX32 R15, R17, R7, 0x1, P0 ;  /* 0x00000007110f7211 */ /* 0x000fc600000f0eff */
[----:B------:R-:W-:Y:S02]  /*43c0*/  IADD3 R12, P0, PT, R18, R6, RZ ;  /* 0x00000006120c7210 */ /* 0x000fe40007f1e0ff */
[----:B------:R-:W-:Y:S02]  /*43d0*/  LEA R17, R16, R18, 0x1 ;  /* 0x0000001210117211 */ /* 0x000fe400078e08ff */
[-C--:B------:R-:W-:Y:S02]  /*43e0*/  LEA.HI.X.SX32 R13, R18, R7.reuse, 0x1, P0 ;  /* 0x00000007120d7211 */ /* 0x080fe400000f0eff */
[C---:B------:R-:W-:Y:S01]  /*43f0*/  IADD3 R10, P1, PT, R11.reuse, R6, RZ ;  /* 0x000000060b0a7210 */ /* 0x040fe20007f3e0ff */
[----:B0-----:R0:W4:Y:S03]  /*4400*/  LDG.E.U8 R23, desc[UR10][R14.64] ;  /* 0x0000000a0e177981 */ /* 0x001126000c1e1100 */
[----:B------:R-:W-:Y:S01]  /*4410*/  LEA.HI.X.SX32 R11, R11, R7, 0x1, P1 ;  /* 0x000000070b0b7211 */ /* 0x000fe200008f0eff */
[----:B--2---:R-:W-:Y:S04]  /*4420*/  STL [R1+0x136c], R19 ;  /* 0x00136c1301007387 */ /* 0x004fe80000100800 */
[----:B------:R1:W-:Y:S04]  /*4430*/  STL [R1+0x1398], R19 ;  /* 0x0013981301007387 */ /* 0x0003e80000100800 */
[----:B------:R-:W-:Y:S04]  /*4440*/  STL [R1+0x2e0], R21 ;  /* 0x0002e01501007387 */ /* 0x000fe80000100800 */
[----:B---3--:R2:W-:Y:S01]  /*4450*/  STL [R1+0x2d8], R20 ;  /* 0x0002d81401007387 */ /* 0x0085e20000100800 */
[----:B0-----:R-:W-:-:S03]  /*4460*/  IMAD R14, R16, 0x2, R17 ;  /* 0x00000002100e7824 */ /* 0x001fc600078e0211 */
[----:B-1----:R0:W3:Y:S01]  /*4470*/  LDG.E.U8 R19, desc[UR10][R12.64] ;  /* 0x0000000a0c137981 */ /* 0x0020e2000c1e1100 */
[----:B--2---:R-:W-:-:S04]  /*4480*/  IADD3 R20, P0, PT, R17, R6, RZ ;  /* 0x0000000611147210 */ /* 0x004fc80007f1e0ff */
[----:B------:R-:W-:-:S05]  /*4490*/  LEA.HI.X.SX32 R21, R17, R7, 0x1, P0 ;  /* 0x0000000711157211 */ /* 0x000fca00000f0eff */
[----:B------:R-:W2:Y:S04]  /*44a0*/  LDG.E.U8 R20, desc[UR10][R20.64] ;  /* 0x0000000a14147981 */ /* 0x000ea8000c1e1100 */
[----:B------:R1:W-:Y:S04]  /*44b0*/  STL [R1+0x180], R22 ;  /* 0x0001801601007387 */ /* 0x0003e80000100800 */
[----:B-1----:R1:W3:Y:S01]  /*44c0*/  LDG.E.U8 R22, desc[UR10][R10.64] ;  /* 0x0000000a0a167981 */ /* 0x0022e2000c1e1100 */
[----:B0-----:R-:W-:Y:S01]  /*44d0*/  IADD3 R12, P0, PT, R14, R6, RZ ;  /* 0x000000060e0c7210 */ /* 0x001fe20007f1e0ff */
[----:B-1----:R-:W-:-:S04]  /*44e0*/  IMAD R11, R16, 0x2, R14 ;  /* 0x00000002100b7824 */ /* 0x002fc800078e020e */
[----:B------:R-:W-:Y:S01]  /*44f0*/  IMAD R15, R16, 0x2, R11 ;  /* 0x00000002100f7824 */ /* 0x000fe200078e020b */
[CC--:B------:R-:W-:Y:S02]  /*4500*/  IADD3 R10, P1, PT, R11.reuse, R6.reuse, RZ ;  /* 0x000000060b0a7210 */ /* 0x0c0fe40007f3e0ff */
[----:B------:R-:W-:Y:S02]  /*4510*/  LEA.HI.X.SX32 R13, R14, R7, 0x1, P0 ;  /* 0x000000070e0d7211 */ /* 0x000fe400000f0eff */
[C---:B------:R-:W-:Y:S02]  /*4520*/  LEA R18, R16.reuse, R15, 0x1 ;  /* 0x0000000f10127211 */ /* 0x040fe400078e08ff */
[----:B------:R-:W-:Y:S02]  /*4530*/  LEA.HI.X.SX32 R11, R11, R7, 0x1, P1 ;  /* 0x000000070b0b7211 */ /* 0x000fe400008f0eff */
[----:B------:R-:W-:Y:S01]  /*4540*/  IADD3 R14, P0, PT, R15, R6, RZ ;  /* 0x000000060f0e7210 */ /* 0x000fe20007f1e0ff */
[----:B------:R0:W-:Y:S01]  /*4550*/  STL [R1+0x17c], R27 ;  /* 0x00017c1b01007387 */ /* 0x0001e20000100800 */
[----:B------:R-:W-:-:S02]  /*4560*/  IMAD R17, R16, 0x2, R18 ;  /* 0x0000000210117824 */ /* 0x000fc400078e0212 */
[----:B------:R-:W-:Y:S01]  /*4570*/  LEA.HI.X.SX32 R15, R15, R7, 0x1, P0 ;  /* 0x000000070f0f7211 */ /* 0x000fe200000f0eff */
[----:B------:R1:W-:Y:S04]  /*4580*/  STL [R1+0x2cc], R26 ;  /* 0x0002cc1a01007387 */ /* 0x0003e80000100800 */
[----:B0-----:R0:W3:Y:S04]  /*4590*/  LDG.E.U8 R27, desc[UR10][R12.64] ;  /* 0x0000000a0c1b7981 */ /* 0x0010e8000c1e1100 */
[----:B-1----:R1:W3:Y:S01]  /*45a0*/  LDG.E.U8 R26, desc[UR10][R10.64] ;  /* 0x0000000a0a1a7981 */ /* 0x0022e2000c1e1100 */
[----:B0-----:R-:W-:Y:S01]  /*45b0*/  IADD3 R12, P0, PT, R18, R6, RZ ;  /* 0x00000006120c7210 */ /* 0x001fe20007f1e0ff */
[----:B-1----:R-:W-:-:S03]  /*45c0*/  IMAD R11, R16, 0x2, R17 ;  /* 0x00000002100b7824 */ /* 0x002fc600078e0211 */
[----:B------:R-:W-:Y:S01]  /*45d0*/  LEA.HI.X.SX32 R13, R18, R7, 0x1, P0 ;  /* 0x00000007120d7211 */ /* 0x000fe200000f0eff */
[----:B------:R-:W-:-:S04]  /*45e0*/  IMAD R18, R16, 0x2, R11 ;  /* 0x0000000210127824 */ /* 0x000fc800078e020b */
[----:B------:R-:W3:Y:S04]  /*45f0*/  LDG.E.U8 R21, desc[UR10][R12.64] ;  /* 0x0000000a0c157981 */ /* 0x000ee8000c1e1100 */
[----:B--2---:R-:W-:Y:S04]  /*4600*/  STL [R1+0x1370], R20 ;  /* 0x0013701401007387 */ /* 0x004fe80000100800 */
[----:B------:R-:W-:Y:S04]  /*4610*/  STL [R1+0x13bc], R20 ;  /* 0x0013bc1401007387 */ /* 0x000fe80000100800 */
[----:B------:R-:W-:Y:S04]  /*4620*/  STL [R1+0x13dc], R20 ;  /* 0x0013dc1401007387 */ /* 0x000fe80000100800 */
[----:B------:R-:W-:Y:S04]  /*4630*/  STL [R1+0x13e4], R20 ;  /* 0x0013e41401007387 */ /* 0x000fe80000100800 */
[----:B----4-:R0:W-:Y:S04]  /*4640*/  STL [R1+0x2c4], R25 ;  /* 0x0002c41901007387 */ /* 0x0101e80000100800 */
[----:B------:R-:W-:Y:S04]  /*4650*/  STL [R1+0x13e8], R20 ;  /* 0x0013e81401007387 */ /* 0x000fe80000100800 */
[----:B0-----:R0:W2:Y:S04]  /*4660*/  LDG.E.U8 R25, desc[UR10][R14.64] ;  /* 0x0000000a0e197981 */ /* 0x0010a8000c1e1100 */
[----:B------:R-:W-:Y:S01]  /*4670*/  STL [R1+0x1408], R20 ;  /* 0x0014081401007387 */ /* 0x000fe20000100800 */
[----:B0-----:R-:W-:-:S03]  /*4680*/  IADD3 R14, P0, PT, R17, R6, RZ ;  /* 0x00000006110e7210 */ /* 0x001fc60007f1e0ff */
[----:B-----5:R0:W-:Y:S01]  /*4690*/  STL [R1+0xa4], R24 ;  /* 0x0000a41801007387 */ /* 0x0201e20000100800 */
[-C--:B------:R-:W-:Y:S02]  /*46a0*/  LEA.HI.X.SX32 R15, R17, R7.reuse, 0x1, P0 ;  /* 0x00000007110f7211 */ /* 0x080fe400000f0eff */
[----:B------:R-:W-:Y:S02]  /*46b0*/  IADD3 R12, P0, PT, R18, R6, RZ ;  /* 0x00000006120c7210 */ /* 0x000fe40007f1e0ff */
[----:B------:R-:W-:Y:S01]  /*46c0*/  LEA R17, R16, R18, 0x1 ;  /* 0x0000001210117211 */ /* 0x000fe200078e08ff */
[----:B------:R-:W-:Y:S01]  /*46d0*/  STL [R1+0x2b8], R23 ;  /* 0x0002b81701007387 */ /* 0x000fe20000100800 */
[----:B------:R-:W-:-:S03]  /*46e0*/  LEA.HI.X.SX32 R13, R18, R7, 0x1, P0 ;  /* 0x00000007120d7211 */ /* 0x000fc600000f0eff */
[----:B---3--:R1:W-:Y:S04]  /*46f0*/  STL [R1+0x2b0], R22 ;  /* 0x0002b01601007387 */ /* 0x0083e80000100800 */
[----:B0-----:R0:W3:Y:S01]  /*4700*/  LDG.E.U8 R24, desc[UR10][R14.64] ;  /* 0x0000000a0e187981 */ /* 0x0010e2000c1e1100 */
[----:B-1----:R-:W-:-:S04]  /*4710*/  IADD3 R22, P0, PT, R17, R6, RZ ;  /* 0x0000000611167210 */ /* 0x002fc80007f1e0ff */
[----:B------:R-:W-:-:S05]  /*4720*/  LEA.HI.X.SX32 R23, R17, R7, 0x1, P0 ;  /* 0x0000000711177211 */ /* 0x000fca00000f0eff */
[----:B------:R-:W4:Y:S01]  /*4730*/  LDG.E.U8 R22, desc[UR10][R22.64] ;  /* 0x0000000a16167981 */ /* 0x000f22000c1e1100 */
[----:B------:R-:W-:Y:S01]  /*4740*/  IADD3 R10, P1, PT, R11, R6, RZ ;  /* 0x000000060b0a7210 */ /* 0x000fe20007f3e0ff */
[----:B0-----:R-:W-:-:S03]  /*4750*/  IMAD R14, R16, 0x2, R17 ;  /* 0x00000002100e7824 */ /* 0x001fc600078e0211 */
[----:B------:R-:W-:Y:S01]  /*4760*/  LEA.HI.X.SX32 R11, R11, R7, 0x1, P1 ;  /* 0x000000070b0b7211 */ /* 0x000fe200008f0eff */
[----:B------:R-:W-:Y:S04]  /*4770*/  STL [R1+0x1374], R21 ;  /* 0x0013741501007387 */ /* 0x000fe80000100800 */
[----:B------:R0:W5:Y:S04]  /*4780*/  LDG.E.U8 R20, desc[UR10][R10.64] ;  /* 0x0000000a0a147981 */ /* 0x000168000c1e1100 */
[----:B------:R-:W-:Y:S01]  /*4790*/  STL [R1+0x139c], R21 ;  /* 0x00139c1501007387 */ /* 0x000fe20000100800 */
[----:B0-----:R-:W-:-:S03]  /*47a0*/  IMAD R11, R16, 0x2, R14 ;  /* 0x00000002100b7824 */ /* 0x001fc600078e020e */
[----:B------:R-:W-:Y:S01]  /*47b0*/  STL [R1+0x13fc], R21 ;  /* 0x0013fc1501007387 */ /* 0x000fe20000100800 */
[----:B------:R-:W-:-:S03]  /*47c0*/  IMAD R15, R16, 0x2, R11 ;  /* 0x00000002100f7824 */ /* 0x000fc600078e020b */
[----:B------:R0:W-:Y:S01]  /*47d0*/  STL [R1+0x178], R19 ;  /* 0x0001781301007387 */ /* 0x0001e20000100800 */
[C---:B------:R-:W-:Y:S02]  /*47e0*/  IADD3 R10, P1, PT, R11.reuse, R6, RZ ;  /* 0x000000060b0a7210 */ /* 0x040fe40007f3e0ff */
[----:B------:R-:W-:Y:S01]  /*47f0*/  LEA R18, R16, R15, 0x1 ;  /* 0x0000000f10127211 */ /* 0x000fe200078e08ff */
[----:B0-----:R0:W2:Y:S01]  /*4800*/  LDG.E.U8 R19, desc[UR10][R12.64] ;  /* 0x0000000a0c137981 */ /* 0x0010a2000c1e1100 */
[----:B------:R-:W-:-:S03]  /*4810*/  LEA.HI.X.SX32 R11, R11, R7, 0x1, P1 ;  /* 0x000000070b0b7211 */ /* 0x000fc600008f0eff */
[----:B------:R-:W-:Y:S01]  /*4820*/  IMAD R17, R16, 0x2, R18 ;  /* 0x0000000210117824 */ /* 0x000fe200078e0212 */
[----:B------:R1:W-:Y:S01]  /*4830*/  STL [R1+0x2a8], R27 ;  /* 0x0002a81b01007387 */ /* 0x0003e20000100800 */
[----:B0-----:R-:W-:-:S04]  /*4840*/  IADD3 R12, P0, PT, R14, R6, RZ ;  /* 0x000000060e0c7210 */ /* 0x001fc80007f1e0ff */
[----:B------:R-:W-:Y:S02]  /*4850*/  LEA.HI.X.SX32 R13, R14, R7, 0x1, P0 ;  /* 0x000000070e0d7211 */ /* 0x000fe400000f0eff */
[----:B------:R-:W-:-:S03]  /*4860*/  IADD3 R14, P0, PT, R15, R6, RZ ;  /* 0x000000060f0e7210 */ /* 0x000fc60007f1e0ff */
[----:B-1----:R0:W5:Y:S01]  /*4870*/  LDG.E.U8 R27, desc[UR10][R12.64] ;  /* 0x0000000a0c1b7981 */ /* 0x002162000c1e1100 */
[----:B------:R-:W-:-:S05]  /*4880*/  LEA.HI.X.SX32 R15, R15, R7, 0x1, P0 ;  /* 0x000000070f0f7211 */ /* 0x000fca00000f0eff */
[----:B------:R1:W5:Y:S01]  /*4890*/  LDG.E.U8 R21, desc[UR10][R14.64] ;  /* 0x0000000a0e157981 */ /* 0x000362000c1e1100 */
[----:B0-----:R-:W-:-:S04]  /*48a0*/  IADD3 R12, P0, PT, R18, R6, RZ ;  /* 0x00000006120c7210 */ /* 0x001fc80007f1e0ff */
[----:B------:R-:W-:Y:S02]  /*48b0*/  LEA.HI.X.SX32 R13, R18, R7, 0x1, P0 ;  /* 0x00000007120d7211 */ /* 0x000fe400000f0eff */
[----:B-1----:R-:W-:-:S03]  /*48c0*/  IADD3 R14, P0, PT, R17, R6, RZ ;  /* 0x00000006110e7210 */ /* 0x002fc60007f1e0ff */
[----:B------:R-:W5:Y:S01]  /*48d0*/  LDG.E.U8 R23, desc[UR10][R12.64] ;  /* 0x0000000a0c177981 */ /* 0x000f62000c1e1100 */
[----:B------:R-:W-:-:S03]  /*48e0*/  LEA.HI.X.SX32 R15, R17, R7, 0x1, P0 ;  /* 0x00000007110f7211 */ /* 0x000fc600000f0eff */
[----:B----4-:R-:W-:Y:S04]  /*48f0*/  STL [R1+0x1378], R22 ;  /* 0x0013781601007387 */ /* 0x010fe80000100800 */
[----:B------:R-:W-:Y:S04]  /*4900*/  STL [R1+0x13ac], R22 ;  /* 0x0013ac1601007387 */ /* 0x000fe80000100800 */
[----:B------:R0:W-:Y:S04]  /*4910*/  STL [R1+0x13f4], R22 ;  /* 0x0013f41601007387 */ /* 0x0001e80000100800 */
[----:B------:R1:W-:Y:S04]  /*4920*/  STL [R1+0x2a0], R26 ;  /* 0x0002a01a01007387 */ /* 0x0003e80000100800 */
[----:B0-----:R-:W4:Y:S04]  /*4930*/  LDG.E.U8 R22, desc[UR10][R14.64] ;  /* 0x0000000a0e167981 */ /* 0x001f28000c1e1100 */
[----:B-1----:R0:W4:Y:S02]  /*4940*/  LDG.E.U8 R26, desc[UR10][R10.64] ;  /* 0x0000000a0a1a7981 */ /* 0x002124000c1e1100 */
[----:B0-----:R-:W-:-:S04]  /*4950*/  IMAD R11, R16, 0x2, R17 ;  /* 0x00000002100b7824 */ /* 0x001fc800078e0211 */
[----:B------:R-:W-:Y:S01]  /*4960*/  IMAD R18, R16, 0x2, R11 ;  /* 0x0000000210127824 */ /* 0x000fe200078e020b */
[----:B--2---:R-:W-:Y:S04]  /*4970*/  STL [R1+0x174], R25 ;  /* 0x0001741901007387 */ /* 0x004fe80000100800 */
[----:B------:R-:W-:Y:S02]  /*4980*/  IADD3 R12, P0, PT, R18, R6, RZ ;  /* 0x00000006120c7210 */ /* 0x000fe40007f1e0ff */
[----:B------:R-:W-:Y:S01]  /*4990*/  LEA R17, R16, R18, 0x1 ;  /* 0x0000001210117211 */ /* 0x000fe200078e08ff */
[----:B---3--:R0:W-:Y:S01]  /*49a0*/  STL [R1+0x290], R24 ;  /* 0x0002901801007387 */ /* 0x0081e20000100800 */
[----:B------:R-:W-:Y:S02]  /*49b0*/  LEA.HI.X.SX32 R13, R18, R7, 0x1, P0 ;  /* 0x00000007120d7211 */ /* 0x000fe400000f0eff */
[----:B0-----:R-:W-:-:S04]  /*49c0*/  IADD3 R24, P0, PT, R17, R6, RZ ;  /* 0x0000000611187210 */ /* 0x001fc80007f1e0ff */
[----:B------:R-:W-:-:S05]  /*49d0*/  LEA.HI.X.SX32 R25, R17, R7, 0x1, P0 ;  /* 0x0000000711197211 */ /* 0x000fca00000f0eff */
[----:B------:R-:W2:Y:S01]  /*49e0*/  LDG.E.U8 R24, desc[UR10][R24.64] ;  /* 0x0000000a18187981 */ /* 0x000ea2000c1e1100 */
[----:B------:R-:W-:Y:S01]  /*49f0*/  IADD3 R10, P1, PT, R11, R6, RZ ;  /* 0x000000060b0a7210 */ /* 0x000fe20007f3e0ff */
[----:B------:R-:W-:-:S03]  /*4a00*/  IMAD R14, R16, 0x2, R17 ;  /* 0x00000002100e7824 */ /* 0x000fc600078e0211 */
[----:B------:R-:W-:Y:S01]  /*4a10*/  LEA.HI.X.SX32 R11, R11, R7, 0x1, P1 ;  /* 0x000000070b0b7211 */ /* 0x000fe200008f0eff */
[----:B-----5:R-:W-:Y:S04]  /*4a20*/  STL [R1+0x137c], R23 ;  /* 0x00137c1701007387 */ /* 0x020fe80000100800 */
[----:B------:R-:W-:Y:S04]  /*4a30*/  STL [R1+0x13c0], R23 ;  /* 0x0013c01701007387 */ /* 0x000fe80000100800 */
[----:B------:R0:W-:Y:S04]  /*4a40*/  STL [R1+0x288], R20 ;  /* 0x0002881401007387 */ /* 0x0001e80000100800 */
[----:B------:R1:W-:Y:S04]  /*4a50*/  STL [R1+0x104], R19 ;  /* 0x0001041301007387 */ /* 0x0003e80000100800 */
[----:B0-----:R0:W3:Y:S04]  /*4a60*/  LDG.E.U8 R20, desc[UR10][R10.64] ;  /* 0x0000000a0a147981 */ /* 0x0010e8000c1e1100 */
[----:B-1----:R1:W5:Y:S01]  /*4a70*/  LDG.E.U8 R19, desc[UR10][R12.64] ;  /* 0x0000000a0c137981 */ /* 0x002362000c1e1100 */
[----:B0-----:R-:W-:Y:S01]  /*4a80*/  IMAD R11, R16, 0x2, R14 ;  /* 0x00000002100b7824 */ /* 0x001fe200078e020e */
[----:B-1----:R-:W-:-:S03]  /*4a90*/  IADD3 R12, P0, PT, R14, R6, RZ ;  /* 0x000000060e0c7210 */ /* 0x002fc60007f1e0ff */
[----:B------:R-:W-:Y:S01]  /*4aa0*/  IMAD R15, R16, 0x2, R11 ;  /* 0x00000002100f7824 */ /* 0x000fe200078e020b */
[-C--:B------:R-:W-:Y:S02]  /*4ab0*/  IADD3 R10, P1, PT, R11, R6.reuse, RZ ;  /* 0x000000060b0a7210 */ /* 0x080fe40007f3e0ff */
[----:B------:R-:W-:Y:S02]  /*4ac0*/  LEA.HI.X.SX32 R13, R14, R7, 0x1, P0 ;  /* 0x000000070e0d7211 */ /* 0x000fe400000f0eff */
[----:B------:R-:W-:Y:S02]  /*4ad0*/  IADD3 R14, P0, PT, R15, R6, RZ ;  /* 0x000000060f0e7210 */ /* 0x000fe40007f1e0ff */
[C---:B------:R-:W-:Y:S01]  /*4ae0*/  LEA R18, R16.reuse, R15, 0x1 ;  /* 0x0000000f10127211 */ /* 0x040fe200078e08ff */
[----:B------:R-:W-:Y:S01]  /*4af0*/  STL [R1+0x27c], R27 ;  /* 0x00027c1b01007387 */ /* 0x000fe20000100800 */
[-C--:B------:R-:W-:Y:S02]  /*4b00*/  LEA.HI.X.SX32 R11, R11, R7.reuse, 0x1, P1 ;  /* 0x000000070b0b7211 */ /* 0x080fe400008f0eff */
[----:B------:R-:W-:Y:S01]  /*4b10*/  LEA.HI.X.SX32 R15, R15, R7, 0x1, P0 ;  /* 0x000000070f0f7211 */ /* 0x000fe200000f0eff */
[----:B------:R-:W-:-:S02]  /*4b20*/  IMAD R17, R16, 0x2, R18 ;  /* 0x0000000210117824 */ /* 0x000fc400078e0212 */
[----:B------:R0:W3:Y:S02]  /*4b30*/  LDG.E.U8 R23, desc[UR10][R10.64] ;  /* 0x0000000a0a177981 */ /* 0x0000e4000c1e1100 */
[----:B0-----:R-:W-:Y:S02]  /*4b40*/  IMAD R11, R16, 0x2, R17 ;  /* 0x00000002100b7824 */ /* 0x001fe400078e0211 */
[----:B--2---:R0:W-:Y:S04]  /*4b50*/  STL [R1+0x1380], R24 ;  /* 0x0013801801007387 */ /* 0x0041e80000100800 */
[----:B----4-:R-:W-:Y:S04]  /*4b60*/  STL [R1+0x274], R26 ;  /* 0x0002741a01007387 */ /* 0x010fe80000100800 */
[----:B0-----:R0:W2:Y:S04]  /*4b70*/  LDG.E.U8 R24, desc[UR10][R12.64] ;  /* 0x0000000a0c187981 */ /* 0x0010a8000c1e1100 */
[----:B------:R1:W-:Y:S01]  /*4b80*/  STL [R1+0x100], R21 ;  /* 0x0001001501007387 */ /* 0x0003e20000100800 */
[----:B0-----:R-:W-:-:S04]  /*4b90*/  IADD3 R12, P0, PT, R18, R6, RZ ;  /* 0x00000006120c7210 */ /* 0x001fc80007f1e0ff */
[----:B------:R-:W-:Y:S01]  /*4ba0*/  LEA.HI.X.SX32 R13, R18, R7, 0x1, P0 ;  /* 0x00000007120d7211 */ /* 0x000fe200000f0eff */
[----:B-1----:R0:W4:Y:S01]  /*4bb0*/  LDG.E.U8 R21, desc[UR10][R14.64] ;  /* 0x0000000a0e157981 */ /* 0x002122000c1e1100 */
[----:B------:R-:W-:-:S03]  /*4bc0*/  IMAD R18, R16, 0x2, R11 ;  /* 0x0000000210127824 */ /* 0x000fc600078e020b */
[----:B------:R1:W2:Y:S01]  /*4bd0*/  LDG.E.U8 R25, desc[UR10][R12.64] ;  /* 0x0000000a0c197981 */ /* 0x0002a2000c1e1100 */
[----:B0-----:R-:W-:-:S04]  /*4be0*/  IADD3 R14, P0, PT, R17, R6, RZ ;  /* 0x00000006110e7210 */ /* 0x001fc80007f1e0ff */
[-C--:B------:R-:W-:Y:S02]  /*4bf0*/  LEA.HI.X.SX32 R15, R17, R7.reuse, 0x1, P0 ;  /* 0x00000007110f7211 */ /* 0x080fe400000f0eff */
[----:B-1----:R-:W-:Y:S02]  /*4c00*/  IADD3 R12, P0, PT, R18, R6, RZ ;  /* 0x00000006120c7210 */ /* 0x002fe40007f1e0ff */
[----:B------:R-:W-:Y:S02]  /*4c10*/  LEA R17, R16, R18, 0x1 ;  /* 0x0000001210117211 */ /* 0x000fe400078e08ff */
[----:B------:R-:W-:Y:S02]  /*4c20*/  LEA.HI.X.SX32 R13, R18, R7, 0x1, P0 ;  /* 0x00000007120d7211 */ /* 0x000fe400000f0eff */
[----:B------:R-:W-:-:S04]  /*4c30*/  IADD3 R26, P0, PT, R17, R6, RZ ;  /* 0x00000006111a7210 */ /* 0x000fc80007f1e0ff */
[----:B------:R-:W-:-:S05]  /*4c40*/  LEA.HI.X.SX32 R27, R17, R7, 0x1, P0 ;  /* 0x00000007111b7211 */ /* 0x000fca00000f0eff */
[----:B------:R-:W4:Y:S01]  /*4c50*/  LDG.E.U8 R26, desc[UR10][R26.64] ;  /* 0x0000000a1a1a7981 */ /* 0x000f22000c1e1100 */
[----:B------:R-:W-:-:S04]  /*4c60*/  IADD3 R10, P1, PT, R11, R6, RZ ;  /* 0x000000060b0a7210 */ /* 0x000fc80007f3e0ff */
[----:B------:R-:W-:Y:S01]  /*4c70*/  LEA.HI.X.SX32 R11, R11, R7, 0x1, P1 ;  /* 0x000000070b0b7211 */ /* 0x000fe200008f0eff */
[----:B--2---:R-:W-:Y:S04]  /*4c80*/  STL [R1+0x1384], R25 ;  /* 0x0013841901007387 */ /* 0x004fe80000100800 */
[----:B------:R0:W-:Y:S04]  /*4c90*/  STL [R1+0x264], R22 ;  /* 0x0002641601007387 */ /* 0x0001e80000100800 */
[----:B---3--:R1:W-:Y:S04]  /*4ca0*/  STL [R1+0x260], R20 ;  /* 0x0002601401007387 */ /* 0x0083e80000100800 */
[----:B0-----:R0:W2:Y:S04]  /*4cb0*/  LDG.E.U8 R22, desc[UR10][R14.64] ;  /* 0x0000000a0e167981 */ /* 0x0010a8000c1e1100 */
[----:B-1----:R1:W3:Y:S01]  /*4cc0*/  LDG.E.U8 R20, desc[UR10][R10.64] ;  /* 0x0000000a0a147981 */ /* 0x0022e2000c1e1100 */
[----:B0-----:R-:W-:-:S03]  /*4cd0*/  IMAD R15, R16, 0x2, R17 ;  /* 0x00000002100f7824 */ /* 0x001fc600078e0211 */
[----:B-----5:R0:W-:Y:S01]  /*4ce0*/  STL [R1+0xfc], R19 ;  /* 0x0000fc1301007387 */ /* 0x0201e20000100800 */
[C---:B-1----:R-:W-:Y:S01]  /*4cf0*/  IMAD R11, R16.reuse, 0x2, R15 ;  /* 0x00000002100b7824 */ /* 0x042fe200078e020f */
[CC--:B------:R-:W-:Y:S02]  /*4d00*/  IADD3 R14, P0, PT, R15.reuse, R6.reuse, RZ ;  /* 0x000000060f0e7210 */ /* 0x0c0fe40007f1e0ff */
[----:B0-----:R0:W5:Y:S02]  /*4d10*/  LDG.E.U8 R19, desc[UR10][R12.64] ;  /* 0x0000000a0c137981 */ /* 0x001164000c1e1100 */
[----:B------:R-:W-:Y:S01]  /*4d20*/  LEA.HI.X.SX32 R15, R15, R7, 0x1, P0 ;  /* 0x000000070f0f7211 */ /* 0x000fe200000f0eff */
[----:B0-----:R-:W-:Y:S01]  /*4d30*/  IMAD R13, R16, 0x2, R11 ;  /* 0x00000002100d7824 */ /* 0x001fe200078e020b */
[----:B----4-:R-:W-:Y:S04]  /*4d40*/  STL [R1+0x1388], R26 ;  /* 0x0013881a01007387 */ /* 0x010fe80000100800 */
[----:B------:R-:W-:-:S02]  /*4d50*/  IADD3 R12, P0, PT, R13, R6, RZ ;  /* 0x000000060d0c7210 */ /* 0x000fc40007f1e0ff */
[----:B------:R-:W-:Y:S01]  /*4d60*/  LEA R18, R16, R13, 0x1 ;  /* 0x0000000d10127211 */ /* 0x000fe200078e08ff */
[----:B------:R0:W-:Y:S01]  /*4d70*/  STL [R1+0x250], R24 ;  /* 0x0002501801007387 */ /* 0x0001e20000100800 */
[----:B------:R-:W-:-:S03]  /*4d80*/  LEA.HI.X.SX32 R13, R13, R7, 0x1, P0 ;  /* 0x000000070d0d7211 */ /* 0x000fc600000f0eff */
[----:B0-----:R0:W4:Y:S02]  /*4d90*/  LDG.E.U8 R24, desc[UR10][R14.64] ;  /* 0x0000000a0e187981 */ /* 0x001124000c1e1100 */
[----:B0-----:R-:W-:-:S04]  /*4da0*/  IADD3 R14, P0, PT, R18, R6, RZ ;  /* 0x00000006120e7210 */ /* 0x001fc80007f1e0ff */
[----:B------:R-:W-:-:S05]  /*4db0*/  LEA.HI.X.SX32 R15, R18, R7, 0x1, P0 ;  /* 0x00000007120f7211 */ /* 0x000fca00000f0eff */
[----:B------:R-:W2:Y:S01]  /*4dc0*/  LDG.E.U8 R27, desc[UR10][R14.64] ;  /* 0x0000000a0e1b7981 */ /* 0x000ea2000c1e1100 */
[----:B------:R-:W-:Y:S01]  /*4dd0*/  IADD3 R10, P1, PT, R11, R6, RZ ;  /* 0x000000060b0a7210 */ /* 0x000fe20007f3e0ff */
[----:B------:R-:W-:-:S03]  /*4de0*/  IMAD R17, R16, 0x2, R18 ;  /* 0x0000000210117824 */ /* 0x000fc600078e0212 */
[----:B------:R-:W-:Y:S01]  /*4df0*/  LEA.HI.X.SX32 R11, R11, R7, 0x1, P1 ;  /* 0x000000070b0b7211 */ /* 0x000fe200008f0eff */
[----:B------:R0:W-:Y:S04]  /*4e00*/  STL [R1+0x248], R23 ;  /* 0x0002481701007387 */ /* 0x0001e80000100800 */
[----:B------:R1:W-:Y:S04]  /*4e10*/  STL [R1+0xf8], R21 ;  /* 0x0000f81501007387 */ /* 0x0003e80000100800 */
[----:B0-----:R0:W3:Y:S04]  /*4e20*/  LDG.E.U8 R23, desc[UR10][R10.64] ;  /* 0x0000000a0a177981 */ /* 0x0010e8000c1e1100 */
[----:B-1----:R1:W3:Y:S01]  /*4e30*/  LDG.E.U8 R21, desc[UR10][R12.64] ;  /* 0x0000000a0c157981 */ /* 0x0022e2000c1e1100 */
[----:B0-----:R-:W-:Y:S01]  /*4e40*/  IMAD R11, R16, 0x2, R17 ;  /* 0x00000002100b7824 */ /* 0x001fe200078e0211 */
[----:B-1----:R-:W-:-:S03]  /*4e50*/  IADD3 R12, P0, PT, R17, R6, RZ ;  /* 0x00000006110c7210 */ /* 0x002fc60007f1e0ff */
[----:B------:R-:W-:Y:S01]  /*4e60*/  IMAD R18, R16, 0x2, R11 ;  /* 0x0000000210127824 */ /* 0x000fe200078e020b */
[----:B------:R-:W-:-:S04]  /*4e70*/  LEA.HI.X.SX32 R13, R17, R7, 0x1, P0 ;  /* 0x00000007110d7211 */ /* 0x000fc800000f0eff */
[----:B------:R-:W-:Y:S02]  /*4e80*/  IADD3 R14, P0, PT, R18, R6, RZ ;  /* 0x00000006120e7210 */ /* 0x000fe40007f1e0ff */
[----:B------:R-:W-:Y:S02]  /*4e90*/  LEA R17, R16, R18, 0x1 ;  /* 0x0000001210117211 */ /* 0x000fe400078e08ff */
[----:B------:R-:W-:Y:S01]  /*4ea0*/  LEA.HI.X.SX32 R15, R18, R7, 0x1, P0 ;  /* 0x00000007120f7211 */ /* 0x000fe200000f0eff */
[----:B--2---:R-:W-:Y:S04]  /*4eb0*/  STL [R1+0x138c], R27 ;  /* 0x00138c1b01007387 */ /* 0x004fe80000100800 */
[----:B------:R0:W-:Y:S04]  /*4ec0*/  STL [R1+0x238], R22 ;  /* 0x0002381601007387 */ /* 0x0001e80000100800 */
[----:B0-----:R0:W2:Y:S02]  /*4ed0*/  LDG.E.U8 R22, desc[UR10][R12.64] ;  /* 0x0000000a0c167981 */ /* 0x0010a4000c1e1100 */
[----:B0-----:R-:W-:-:S04]  /*4ee0*/  IADD3 R12, P0, PT, R17, R6, RZ ;  /* 0x00000006110c7210 */ /* 0x001fc80007f1e0ff */
[----:B------:R-:W-:-:S05]  /*4ef0*/  LEA.HI.X.SX32 R13, R17, R7, 0x1, P0 ;  /* 0x00000007110d7211 */ /* 0x000fca00000f0eff */
[----:B------:R-:W2:Y:S01]  /*4f00*/  LDG.E.U8 R28, desc[UR10][R12.64] ;  /* 0x0000000a0c1c7981 */ /* 0x000ea2000c1e1100 */
[----:B------:R-:W-:-:S03]  /*4f10*/  IADD3 R10, P1, PT, R11, R6, RZ ;  /* 0x000000060b0a7210 */ /* 0x000fc60007f3e0ff */
[----:B------:R-:W-:Y:S01]  /*4f20*/  STL [R1+0x13a4], R27 ;  /* 0x0013a41b01007387 */ /* 0x000fe20000100800 */
[----:B------:R-:W-:-:S03]  /*4f30*/  LEA.HI.X.SX32 R11, R11, R7, 0x1, P1 ;  /* 0x000000070b0b7211 */ /* 0x000fc600008f0eff */
[----:B------:R-:W-:Y:S04]  /*4f40*/  STL [R1+0x13c4], R27 ;  /* 0x0013c41b01007387 */ /* 0x000fe80000100800 */
[----:B------:R-:W-:Y:S04]  /*4f50*/  STL [R1+0x13cc], R27 ;  /* 0x0013cc1b01007387 */ /* 0x000fe80000100800 */
[----:B------:R-:W-:Y:S04]  /*4f60*/  STL [R1+0x13d0], R27 ;  /* 0x0013d01b01007387 */ /* 0x000fe80000100800 */
[----:B---3--:R0:W-:Y:S04]  /*4f70*/  STL [R1+0x230], R20 ;  /* 0x0002301401007387 */ /* 0x0081e80000100800 */
[----:B-----5:R1:W-:Y:S04]  /*4f80*/  STL [R1+0xf4], R19 ;  /* 0x0000f41301007387 */ /* 0x0203e80000100800 */
[----:B0-----:R0:W3:Y:S04]  /*4f90*/  LDG.E.U8 R20, desc[UR10][R10.64] ;  /* 0x0000000a0a147981 */ /* 0x0010e8000c1e1100 */
[----:B-1----:R1:W5:Y:S01]  /*4fa0*/  LDG.E.U8 R19, desc[UR10][R14.64] ;  /* 0x0000000a0e137981 */ /* 0x002362000c1e1100 */
[----:B0-----:R-:W-:-:S04]  /*4fb0*/  IMAD R11, R16, 0x2, R17 ;  /* 0x00000002100b7824 */ /* 0x001fc800078e0211 */
[----:B-1----:R-:W-:Y:S01]  /*4fc0*/  IMAD R14, R16, 0x2, R11 ;  /* 0x00000002100e7824 */ /* 0x002fe200078e020b */
[CC--:B------:R-:W-:Y:S01]  /*4fd0*/  IADD3 R10, P0, PT, R11.reuse, R6.reuse, RZ ;  /* 0x000000060b0a7210 */ /* 0x0c0fe20007f1e0ff */
[----:B----4-:R-:W-:Y:S03]  /*4fe0*/  STL [R1+0x220], R24 ;  /* 0x0002201801007387 */ /* 0x010fe60000100800 */
[C---:B------:R-:W-:Y:S02]  /*4ff0*/  IADD3 R12, P1, PT, R14.reuse, R6, RZ ;  /* 0x000000060e0c7210 */ /* 0x040fe40007f3e0ff */
[-C--:B------:R-:W-:Y:S02]  /*5000*/  LEA.HI.X.SX32 R11, R11, R7.reuse, 0x1, P0 ;  /* 0x000000070b0b7211 */ /* 0x080fe400000f0eff */
[----:B------:R-:W-:-:S05]  /*5010*/  LEA.HI.X.SX32 R13, R14, R7, 0x1, P1 ;  /* 0x000000070e0d7211 */ /* 0x000fca00008f0eff */
[----:B------:R-:W4:Y:S04]  /*5020*/  LDG.E.U8 R27, desc[UR10][R12.64] ;  /* 0x0000000a0c1b7981 */ /* 0x000f28000c1e1100 */
[----:B--2---:R-:W-:Y:S04]  /*5030*/  STL [R1+0x1390], R28 ;  /* 0x0013901c01007387 */ /* 0x004fe80000100800 */
[----:B------:R-:W-:Y:S04]  /*5040*/  STL [R1+0x13a0], R28 ;  /* 0x0013a01c01007387 */ /* 0x000fe80000100800 */
[----:B------:R-:W-:Y:S04]  /*5050*/  STL [R1+0x13b4], R28 ;  /* 0x0013b41c01007387 */ /* 0x000fe80000100800 */
[----:B------:R-:W-:Y:S04]  /*5060*/  STL [R1+0x214], R23 ;  /* 0x0002141701007387 */ /* 0x000fe80000100800 */
[----:B------:R0:W-:Y:S04]  /*5070*/  STL [R1+0xf0], R21 ;  /* 0x0000f01501007387 */ /* 0x0001e80000100800 */
[----:B0-----:R0:W2:Y:S01]  /*5080*/  LDG.E.U8 R21, desc[UR10][R10.64] ;  /* 0x0000000a0a157981 */ /* 0x0010a2000c1e1100 */
[----:B------:R-:W-:-:S05]  /*5090*/  IMAD R15, R16, 0x2, R14 ;  /* 0x00000002100f7824 */ /* 0x000fca00078e020e */
[----:B------:R-:W-:-:S05]  /*50a0*/  LEA R18, R16, R15, 0x1 ;  /* 0x0000000f10127211 */ /* 0x000fca00078e08ff */
[----:B------:R-:W-:Y:S01]  /*50b0*/  STL [R1+0x13b8], R18 ;  /* 0x0013b81201007387 */ /* 0x000fe20000100800 */
[----:B------:R-:W-:-:S03]  /*50c0*/  IADD3 R14, P0, PT, R15, R6, RZ ;  /* 0x000000060f0e7210 */ /* 0x000fc60007f1e0ff */
[----:B------:R-:W-:Y:S04]  /*50d0*/  STL [R1+0x13c8], R18 ;  /* 0x0013c81201007387 */ /* 0x000fe80000100800 */
[----:B------:R-:W-:Y:S04]  /*50e0*/  STL [R1+0x13a8], R13 ;  /* 0x0013a80d01007387 */ /* 0x000fe80000100800 */
[----:B------:R-:W-:Y:S04]  /*50f0*/  STL [R1+0x1394], R12 ;  /* 0x0013940c01007387 */ /* 0x000fe80000100800 */
[----:B------:R-:W-:Y:S01]  /*5100*/  STL [R1+0x13b0], R12 ;  /* 0x0013b00c01007387 */ /* 0x000fe20000100800 */
[----:B------:R-:W-:-:S03]  /*5110*/  LEA.HI.X.SX32 R15, R15, R7, 0x1, P0 ;  /* 0x000000070f0f7211 */ /* 0x000fc600000f0eff */
[----:B------:R1:W-:Y:S04]  /*5120*/  STL [R1+0x204], R22 ;  /* 0x0002041601007387 */ /* 0x0003e80000100800 */
[----:B------:R-:W-:Y:S04]  /*5130*/  STL [R1+0x13d4], R12 ;  /* 0x0013d40c01007387 */ /* 0x000fe80000100800 */
[----:B------:R-:W-:Y:S04]  /*5140*/  STL [R1+0x13e0], R12 ;  /* 0x0013e00c01007387 */ /* 0x000fe80000100800 */
[----:B------:R-:W-:Y:S04]  /*5150*/  STL [R1+0x13f8], R12 ;  /* 0x0013f80c01007387 */ /* 0x000fe80000100800 */
[----:B---3--:R-:W-:Y:S01]  /*5160*/  STL [R1+0x1fc], R20 ;  /* 0x0001fc1401007387 */ /* 0x008fe20000100800 */
[----:B------:R-:W-:-:S03]  /*5170*/  IMAD R17, R16, 0x2, R18 ;  /* 0x0000000210117824 */ /* 0x000fc600078e0212 */
[----:B------:R-:W-:Y:S04]  /*5180*/  STL [R1+0x13ec], R14 ;  /* 0x0013ec0e01007387 */ /* 0x000fe80000100800 */
[----:B------:R-:W-:Y:S04]  /*5190*/  STL [R1+0x1400], R14 ;  /* 0x0014000e01007387 */ /* 0x000fe80000100800 */
[----:B-----5:R3:W-:Y:S01]  /*51a0*/  STL [R1+0xc], R19 ;  /* 0x00000c1301007387 */ /* 0x0207e20000100800 */
[----:B0-----:R-:W-:-:S03]  /*51b0*/  IADD3 R10, P1, PT, R18, R6, RZ ;  /* 0x00000006120a7210 */ /* 0x001fc60007f3e0ff */
[----:B------:R-:W-:Y:S01]  /*51c0*/  STL [R1+0x13d8], R15 ;  /* 0x0013d80f01007387 */ /* 0x000fe20000100800 */
[----:B------:R-:W-:-:S03]  /*51d0*/  IMAD R9, R4, 0x100, R9 ;  /* 0x0000010004097824 */ /* 0x000fc600078e0209 */
[----:B------:R-:W-:Y:S01]  /*51e0*/  STL [R1+0x13f0], R15 ;  /* 0x0013f00f01007387 */ /* 0x000fe20000100800 */
[----:B------:R-:W-:-:S03]  /*51f0*/  IADD3 R4, P0, PT, R17, R6, RZ ;  /* 0x0000000611047210 */ /* 0x000fc60007f1e0ff */
[----:B------:R-:W-:Y:S04]  /*5200*/  STL [R1+0x1404], R15 ;  /* 0x0014040f01007387 */ /* 0x000fe80000100800 */
[----:B------:R-:W5:Y:S01]  /*5210*/  LDL.LU R28, [R1+0x9c] ;  /* 0x00009c00011c7983 */ /* 0x000f620000300800 */
[----:B------:R-:W-:-:S03]  /*5220*/  LEA.HI.X.SX32 R11, R18, R7, 0x1, P1 ;  /* 0x00000007120b7211 */ /* 0x000fc600008f0eff */
[----:B-1----:R-:W5:Y:S01]  /*5230*/  LDL.LU R22, [R1+0x98] ;  /* 0x0000980001167983 */ /* 0x002f620000300800 */
[----:B------:R-:W-:-:S03]  /*5240*/  LEA R8, R8, R5, 0x8 ;  /* 0x0000000508087211 */ /* 0x000fc600078e40ff */
[----:B---3--:R-:W3:Y:S01]  /*5250*/  LDL.LU R19, [R1+0x84] ;  /* 0x0000840001137983 */ /* 0x008ee20000300800 */
[----:B------:R-:W-:-:S03]  /*5260*/  F2FP.F16.E4M3.UNPACK_B R18, R9 ;  /* 0x00000009ff12723e */ /* 0x000fc600020006ff */
[----:B------:R-:W3:Y:S01]  /*5270*/  LDL.LU R25, [R1+0x3b4] ;  /* 0x0003b40001197983 */ /* 0x000ee20000300800 */
[----:B------:R-:W-:-:S03]  /*5280*/  LEA.HI.X.SX32 R5, R17, R7, 0x1, P0 ;  /* 0x0000000711057211 */ /* 0x000fc600000f0eff */
[----:B------:R-:W3:Y:S04]  /*5290*/  LDL.LU R23, [R1+0xa0] ;  /* 0x0000a00001177983 */ /* 0x000ee80000300800 */
[----:B------:R-:W3:Y:S04]  /*52a0*/  LDL.LU R20, [R1+0x80] ;  /* 0x0000800001147983 */ /* 0x000ee80000300800 */
[----:B------:R-:W3:Y:S04]  /*52b0*/  LDG.E.U8 R26, desc[UR10][R14.64] ;  /* 0x0000000a0e1a7981 */ /* 0x000ee8000c1e1100 */
[----:B------:R0:W3:Y:S02]  /*52c0*/  LDG.E.U8 R24, desc[UR10][R10.64] ;  /* 0x0000000a0a187981 */ /* 0x0000e4000c1e1100 */
[----:B0-----:R-:W-:-:S02]  /*52d0*/  PRMT R10, R18, 0x7610, R10 ;  /* 0x00007610120a7816 */ /* 0x001fc4000000000a */
[----:B--2---:R0:W-:Y:S04]  /*52e0*/  STL [R1+0x1ec], R21 ;  /* 0x0001ec1501007387 */ /* 0x0041e80000100800 */
[----:B0-----:R-:W2:Y:S04]  /*52f0*/  LDL.LU R21, [R1+0x3c4] ;  /* 0x0003c40001157983 */ /* 0x001ea80000300800 */
[----:B----4-:R0:W-:Y:S04]  /*5300*/  STL [R1+0x1e0], R27 ;  /* 0x0001e01b01007387 */ /* 0x0101e80000100800 */
[----:B0-----:R-:W2:Y:S04]  /*5310*/  LDL.LU R27, [R1+0x3c0] ;  /* 0x0003c000011b7983 */ /* 0x001ea80000300800 */
[----:B------:R0:W-:Y:S04]  /*5320*/  STL [R1+0x90], R18 ;  /* 0x0000901201007387 */ /* 0x0001e80000100800 */
[----:B0-----:R0:W4:Y:S01]  /*5330*/  LDG.E.U8 R18, desc[UR10][R4.64] ;  /* 0x0000000a04127981 */ /* 0x001122000c1e1100 */
[----:B------:R-:W1:Y:S01]  /*5340*/  S2UR UR5, SR_CgaCtaId ;  /* 0x00000000000579c3 */ /* 0x000e620000008800 */
[----:B------:R-:W-:Y:S01]  /*5350*/  F2FP.F16.E4M3.UNPACK_B R12, R8 ;  /* 0x00000008ff0c723e */ /* 0x000fe200020006ff */
[----:B------:R-:W-:-:S02]  /*5360*/  IMAD R16, R16, 0x2, R17 ;  /* 0x0000000210107824 */ /* 0x000fc400078e0211 */
[----:B------:R-:W-:Y:S01]  /*5370*/  IMAD R2, R3, 0x100, R2 ;  /* 0x0000010003027824 */ /* 0x000fe200078e0202 */
[----:B------:R-:W-:Y:S01]  /*5380*/  UMOV UR4, 0x400 ;  /* 0x0000040000047882 */ /* 0x000fe20000000000 */
[----:B------:R-:W-:Y:S01]  /*5390*/  STL [R1+0x8c], R12 ;  /* 0x00008c0c01007387 */ /* 0x000fe20000100800 */
[----:B------:R-:W-:Y:S02]  /*53a0*/  IADD3 R6, P1, PT, R16, R6, RZ ;  /* 0x0000000610067210 */ /* 0x000fe40007f3e0ff */
[----:B------:R-:W-:Y:S02]  /*53b0*/  PRMT R8, R12, 0x7610, R8 ;  /* 0x000076100c087816 */ /* 0x000fe40000000008 */
[----:B------:R-:W-:Y:S02]  /*53c0*/  F2FP.F16.E4M3.UNPACK_B R2, R2 ;  /* 0x00000002ff02723e */ /* 0x000fe400020006ff */
[----:B------:R-:W-:Y:S02]  /*53d0*/  LEA.HI.X.SX32 R7, R16, R7, 0x1, P1 ;  /* 0x0000000710077211 */ /* 0x000fe400008f0eff */
[----:B------:R-:W-:-:S02]  /*53e0*/  PRMT R3, R8, 0x7610, R3 ;  /* 0x0000761008037816 */ /* 0x000fc40000000003 */
[----:B------:R-:W-:Y:S01]  /*53f0*/  PRMT R13, R2, 0x7610, R13 ;  /* 0x00007610020d7816 */ /* 0x000fe2000000000d */
[----:B-1----:R-:W-:Y:S01]  /*5400*/  ULEA UR4, UR5, UR4, 0x18 ;  /* 0x0000000405047291 */ /* 0x002fe2000f8ec0ff */
[----:B0-----:R-:W-:Y:S01]  /*5410*/  PRMT R4, R10, 0x7610, R4 ;  /* 0x000076100a047816 */ /* 0x001fe20000000004 */
[----:B-----5:R-:W-:-:S07]  /*5420*/  IMAD R0, R0, 0x100, R28 ;  /* 0x0000010000007824 */ /* 0x020fce00078e021c */
[----:B------:R0:W-:Y:S01]  /*5430*/  STS.U16 [R29+UR4+0x1000], R3 ;  /* 0x001000031d007988 */ /* 0x0001e20008000404 */
[----:B------:R-:W-:Y:S02]  /*5440*/  F2FP.F16.E4M3.UNPACK_B R0, R0 ;  /* 0x00000000ff00723e */ /* 0x000fe400020006ff */
[----:B0-----:R-:W-:Y:S01]  /*5450*/  PRMT R3, R13, 0x7610, R3 ;  /* 0x000076100d037816 */ /* 0x001fe20000000003 */
[----:B---3--:R0:W-:Y:S04]  /*5460*/  STL [R1+0x94], R26 ;  /* 0x0000941a01007387 */ /* 0x0081e80000100800 */
[----:B------:R-:W3:Y:S04]  /*5470*/  LDL.LU R12, [R1+0x3bc] ;  /* 0x0003bc00010c7983 */ /* 0x000ee80000300800 */
[----:B0-----:R-:W5:Y:S04]  /*5480*/  LDL.LU R26, [R1+0x114] ;  /* 0x00011400011a7983 */ /* 0x001f680000300800 */
[----:B------:R0:W-:Y:S01]  /*5490*/  STL [R1+0x38], R24 ;  /* 0x0000381801007387 */ /* 0x0001e20000100800 */
[----:B------:R-:W-:-:S03]  /*54a0*/  PRMT R14, R0, 0x7610, R14 ;  /* 0x00007610000e7816 */ /* 0x000fc6000000000e */
[----:B0-----:R-:W5:Y:S04]  /*54b0*/  LDL.LU R24, [R1+0x78] ;  /* 0x0000780001187983 */ /* 0x001f680000300800 */
[----:B----4-:R0:W-:Y:S04]  /*54c0*/  STL [R1+0x1c4], R18 ;  /* 0x0001c41201007387 */ /* 0x0101e80000100800 */
[----:B------:R-:W4:Y:S04]  /*54d0*/  LDL.LU R8, [R1+0x3b0] ;  /* 0x0003b00001087983 */ /* 0x000f280000300800 */
[----:B------:R-:W4:Y:S04]  /*54e0*/  LDL.LU R10, [R1+0x3ac] ;  /* 0x0003ac00010a7983 */ /* 0x000f280000300800 */
[----:B------:R1:W-:Y:S04]  /*54f0*/  STL [R1+0x88], R2 ;  /* 0x0000880201007387 */ /* 0x0003e80000100800 */
[----:B0-----:R-:W2:Y:S01]  /*5500*/  LDG.E.U8 R18, desc[UR10][R6.64] ;  /* 0x0000000a06127981 */ /* 0x001ea2000c1e1100 */
[----:B-1----:R-:W-:-:S03]  /*5510*/  IMAD R2, R19, 0x100, R22 ;  /* 0x0000010013027824 */ /* 0x002fc600078e0216 */
[----:B------:R-:W3:Y:S04]  /*5520*/  LDL.LU R22, [R1+0x16c] ;  /* 0x00016c0001167983 */ /* 0x000ee80000300800 */
[----:B------:R-:W3:Y:S04]  /*5530*/  LDL.LU R13, [R1+0x110] ;  /* 0x00011000010d7983 */ /* 0x000ee80000300800 */
[----:B------:R-:W3:Y:S04]  /*5540*/  LDL.LU R19, [R1+0x74] ;  /* 0x0000740001137983 */ /* 0x000ee80000300800 */
[----:B------:R0:W-:Y:S04]  /*5550*/  STL [R1+0x84], R0 ;  /* 0x0000840001007387 */ /* 0x0001e80000100800 */
[----:B0-----:R-:W3:Y:S01]  /*5560*/  LDL.LU R0, [R1+0x7c] ;  /* 0x00007c0001007983 */ /* 0x001ee20000300800 */
[----:B------:R-:W-:-:S03]  /*5570*/  LEA R23, R23, R25, 0x8 ;  /* 0x0000001917177211 */ /* 0x000fc600078e40ff */
[----:B--2---:R0:W-:Y:S04]  /*5580*/  STL [R1+0x1b8], R18 ;  /* 0x0001b81201007387 */ /* 0x0041e80000100800 */
[----:B0-----:R-:W2:Y:S04]  /*5590*/  LDL.LU R18, [R1+0x3a8] ;  /* 0x0003a80001127983 */ /* 0x001ea80000300800 */
[----:B------:R-:W2:Y:S04]  /*55a0*/  LDL.LU R28, [R1+0x3a4] ;  /* 0x0003a400011c7983 */ /* 0x000ea80000300800 */
[----:B------:R0:W-:Y:S04]  /*55b0*/  STL [R1+0x98], R23 ;  /* 0x0000981701007387 */ /* 0x0001e80000100800 */
[----:B------:R-:W2:Y:S04]  /*55c0*/  LDL.LU R25, [R1+0x70] ;  /* 0x0000700001197983 */ /* 0x000ea80000300800 */
[----:B0-----:R-:W2:Y:S01]  /*55d0*/  LDL.LU R23, [R1+0x6c] ;  /* 0x00006c0001177983 */ /* 0x001ea20000300800 */
[----:B---3--:R-:W-:-:S03]  /*55e0*/  IMAD R0, R0, 0x100, R20 ;  /* 0x0000010000007824 */ /* 0x008fc600078e0214 */
[----:B------:R-:W3:Y:S01]  /*55f0*/  LDL.LU R20, [R1+0x1408] ;  /* 0x0014080001147983 */ /* 0x000ee20000300800 */
[----:B------:R-:W-:Y:S01]  /*5600*/  F2FP.F16.E4M3.UNPACK_B R15, R2 ;  /* 0x00000002ff0f723e */ /* 0x000fe200020006ff */
[----:B------:R-:W-:Y:S01]  /*5610*/  IMAD R27, R27, 0x100, R21 ;  /* 0x000001001b1b7824 */ /* 0x000fe200078e0215 */
[----:B------:R-:W-:-:S03]  /*5620*/  PRMT R2, R14, 0x7610, R2 ;  /* 0x000076100e027816 */ /* 0x000fc60000000002 */
[----:B------:R0:W-:Y:S01]  /*5630*/  STL [R1+0x80], R15 ;  /* 0x0000800f01007387 */ /* 0x0001e20000100800 */
[----:B---3--:R-:W-:-:S03]  /*5640*/  PRMT R20, R15, 0x7610, R20 ;  /* 0x000076100f147816 */ /* 0x008fc60000000014 */
[----:B0-----:R0:W3:Y:S04]  /*5650*/  LDL.LU R15, [R1+0x1404] ;  /* 0x00140400010f7983 */ /* 0x0010e80000300800 */
[----:B------:R-:W2:Y:S04]  /*5660*/  LDL.LU R14, [R1+0x1400] ;  /* 0x00140000010e7983 */ /* 0x000ea80000300800 */
[----:B------:R-:W2:Y:S01]  /*5670*/  LDL.LU R21, [R1+0x13fc] ;  /* 0x0013fc0001157983 */ /* 0x000ea20000300800 */
[----:B------:R-:W-:-:S03]  /*5680*/  F2FP.F16.E4M3.UNPACK_B R0, R0 ;  /* 0x00000000ff00723e */ /* 0x000fc600020006ff */
[----:B------:R1:W-:Y:S02]  /*5690*/  STS.U16 [R29+UR4+0x2000], R3 ;  /* 0x002000031d007988 */ /* 0x0003e40008000404 */
[----:B-1----:R-:W-:Y:S02]  /*56a0*/  PRMT R3, R20, 0x7610, R3 ;  /* 0x0000761014037816 */ /* 0x002fe40000000003 */
[----:B------:R-:W3:Y:S04]  /*56b0*/  LDL.LU R20, [R1+0x3a0] ;  /* 0x0003a00001147983 */ /* 0x000ee80000300800 */
[----:B------:R1:W-:Y:S04]  /*56c0*/  STL [R1+0x9c], R27 ;  /* 0x00009c1b01007387 */ /* 0x0003e80000100800 */
[----:B-1----:R-:W3:Y:S04]  /*56d0*/  LDL.LU R27, [R1+0x39c] ;  /* 0x00039c00011b7983 */ /* 0x002ee80000300800 */
[----:B------:R1:W-:Y:S01]  /*56e0*/  STL [R1+0x7c], R0 ;  /* 0x00007c0001007387 */ /* 0x0003e20000100800 */
[----:B--2---:R-:W-:-:S03]  /*56f0*/  PRMT R21, R0, 0x7610, R21 ;  /* 0x0000761000157816 */ /* 0x004fc60000000015 */
[----:B-1----:R-:W2:Y:S01]  /*5700*/  LDL.LU R0, [R1+0x3b8] ;  /* 0x0003b80001007983 */ /* 0x002ea20000300800 */
[----:B----4-:R-:W-:-:S03]  /*5710*/  IMAD R10, R10, 0x100, R8 ;  /* 0x000001000a0a7824 */ /* 0x010fc600078e0208 */
[----:B------:R1:W-:Y:S01]  /*5720*/  STS.U16 [R29+UR4+0x3000], R2 ;  /* 0x003000021d007988 */ /* 0x0003e20008000404 */
[----:B--2---:R-:W-:-:S03]  /*5730*/  IMAD R0, R0, 0x100, R12 ;  /* 0x0000010000007824 */ /* 0x004fc600078e020c */
[----:B------:R-:W2:Y:S04]  /*5740*/  LDL.LU R12, [R1+0x13f8] ;  /* 0x0013f800010c7983 */ /* 0x000ea80000300800 */
[----:B------:R5:W-:Y:S01]  /*5750*/  STL [R1+0xa0], R0 ;  /* 0x0000a00001007387 */ /* 0x000be20000100800 */
[----:B-1----:R-:W-:Y:S02]  /*5760*/  PRMT R2, R21, 0x7610, R2 ;  /* 0x0000761015027816 */ /* 0x002fe40000000002 */
[----:B-----5:R-:W-:Y:S02]  /*5770*/  LEA R0, R24, R26, 0x8 ;  /* 0x0000001a18007211 */ /* 0x020fe400078e40ff */
[----:B------:R-:W4:Y:S02]  /*5780*/  LDL.LU R26, [R1+0x394] ;  /* 0x00039400011a7983 */ /* 0x000f240000300800 */
[----:B------:R-:W-:-:S02]  /*5790*/  F2FP.F16.E4M3.UNPACK_B R0, R0 ;  /* 0x00000000ff00723e */ /* 0x000fc400020006ff */
[----:B------:R-:W5:Y:S04]  /*57a0*/  LDL.LU R24, [R1+0x150] ;  /* 0x0001500001187983 */ /* 0x000f680000300800 */
[----:B------:R-:W5:Y:S04]  /*57b0*/  LDL.LU R21, [R1+0x68] ;  /* 0x0000680001157983 */ /* 0x000f680000300800 */
[----:B------:R-:W3:Y:S04]  /*57c0*/  LDL.LU R8, [R1+0x390] ;  /* 0x0003900001087983 */ /* 0x000ee80000300800 */
[----:B------:R1:W-:Y:S04]  /*57d0*/  STL [R1+0x114], R10 ;  /* 0x0001140a01007387 */ /* 0x0003e80000100800 */
[----:B-1----:R-:W3:Y:S04]  /*57e0*/  LDL.LU R10, [R1+0x38c] ;  /* 0x00038c00010a7983 */ /* 0x002ee80000300800 */
[----:B------:R1:W-:Y:S01]  /*57f0*/  STL [R1+0x78], R0 ;  /* 0x0000780001007387 */ /* 0x0003e20000100800 */
[----:B--2---:R-:W-:-:S03]  /*5800*/  PRMT R12, R0, 0x7610, R12 ;  /* 0x00007610000c7816 */ /* 0x004fc6000000000c */
[----:B-1----:R-:W2:Y:S01]  /*5810*/  LDL.LU R0, [R1+0x11c] ;  /* 0x00011c0001007983 */ /* 0x002ea20000300800 */
[----:B------:R-:W-:-:S03]  /*5820*/  LEA R18, R28, R18, 0x8 ;  /* 0x000000121c127211 */ /* 0x000fc600078e40ff */
[----:B------:R1:W-:Y:S01]  /*5830*/  STS.U16 [R29+UR4+0x5000], R2 ;  /* 0x005000021d007988 */ /* 0x0003e20008000404 */
[----:B--2---:R-:W-:-:S03]  /*5840*/  IMAD R0, R0, 0x100, R22 ;  /* 0x0000010000007824 */ /* 0x004fc600078e0216 */
[----:B------:R-:W2:Y:S01]  /*5850*/  LDL.LU R22, [R1+0x13f4] ;  /* 0x0013f40001167983 */ /* 0x000ea20000300800 */
[----:B-1----:R-:W-:Y:S01]  /*5860*/  IMAD R2, R19, 0x100, R13 ;  /* 0x0000010013027824 */ /* 0x002fe200078e020d */
[----:B------:R-:W-:Y:S02]  /*5870*/  F2FP.F16.E4M3.UNPACK_B R0, R0 ;  /* 0x00000000ff00723e */ /* 0x000fe400020006ff */
[----:B------:R-:W4:Y:S04]  /*5880*/  LDL.LU R13, [R1+0x168] ;  /* 0x00016800010d7983 */ /* 0x000f280000300800 */
[----:B------:R1:W-:Y:S01]  /*5890*/  STS.U16 [R29+UR4+0x4000], R3 ;  /* 0x004000031d007988 */ /* 0x0003e20008000404 */
[----:B---3--:R-:W-:-:S03]  /*58a0*/  F2FP.F16.E4M3.UNPACK_B R15, R2 ;  /* 0x00000002ff0f723e */ /* 0x008fc600020006ff */
[----:B------:R-:W3:Y:S01]  /*58b0*/  LDL.LU R19, [R1+0x14c] ;  /* 0x00014c0001137983 */ /* 0x000ee20000300800 */
[----:B------:R-:W-:-:S03]  /*58c0*/  PRMT R14, R0, 0x7610, R14 ;  /* 0x00007610000e7816 */ /* 0x000fc6000000000e */
[----:B------:R0:W-:Y:S01]  /*58d0*/  STL [R1+0x74], R0 ;  /* 0x0000740001007387 */ /* 0x0001e20000100800 */
[----:B-1----:R-:W-:-:S03]  /*58e0*/  PRMT R3, R12, 0x7610, R3 ;  /* 0x000076100c037816 */ /* 0x002fc60000000003 */
[----:B------:R-:W3:Y:S04]  /*58f0*/  LDL.LU R12, [R1+0x134] ;  /* 0x00013400010c7983 */ /* 0x000ee80000300800 */
[----:B------:R1:W-:Y:S01]  /*5900*/  STL [R1+0x16c], R18 ;  /* 0x00016c1201007387 */ /* 0x0003e20000100800 */
[----:B0-----:R-:W-:Y:S01]  /*5910*/  IMAD R0, R23, 0x100, R25 ;  /* 0x0000010017007824 */ /* 0x001fe200078e0219 */
[----:B------:R-:W-:Y:S02]  /*5920*/  PRMT R2, R14, 0x7610, R2 ;  /* 0x000076100e027816 */ /* 0x000fe40000000002 */
[----:B-1----:R-:W3:Y:S04]  /*5930*/  LDL.LU R18, [R1+0x388] ;  /* 0x0003880001127983 */ /* 0x002ee80000300800 */
[----:B------:R-:W3:Y:S04]  /*5940*/  LDL.LU R28, [R1+0x384] ;  /* 0x00038400011c7983 */ /* 0x000ee80000300800 */
[----:B------:R-:W3:Y:S01]  /*5950*/  LDL.LU R25, [R1+0x60] ;  /* 0x0000600001197983 */ /* 0x000ee20000300800 */
[----:B------:R-:W-:-:S03]  /*5960*/  IMAD R27, R27, 0x100, R20 ;  /* 0x000001001b1b7824 */ /* 0x000fc600078e0214 */
[----:B------:R-:W3:Y:S04]  /*5970*/  LDL.LU R23, [R1+0x5c] ;  /* 0x00005c0001177983 */ /* 0x000ee80000300800 */
[----:B------:R0:W-:Y:S01]  /*5980*/  STL [R1+0x70], R15 ;  /* 0x0000700f01007387 */ /* 0x0001e20000100800 */
[----:B--2---:R-:W-:-:S03]  /*5990*/  PRMT R22, R15, 0x7610, R22 ;  /* 0x000076100f167816 */ /* 0x004fc60000000016 */
[----:B0-----:R0:W2:Y:S04]  /*59a0*/  LDL.LU R15, [R1+0x13f0] ;  /* 0x0013f000010f7983 */ /* 0x0010a80000300800 */
[----:B------:R0:W2:Y:S04]  /*59b0*/  LDL.LU R14, [R1+0x13ec] ;  /* 0x0013ec00010e7983 */ /* 0x0000a80000300800 */
[----:B------:R-:W2:Y:S01]  /*59c0*/  LDL.LU R20, [R1+0x13e8] ;  /* 0x0013e80001147983 */ /* 0x000ea20000300800 */
[----:B------:R-:W-:-:S03]  /*59d0*/  F2FP.F16.E4M3.UNPACK_B R0, R0 ;  /* 0x00000000ff00723e */ /* 0x000fc600020006ff */
[----:B------:R1:W-:Y:S04]  /*59e0*/  STS.U16 [R29+UR4+0x6000], R3 ;  /* 0x006000031d007988 */ /* 0x0003e80008000404 */
[----:B------:R0:W-:Y:S01]  /*59f0*/  STL [R1+0x110], R27 ;  /* 0x0001101b01007387 */ /* 0x0001e20000100800 */
[----:B-1----:R-:W-:-:S03]  /*5a00*/  PRMT R3, R22, 0x7610, R3 ;  /* 0x0000761016037816 */ /* 0x002fc60000000003 */
[----:B0-----:R-:W3:Y:S04]  /*5a10*/  LDL.LU R27, [R1+0x380] ;  /* 0x00038000011b7983 */ /* 0x001ee80000300800 */
[----:B------:R-:W3:Y:S04]  /*5a20*/  LDL.LU R22, [R1+0x37c] ;  /* 0x00037c0001167983 */ /* 0x000ee80000300800 */
[----:B------:R0:W-:Y:S01]  /*5a30*/  STL [R1+0x6c], R0 ;  /* 0x00006c0001007387 */ /* 0x0001e20000100800 */
[----:B--2---:R-:W-:-:S03]  /*5a40*/  PRMT R20, R0, 0x7610, R20 ;  /* 0x0000761000147816 */ /* 0x004fc60000000014 */
[----:B0-----:R-:W4:Y:S04]  /*5a50*/  LDL.LU R0, [R1+0x398] ;  /* 0x0003980001007983 */ /* 0x001f280000300800 */
[----:B------:R0:W-:Y:S02]  /*5a60*/  STS.U16 [R29+UR4+0x7000], R2 ;  /* 0x007000021d007988 */ /* 0x0001e40008000404 */
[----:B0-----:R-:W-:Y:S01]  /*5a70*/  PRMT R2, R20, 0x7610, R2 ;  /* 0x0000761014027816 */ /* 0x001fe20000000002 */
[----:B----4-:R-:W-:Y:S01]  /*5a80*/  IMAD R26, R26, 0x100, R0 ;  /* 0x000001001a1a7824 */ /* 0x010fe200078e0200 */
[----:B-----5:R-:W-:-:S04]  /*5a90*/  LEA R0, R21, R24, 0x8 ;  /* 0x0000001815007211 */ /* 0x020fc800078e40ff */
[----:B------:R0:W-:Y:S04]  /*5aa0*/  STL [R1+0x11c], R26 ;  /* 0x00011c1a01007387 */ /* 0x0001e80000100800 */
[----:B0-----:R-:W2:Y:S04]  /*5ab0*/  LDL.LU R26, [R1+0x374] ;  /* 0x00037400011a7983 */ /* 0x001ea80000300800 */
[----:B------:R-:W4:Y:S04]  /*5ac0*/  LDL.LU R24, [R1+0x164] ;  /* 0x0001640001187983 */ /* 0x000f280000300800 */
[----:B------:R-:W4:Y:S04]  /*5ad0*/  LDL.LU R21, [R1+0x58] ;  /* 0x0000580001157983 */ /* 0x000f280000300800 */
[----:B------:R-:W5:Y:S01]  /*5ae0*/  LDL.LU R20, [R1+0x13e4] ;  /* 0x0013e40001147983 */ /* 0x000f620000300800 */
[----:B------:R-:W-:Y:S01]  /*5af0*/  IMAD R10, R10, 0x100, R8 ;  /* 0x000001000a0a7824 */ /* 0x000fe200078e0208 */
[----:B------:R-:W-:-:S02]  /*5b00*/  F2FP.F16.E4M3.UNPACK_B R0, R0 ;  /* 0x00000000ff00723e */ /* 0x000fc400020006ff */
[----:B------:R-:W2:Y:S04]  /*5b10*/  LDL.LU R8, [R1+0x370] ;  /* 0x0003700001087983 */ /* 0x000ea80000300800 */
[----:B------:R0:W-:Y:S04]  /*5b20*/  STL [R1+0x150], R10 ;  /* 0x0001500a01007387 */ /* 0x0001e80000100800 */
[----:B------:R-:W-:Y:S04]  /*5b30*/  STS.U16 [R29+UR4+0x9000], R2 ;  /* 0x009000021d007988 */ /* 0x000fe80008000404 */
[----:B0-----:R-:W2:Y:S04]  /*5b40*/  LDL.LU R10, [R1+0x36c] ;  /* 0x00036c00010a7983 */ /* 0x001ea80000300800 */
[----:B------:R3:W-:Y:S01]  /*5b50*/  STL [R1+0x68], R0 ;  /* 0x0000680001007387 */ /* 0x0007e20000100800 */
[----:B-----5:R-:W-:Y:S01]  /*5b60*/  PRMT R20, R0, 0x7610, R20 ;  /* 0x0000761000147816 */ /* 0x020fe20000000014 */
[----:B---3--:R-:W-:-:S02]  /*5b70*/  IMAD R0, R19, 0x100, R13 ;  /* 0x0000010013007824 */ /* 0x008fc400078e020d */
[----:B------:R-:W3:Y:S04]  /*5b80*/  LDL.LU R13, [R1+0x160] ;  /* 0x00016000010d7983 */ /* 0x000ee80000300800 */
[----:B------:R-:W3:Y:S04]  /*5b90*/  LDL.LU R19, [R1+0x130] ;  /* 0x0001300001137983 */ /* 0x000ee80000300800 */
[----:B------:R-:W5:Y:S04]  /*5ba0*/  LDL.LU R2, [R1+0x64] ;  /* 0x0000640001027983 */ /* 0x000f680000300800 */
[----:B------:R0:W-:Y:S02]  /*5bb0*/  STS.U16 [R29+UR4+0x8000], R3 ;  /* 0x008000031d007988 */ /* 0x0001e40008000404 */
[----:B0-----:R-:W-:Y:S01]  /*5bc0*/  PRMT R3, R20, 0x7610, R3 ;  /* 0x0000761014037816 */ /* 0x001fe20000000003 */
[----:B-----5:R-:W-:-:S02]  /*5bd0*/  IMAD R2, R2, 0x100, R12 ;  /* 0x0000010002027824 */ /* 0x020fc400078e020c */
[----:B------:R-:W5:Y:S04]  /*5be0*/  LDL.LU R12, [R1+0x13e0] ;  /* 0x0013e000010c7983 */ /* 0x000f680000300800 */
[----:B------:R-:W2:Y:S01]  /*5bf0*/  LDL.LU R20, [R1+0x13dc] ;  /* 0x0013dc0001147983 */ /* 0x000ea20000300800 */
[----:B------:R-:W-:Y:S02]  /*5c00*/  F2FP.F16.E4M3.UNPACK_B R0, R0 ;  /* 0x00000000ff00723e */ /* 0x000fe400020006ff */
[----:B------:R-:W-:Y:S02]  /*5c10*/  LEA R28, R28, R18, 0x8 ;  /* 0x000000121c1c7211 */ /* 0x000fe400078e40ff */
[----:B------:R-:W-:Y:S01]  /*5c20*/  F2FP.F16.E4M3.UNPACK_B R15, R2 ;  /* 0x00000002ff0f723e */ /* 0x000fe200020006ff */
[----:B------:R0:W-:Y:S04]  /*5c30*/  STL [R1+0x64], R0 ;  /* 0x0000640001007387 */ /* 0x0001e80000100800 */
[----:B------:R-:W3:Y:S04]  /*5c40*/  LDL.LU R18, [R1+0x12c] ;  /* 0x00012c0001127983 */ /* 0x000ee80000300800 */
[----:B------:R1:W-:Y:S01]  /*5c50*/  STL [R1+0x134], R28 ;  /* 0x0001341c01007387 */ /* 0x0003e20000100800 */
[----:B------:R-:W-:Y:S01]  /*5c60*/  IMAD R22, R22, 0x100, R27 ;  /* 0x0000010016167824 */ /* 0x000fe200078e021b */
[----:B-----5:R-:W-:Y:S01]  /*5c70*/  PRMT R12, R0, 0x7610, R12 ;  /* 0x00007610000c7816 */ /* 0x020fe2000000000c */
[----:B0-----:R-:W-:-:S02]  /*5c80*/  IMAD R0, R23, 0x100, R25 ;  /* 0x0000010017007824 */ /* 0x001fc400078e0219 */
[----:B------:R-:W5:Y:S01]  /*5c90*/  LDL.LU R23, [R1+0x368] ;  /* 0x0003680001177983 */ /* 0x000f620000300800 */
[----:B--2---:R-:W-:-:S03]  /*5ca0*/  PRMT R20, R15, 0x7610, R20 ;  /* 0x000076100f147816 */ /* 0x004fc60000000014 */
[----:B------:R-:W5:Y:S01]  /*5cb0*/  LDL.LU R25, [R1+0x364] ;  /* 0x0003640001197983 */ /* 0x000f620000300800 */
[----:B------:R-:W-:-:S03]  /*5cc0*/  PRMT R2, R12, 0x7610, R2 ;  /* 0x000076100c027816 */ /* 0x000fc60000000002 */
[----:B-1----:R-:W2:Y:S04]  /*5cd0*/  LDL.LU R28, [R1+0x4c] ;  /* 0x00004c00011c7983 */ /* 0x002ea80000300800 */
[----:B------:R0:W-:Y:S04]  /*5ce0*/  STL [R1+0x60], R15 ;  /* 0x0000600f01007387 */ /* 0x0001e80000100800 */
[----:B0-----:R-:W2:Y:S04]  /*5cf0*/  LDL.LU R15, [R1+0x13d8] ;  /* 0x0013d800010f7983 */ /* 0x001ea80000300800 */
[----:B------:R-:W2:Y:S04]  /*5d00*/  LDL.LU R12, [R1+0x13d4] ;  /* 0x0013d400010c7983 */ /* 0x000ea80000300800 */
[----:B------:R-:W2:Y:S01]  /*5d10*/  LDL.LU R27, [R1+0x13d0] ;  /* 0x0013d000011b7983 */ /* 0x000ea20000300800 */
[----:B------:R-:W-:-:S03]  /*5d20*/  F2FP.F16.E4M3.UNPACK_B R0, R0 ;  /* 0x00000000ff00723e */ /* 0x000fc600020006ff */
[----:B------:R0:W-:Y:S02]  /*5d30*/  STS.U16 [R29+UR4+0xa000], R3 ;  /* 0x00a000031d007988 */ /* 0x0001e40008000404 */
[----:B0-----:R-:W-:Y:S02]  /*5d40*/  PRMT R3, R20, 0x7610, R3 ;  /* 0x0000761014037816 */ /* 0x001fe40000000003 */
[----:B------:R-:W3:Y:S04]  /*5d50*/  LDL.LU R20, [R1+0x360] ;  /* 0x0003600001147983 */ /* 0x000ee80000300800 */
[----:B------:R0:W-:Y:S04]  /*5d60*/  STL [R1+0x168], R22 ;  /* 0x0001681601007387 */ /* 0x0001e80000100800 */
[----:B0-----:R-:W3:Y:S04]  /*5d70*/  LDL.LU R22, [R1+0x35c] ;  /* 0x00035c0001167983 */ /* 0x001ee80000300800 */
[----:B------:R0:W-:Y:S01]  /*5d80*/  STL [R1+0x5c], R0 ;  /* 0x00005c0001007387 */ /* 0x0001e20000100800 */
[----:B--2---:R-:W-:-:S03]  /*5d90*/  PRMT R27, R0, 0x7610, R27 ;  /* 0x00007610001b7816 */ /* 0x004fc6000000001b */
[----:B0-----:R-:W2:Y:S04]  /*5da0*/  LDL.LU R0, [R1+0x378] ;  /* 0x0003780001007983 */ /* 0x001ea80000300800 */
[----:B------:R0:W-:Y:S02]  /*5db0*/  STS.U16 [R29+UR4+0xb000], R2 ;  /* 0x00b000021d007988 */ /* 0x0001e40008000404 */
[----:B0-----:R-:W-:Y:S01]  /*5dc0*/  PRMT R2, R27, 0x7610, R2 ;  /* 0x000076101b027816 */ /* 0x001fe20000000002 */
[----:B--2---:R-:W-:Y:S01]  /*5dd0*/  IMAD R26, R26, 0x100, R0 ;  /* 0x000001001a1a7824 */ /* 0x004fe200078e0200 */
[----:B----4-:R-:W-:-:S04]  /*5de0*/  LEA R0, R21, R24, 0x8 ;  /* 0x0000001815007211 */ /* 0x010fc800078e40ff */
[----:B------:R0:W-:Y:S04]  /*5df0*/  STL [R1+0x14c], R26 ;  /* 0x00014c1a01007387 */ /* 0x0001e80000100800 */
[----:B0-----:R-:W2:Y:S04]  /*5e00*/  LDL.LU R26, [R1+0x354] ;  /* 0x00035400011a7983 */ /* 0x001ea80000300800 */
[----:B------:R-:W4:Y:S04]  /*5e10*/  LDL.LU R24, [R1+0x15c] ;  /* 0x00015c0001187983 */ /* 0x000f280000300800 */
[----:B------:R-:W4:Y:S04]  /*5e20*/  LDL.LU R21, [R1+0x48] ;  /* 0x0000480001157983 */ /* 0x000f280000300800 */
[----:B------:R-:W2:Y:S01]  /*5e30*/  LDL.LU R27, [R1+0x13cc] ;  /* 0x0013cc00011b7983 */ /* 0x000ea20000300800 */
[----:B------:R-:W-:Y:S01]  /*5e40*/  IMAD R10, R10, 0x100, R8 ;  /* 0x000001000a0a7824 */ /* 0x000fe200078e0208 */
[----:B------:R-:W-:-:S02]  /*5e50*/  F2FP.F16.E4M3.UNPACK_B R0, R0 ;  /* 0x00000000ff00723e */ /* 0x000fc400020006ff */
[----:B------:R-:W4:Y:S04]  /*5e60*/  LDL.LU R8, [R1+0x350] ;  /* 0x0003500001087983 */ /* 0x000f280000300800 */
[----:B------:R0:W-:Y:S04]  /*5e70*/  STL [R1+0x164], R10 ;  /* 0x0001640a01007387 */ /* 0x0001e80000100800 */
[----:B------:R-:W-:Y:S04]  /*5e80*/  STS.U16 [R29+UR4+0xd000], R2 ;  /* 0x00d000021d007988 */ /* 0x000fe80008000404 */
[----:B0-----:R-:W4:Y:S04]  /*5e90*/  LDL.LU R10, [R1+0x34c] ;  /* 0x00034c00010a7983 */ /* 0x001f280000300800 */
[----:B------:R3:W-:Y:S01]  /*5ea0*/  STL [R1+0x58], R0 ;  /* 0x0000580001007387 */ /* 0x0007e20000100800 */
[----:B--2---:R-:W-:Y:S01]  /*5eb0*/  PRMT R27, R0, 0x7610, R27 ;  /* 0x00007610001b7816 */ /* 0x004fe2000000001b */
[----:B---3--:R-:W-:-:S02]  /*5ec0*/  IMAD R0, R19, 0x100, R13 ;  /* 0x0000010013007824 */ /* 0x008fc400078e020d */
[----:B------:R-:W2:Y:S04]  /*5ed0*/  LDL.LU R13, [R1+0x148] ;  /* 0x00014800010d7983 */ /* 0x000ea80000300800 */
[----:B------:R-:W2:Y:S04]  /*5ee0*/  LDL.LU R19, [R1+0x128] ;  /* 0x0001280001137983 */ /* 0x000ea80000300800 */
[----:B------:R-:W3:Y:S01]  /*5ef0*/  LDL.LU R2, [R1+0x54] ;  /* 0x0000540001027983 */ /* 0x000ee20000300800 */
[----:B------:R-:W-:Y:S01]  /*5f00*/  F2FP.F16.E4M3.UNPACK_B R0, R0 ;  /* 0x00000000ff00723e */ /* 0x000fe200020006ff */
[----:B---3--:R-:W-:-:S02]  /*5f10*/  IMAD R2, R2, 0x100, R18 ;  /* 0x0000010002027824 */ /* 0x008fc400078e0212 */
[----:B------:R-:W3:Y:S04]  /*5f20*/  LDL.LU R18, [R1+0x13c8] ;  /* 0x0013c80001127983 */ /* 0x000ee80000300800 */
[----:B------:R0:W-:Y:S02]  /*5f30*/  STS.U16 [R29+UR4+0xc000], R3 ;  /* 0x00c000031d007988 */ /* 0x0001e40008000404 */
[----:B0-----:R-:W-:Y:S02]  /*5f40*/  PRMT R3, R27, 0x7610, R3 ;  /* 0x000076101b037816 */ /* 0x001fe40000000003 */
[----:B------:R0:W2:Y:S04]  /*5f50*/  LDL.LU R27, [R1+0x13c4] ;  /* 0x0013c400011b7983 */ /* 0x0000a80000300800 */
[----:B------:R1:W-:Y:S01]  /*5f60*/  STL [R1+0x54], R0 ;  /* 0x0000540001007387 */ /* 0x0003e20000100800 */
[----:B-----5:R-:W-:-:S02]  /*5f70*/  LEA R25, R25, R23, 0x8 ;  /* 0x0000001719197211 */ /* 0x020fc400078e40ff */
[----:B---3--:R-:W-:Y:S02]  /*5f80*/  PRMT R18, R0, 0x7610, R18 ;  /* 0x0000761000127816 */ /* 0x008fe40000000012 */
[----:B-1----:R-:W3:Y:S04]  /*5f90*/  LDL.LU R0, [R1+0x50] ;  /* 0x0000500001007983 */ /* 0x002ee80000300800 */
[----:B------:R-:W5:Y:S01]  /*5fa0*/  LDL.LU R23, [R1+0x13c0] ;  /* 0x0013c00001177983 */ /* 0x000f620000300800 */
[----:B------:R-:W-:-:S03]  /*5fb0*/  IMAD R22, R22, 0x100, R20 ;  /* 0x0000010016167824 */ /* 0x000fc600078e0214 */
[----:B------:R1:W-:Y:S01]  /*5fc0*/  STL [R1+0x130], R25 ;  /* 0x0001301901007387 */ /* 0x0003e20000100800 */
[----:B--2---:R-:W-:Y:S02]  /*5fd0*/  F2FP.F16.E4M3.UNPACK_B R27, R2 ;  /* 0x00000002ff1b723e */ /* 0x004fe400020006ff */
[----:B------:R-:W-:Y:S01]  /*5fe0*/  PRMT R2, R18, 0x7610, R2 ;  /* 0x0000761012027816 */ /* 0x000fe20000000002 */
[----:B-1----:R-:W2:Y:S01]  /*5ff0*/  LDL.LU R25, [R1+0x44] ;  /* 0x0000440001197983 */ /* 0x002ea20000300800 */
[----:B------:R-:W-:-:S03]  /*6000*/  PRMT R12, R27, 0x7610, R12 ;  /* 0x000076101b0c7816 */ /* 0x000fc6000000000c */
[----:B------:R-:W-:Y:S04]  /*6010*/  STL [R1+0x50], R27 ;  /* 0x0000501b01007387 */ /* 0x000fe80000100800 */
[----:B------:R-:W2:Y:S04]  /*6020*/  LDL.LU R18, [R1+0x348] ;  /* 0x0003480001127983 */ /* 0x000ea80000300800 */
[----:B------:R1:W-:Y:S02]  /*6030*/  STS.U16 [R29+UR4+0xe000], R3 ;  /* 0x00e000031d007988 */ /* 0x0003e40008000404 */
[----:B-1----:R-:W-:Y:S01]  /*6040*/  PRMT R3, R12, 0x7610, R3 ;  /* 0x000076100c037816 */ /* 0x002fe20000000003 */
[----:B---3--:R-:W-:-:S02]  /*6050*/  IMAD R0, R28, 0x100, R0 ;  /* 0x000001001c007824 */ /* 0x008fc400078e0200 */
[----:B------:R-:W2:Y:S03]  /*6060*/  LDL.LU R28, [R1+0x344] ;  /* 0x00034400011c7983 */ /* 0x000ea60000300800 */
[----:B------:R-:W-:Y:S01]  /*6070*/  F2FP.F16.E4M3.UNPACK_B R0, R0 ;  /* 0x00000000ff00723e */ /* 0x000fe200020006ff */
[----:B------:R-:W3:Y:S04]  /*6080*/  LDL.LU R27, [R1+0x3c] ;  /* 0x00003c00011b7983 */ /* 0x000ee80000300800 */
[----:B------:R-:W2:Y:S01]  /*6090*/  LDL.LU R20, [R1+0x13bc] ;  /* 0x0013bc0001147983 */ /* 0x000ea20000300800 */
[----:B-----5:R-:W-:-:S03]  /*60a0*/  PRMT R23, R0, 0x7610, R23 ;  /* 0x0000761000177816 */ /* 0x020fc60000000017 */
[----:B------:R-:W5:Y:S04]  /*60b0*/  LDL.LU R12, [R1+0x340] ;  /* 0x00034000010c7983 */ /* 0x000f680000300800 */
[----:B------:R1:W-:Y:S04]  /*60c0*/  STL [R1+0x12c], R22 ;  /* 0x00012c1601007387 */ /* 0x0003e80000100800 */
[----:B-1----:R-:W5:Y:S04]  /*60d0*/  LDL.LU R22, [R1+0x33c] ;  /* 0x00033c0001167983 */ /* 0x002f680000300800 */
[----:B------:R1:W-:Y:S04]  /*60e0*/  STL [R1+0x4c], R0 ;  /* 0x00004c0001007387 */ /* 0x0003e80000100800 */
[----:B-1----:R-:W2:Y:S01]  /*60f0*/  LDL.LU R0, [R1+0x358] ;  /* 0x0003580001007983 */ /* 0x002ea20000300800 */
[----:B----4-:R-:W-:-:S03]  /*6100*/  IMAD R8, R10, 0x100, R8 ;  /* 0x000001000a087824 */ /* 0x010fc600078e0208 */
[----:B------:R1:W-:Y:S02]  /*6110*/  STS.U16 [R29+UR4+0xf000], R2 ;  /* 0x00f000021d007988 */ /* 0x0003e40008000404 */
[----:B-1----:R-:W-:-:S05]  /*6120*/  PRMT R2, R23, 0x7610, R2 ;  /* 0x0000761017027816 */ /* 0x002fca0000000002 */
[----:B------:R-:W-:Y:S01]  /*6130*/  STS.U16 [R29+UR4+0x11000], R2 ;  /* 0x011000021d007988 */ /* 0x000fe20008000404 */
[----:B--2---:R-:W-:Y:S01]  /*6140*/  IMAD R26, R26, 0x100, R0 ;  /* 0x000001001a1a7824 */ /* 0x004fe200078e0200 */
[----:B------:R-:W-:-:S04]  /*6150*/  LEA R0, R21, R24, 0x8 ;  /* 0x0000001815007211 */ /* 0x000fc800078e40ff */
[----:B------:R1:W-:Y:S01]  /*6160*/  STL [R1+0x160], R26 ;  /* 0x0001601a01007387 */ /* 0x0003e20000100800 */
[----:B------:R-:W-:-:S04]  /*6170*/  F2FP.F16.E4M3.UNPACK_B R0, R0 ;  /* 0x00000000ff00723e */ /* 0x000fc800020006ff */
[----:B------:R-:W-:Y:S01]  /*6180*/  PRMT R20, R0, 0x7610, R20 ;  /* 0x0000761000147816 */ /* 0x000fe20000000014 */
[----:B-1----:R-:W2:Y:S04]  /*6190*/  LDL.LU R26, [R1+0x338] ;  /* 0x00033800011a7983 */ /* 0x002ea80000300800 */
[----:B------:R-:W2:Y:S04]  /*61a0*/  LDL.LU R21, [R1+0x334] ;  /* 0x0003340001157983 */ /* 0x000ea80000300800 */
[----:B------:R-:W4:Y:S04]  /*61b0*/  LDL.LU R24, [R1+0x170] ;  /* 0x0001700001187983 */ /* 0x000f280000300800 */
[----:B------:R-:W4:Y:S04]  /*61c0*/  LDL.LU R23, [R1+0x34] ;  /* 0x0000340001177983 */ /* 0x000f280000300800 */
[----:B------:R1:W-:Y:S04]  /*61d0*/  STL [R1+0x48], R0 ;  /* 0x0000480001007387 */ /* 0x0003e80000100800 */
[----:B------:R0:W-:Y:S01]  /*61e0*/  STL [R1+0x15c], R8 ;  /* 0x00015c0801007387 */ /* 0x0001e20000100800 */
[----:B-1----:R-:W-:-:S03]  /*61f0*/  IMAD R0, R19, 0x100, R13 ;  /* 0x0000010013007824 */ /* 0x002fc600078e020d */
[----:B------:R-:W2:Y:S04]  /*6200*/  LDL.LU R13, [R1+0x330] ;  /* 0x00033000010d7983 */ /* 0x000ea80000300800 */
[----:B0-----:R-:W2:Y:S04]  /*6210*/  LDL.LU R8, [R1+0x32c] ;  /* 0x00032c0001087983 */ /* 0x001ea80000300800 */
[----:B------:R-:W2:Y:S04]  /*6220*/  LDL.LU R10, [R1+0x144] ;  /* 0x00014400010a7983 */ /* 0x000ea80000300800 */
[----:B------:R-:W2:Y:S04]  /*6230*/  LDL.LU R19, [R1+0x140] ;  /* 0x0001400001137983 */ /* 0x000ea80000300800 */
[----:B------:R-:W2:Y:S01]  /*6240*/  LDL.LU R2, [R1+0x124] ;  /* 0x0001240001027983 */ /* 0x000ea20000300800 */
[----:B------:R-:W-:-:S03]  /*6250*/  F2FP.F16.E4M3.UNPACK_B R0, R0 ;  /* 0x00000000ff00723e */ /* 0x000fc600020006ff */
[----:B------:R0:W-:Y:S01]  /*6260*/  STS.U16 [R29+UR4+0x10000], R3 ;  /* 0x010000031d007988 */ /* 0x0001e20008000404 */
[----:B------:R-:W-:Y:S02]  /*6270*/  PRMT R16, R0, 0x7610, R16 ;  /* 0x0000761000107816 */ /* 0x000fe40000000010 */
[----:B------:R-:W-:Y:S02]  /*6280*/  LEA R28, R28, R18, 0x8 ;  /* 0x000000121c1c7211 */ /* 0x000fe400078e40ff */
[----:B0-----:R-:W-:Y:S01]  /*6290*/  PRMT R3, R20, 0x7610, R3 ;  /* 0x0000761014037816 */ /* 0x001fe20000000003 */
[----:B--2---:R-:W-:Y:S02]  /*62a0*/  IMAD R2, R25, 0x100, R2 ;  /* 0x0000010019027824 */ /* 0x004fe400078e0202 */
[----:B------:R-:W2:Y:S04]  /*62b0*/  LDL.LU R25, [R1+0x120] ;  /* 0x0001200001197983 */ /* 0x000ea80000300800 */
[----:B------:R-:W2:Y:S04]  /*62c0*/  LDL.LU R20, [R1+0x30] ;  /* 0x0000300001147983 */ /* 0x000ea80000300800 */
[----:B------:R0:W-:Y:S04]  /*62d0*/  STL [R1+0x44], R0 ;  /* 0x0000440001007387 */ /* 0x0001e80000100800 */
[----:B0-----:R-:W3:Y:S04]  /*62e0*/  LDL.LU R0, [R1+0x40] ;  /* 0x0000400001007983 */ /* 0x001ee80000300800 */
[----:B------:R0:W2:Y:S04]  /*62f0*/  LDL.LU R18, [R1+0x13b8] ;  /* 0x0013b80001127983 */ /* 0x0000a80000300800 */
[----:B------:R1:W-:Y:S04]  /*6300*/  STL [R1+0x128], R28 ;  /* 0x0001281c01007387 */ /* 0x0003e80000100800 */
[----:B-1----:R-:W4:Y:S01]  /*6310*/  LDL.LU R28, [R1+0x13b4] ;  /* 0x0013b400011c7983 */ /* 0x002f220000300800 */
[----:B-----5:R-:W-:Y:S01]  /*6320*/  IMAD R22, R22, 0x100, R12 ;  /* 0x0000010016167824 */ /* 0x020fe200078e020c */
[----:B--2---:R-:W-:Y:S01]  /*6330*/  F2FP.F16.E4M3.UNPACK_B R18, R2 ;  /* 0x00000002ff12723e */ /* 0x004fe200020006ff */
[----:B---3--:R-:W-:Y:S01]  /*6340*/  IMAD R0, R27, 0x100, R0 ;  /* 0x000001001b007824 */ /* 0x008fe200078e0200 */
[----:B------:R-:W-:-:S03]  /*6350*/  PRMT R2, R16, 0x7610, R2 ;  /* 0x0000761010027816 */ /* 0x000fc60000000002 */
[----:B------:R1:W-:Y:S04]  /*6360*/  STL [R1+0x40], R18 ;  /* 0x0000401201007387 */ /* 0x0003e80000100800 */
[----:B------:R-:W2:Y:S04]  /*6370*/  LDL.LU R27, [R1+0x328] ;  /* 0x00032800011b7983 */ /* 0x000ea80000300800 */
[----:B------:R-:W3:Y:S01]  /*6380*/  LDL.LU R16, [R1+0x2c] ;  /* 0x00002c0001107983 */ /* 0x000ee20000300800 */
[----:B----4-:R-:W-:-:S03]  /*6390*/  PRMT R28, R18, 0x7610, R28 ;  /* 0x00007610121c7816 */ /* 0x010fc6000000001c */
[----:B-1----:R-:W3:Y:S04]  /*63a0*/  LDL.LU R18, [R1+0x28] ;  /* 0x0000280001127983 */ /* 0x002ee80000300800 */
[----:B------:R0:W4:Y:S04]  /*63b0*/  LDL.LU R12, [R1+0x13b0] ;  /* 0x0013b000010c7983 */ /* 0x0001280000300800 */
[----:B------:R1:W-:Y:S04]  /*63c0*/  STL [R1+0x124], R22 ;  /* 0x0001241601007387 */ /* 0x0003e80000100800 */
[----:B-1----:R-:W5:Y:S01]  /*63d0*/  LDL.LU R22, [R1+0x13ac] ;  /* 0x0013ac0001167983 */ /* 0x002f620000300800 */
[----:B------:R-:W-:-:S03]  /*63e0*/  F2FP.F16.E4M3.UNPACK_B R0, R0 ;  /* 0x00000000ff00723e */ /* 0x000fc600020006ff */
[----:B------:R1:W-:Y:S04]  /*63f0*/  STS.U16 [R29+UR4+0x12000], R3 ;  /* 0x012000031d007988 */ /* 0x0003e80008000404 */
[----:B------:R0:W-:Y:S01]  /*6400*/  STL [R1+0x3c], R0 ;  /* 0x00003c0001007387 */ /* 0x0001e20000100800 */
[----:B-1----:R-:W-:-:S03]  /*6410*/  PRMT R3, R28, 0x7610, R3 ;  /* 0x000076101c037816 */ /* 0x002fc60000000003 */
[----:B------:R-:W2:Y:S01]  /*6420*/  LDL.LU R28, [R1+0x320] ;  /* 0x00032000011c7983 */ /* 0x000ea20000300800 */
[----:B------:R-:W-:-:S03]  /*6430*/  IMAD R8, R8, 0x100, R13 ;  /* 0x0000010008087824 */ /* 0x000fc600078e020d */
[----:B------:R1:W-:Y:S01]  /*6440*/  STS.U16 [R29+UR4+0x13000], R2 ;  /* 0x013000021d007988 */ /* 0x0003e20008000404 */
[----:B-----5:R-:W-:Y:S01]  /*6450*/  PRMT R22, R0, 0x7610, R22 ;  /* 0x0000761000167816 */ /* 0x020fe20000000016 */
[----:B0-----:R-:W-:Y:S02]  /*6460*/  IMAD R0, R21, 0x100, R26 ;  /* 0x0000010015007824 */ /* 0x001fe400078e021a */
[----:B------:R-:W5:Y:S01]  /*6470*/  LDL.LU R21, [R1+0x31c] ;  /* 0x00031c0001157983 */ /* 0x000f620000300800 */
[----:B-1----:R-:W-:-:S03]  /*6480*/  PRMT R2, R22, 0x7610, R2 ;  /* 0x0000761016027816 */ /* 0x002fc60000000002 */
[----:B------:R0:W-:Y:S04]  /*6490*/  STL [R1+0x148], R0 ;  /* 0x0001480001007387 */ /* 0x0001e80000100800 */
[----:B------:R-:W2:Y:S01]  /*64a0*/  LDL.LU R26, [R1+0x318] ;  /* 0x00031800011a7983 */ /* 0x000ea20000300800 */
[----:B0-----:R-:W-:-:S03]  /*64b0*/  LEA R0, R23, R24, 0x8 ;  /* 0x0000001817007211 */ /* 0x001fc600078e40ff */
[----:B------:R-:W2:Y:S04]  /*64c0*/  LDL.LU R24, [R1+0x314] ;  /* 0x0003140001187983 */ /* 0x000ea80000300800 */
[----:B------:R-:W2:Y:S04]  /*64d0*/  LDL.LU R23, [R1+0x158] ;  /* 0x0001580001177983 */ /* 0x000ea80000300800 */
[----:B------:R-:W2:Y:S04]  /*64e0*/  LDL.LU R22, [R1+0x24] ;  /* 0x0000240001167983 */ /* 0x000ea80000300800 */
[----:B------:R-:W2:Y:S01]  /*64f0*/  LDL.LU R13, [R1+0x13a8] ;  /* 0x0013a800010d7983 */ /* 0x000ea20000300800 */
[----:B------:R-:W-:-:S05]  /*6500*/  F2FP.F16.E4M3.UNPACK_B R0, R0 ;  /* 0x00000000ff00723e */ /* 0x000fca00020006ff */
[----:B------:R-:W-:Y:S04]  /*6510*/  STL [R1+0x34], R0 ;  /* 0x0000340001007387 */ /* 0x000fe80000100800 */
[----:B------:R-:W-:Y:S04]  /*6520*/  STL [R1+0x170], R8 ;  /* 0x0001700801007387 */ /* 0x000fe80000100800 */
[----:B------:R0:W-:Y:S04]  /*6530*/  STS.U16 [R29+UR4+0x15000], R2 ;  /* 0x015000021d007988 */ /* 0x0001e80008000404 */
[----:B------:R1:W-:Y:S01]  /*6540*/  STS.U16 [R29+UR4+0x14000], R3 ;  /* 0x014000031d007988 */ /* 0x0003e20008000404 */
[----:B0-----:R-:W-:Y:S01]  /*6550*/  IMAD R2, R20, 0x100, R25 ;  /* 0x0000010014027824 */ /* 0x001fe200078e0219 */
[----:B--2---:R-:W-:Y:S01]  /*6560*/  PRMT R13, R0, 0x7610, R13 ;  /* 0x00007610000d7816 */ /* 0x004fe2000000000d */
[----:B------:R-:W-:-:S02]  /*6570*/  IMAD R0, R19, 0x100, R10 ;  /* 0x0000010013007824 */ /* 0x000fc400078e020a */
[----:B------:R-:W2:Y:S01]  /*6580*/  LDL.LU R19, [R1+0x310] ;  /* 0x0003100001137983 */ /* 0x000ea20000300800 */
[----:B-1----:R-:W-:Y:S02]  /*6590*/  PRMT R3, R13, 0x7610, R3 ;  /* 0x000076100d037816 */ /* 0x002fe40000000003 */
[----:B------:R-:W-:Y:S01]  /*65a0*/  F2FP.F16.E4M3.UNPACK_B R0, R0 ;  /* 0x00000000ff00723e */ /* 0x000fe200020006ff */
[----:B------:R-:W2:Y:S04]  /*65b0*/  LDL.LU R8, [R1+0x30c] ;  /* 0x00030c0001087983 */ /* 0x000ea80000300800 */
[----:B------:R-:W2:Y:S01]  /*65c0*/  LDL.LU R10, [R1+0x154] ;  /* 0x00015400010a7983 */ /* 0x000ea20000300800 */
[----:B------:R-:W-:-:S03]  /*65d0*/  PRMT R11, R0, 0x7610, R11 ;  /* 0x00007610000b7816 */ /* 0x000fc6000000000b */
[----:B------:R-:W2:Y:S04]  /*65e0*/  LDL.LU R25, [R1+0x13c] ;  /* 0x00013c0001197983 */ /* 0x000ea80000300800 */
[----:B------:R-:W2:Y:S04]  /*65f0*/  LDL.LU R13, [R1+0x138] ;  /* 0x00013800010d7983 */ /* 0x000ea80000300800 */
[----:B------:R-:W2:Y:S04]  /*6600*/  LDL.LU R20, [R1+0x20] ;  /* 0x0000200001147983 */ /* 0x000ea80000300800 */
[----:B------:R0:W-:Y:S04]  /*6610*/  STL [R1+0x30], R0 ;  /* 0x0000300001007387 */ /* 0x0001e80000100800 */
[----:B0-----:R-:W2:Y:S01]  /*6620*/  LDL.LU R0, [R1+0x324] ;  /* 0x0003240001007983 */ /* 0x001ea20000300800 */
[----:B------:R-:W-:-:S02]  /*6630*/  F2FP.F16.E4M3.UNPACK_B R14, R2 ;  /* 0x00000002ff0e723e */ /* 0x000fc400020006ff */
[----:B--2---:R-:W-:Y:S02]  /*6640*/  LEA R0, R0, R27, 0x8 ;  /* 0x0000001b00007211 */ /* 0x004fe400078e40ff */
[----:B------:R-:W2:Y:S01]  /*6650*/  LDL.LU R27, [R1+0x13a4] ;  /* 0x0013a400011b7983 */ /* 0x000ea20000300800 */
[----:B------:R-:W-:Y:S01]  /*6660*/  PRMT R2, R11, 0x7610, R2 ;  /* 0x000076100b027816 */ /* 0x000fe20000000002 */
[----:B-----5:R-:W-:Y:S02]  /*6670*/  IMAD R21, R21, 0x100, R28 ;  /* 0x0000010015157824 */ /* 0x020fe400078e021c */
[----:B------:R3:W-:Y:S04]  /*6680*/  STL [R1+0x144], R0 ;  /* 0x0001440001007387 */ /* 0x0007e80000100800 */
[----:B------:R0:W-:Y:S01]  /*6690*/  STL [R1+0x2c], R14 ;  /* 0x00002c0e01007387 */ /* 0x0001e20000100800 */
[----:B---3--:R-:W-:-:S03]  /*66a0*/  IMAD R0, R18, 0x100, R16 ;  /* 0x0000010012007824 */ /* 0x008fc600078e0210 */
[----:B------:R-:W3:Y:S04]  /*66b0*/  LDL.LU R16, [R1+0x308] ;  /* 0x0003080001107983 */ /* 0x000ee80000300800 */
[----:B------:R-:W3:Y:S01]  /*66c0*/  LDL.LU R11, [R1+0x300] ;  /* 0x00030000010b7983 */ /* 0x000ee20000300800 */
[----:B--2---:R-:W-:-:S03]  /*66d0*/  PRMT R27, R14, 0x7610, R27 ;  /* 0x000076100e1b7816 */ /* 0x004fc6000000001b */
[----:B0-----:R-:W2:Y:S04]  /*66e0*/  LDL.LU R14, [R1+0x1c] ;  /* 0x00001c00010e7983 */ /* 0x001ea80000300800 */
[----:B------:R-:W2:Y:S04]  /*66f0*/  LDL.LU R18, [R1+0x18] ;  /* 0x0000180001127983 */ /* 0x000ea80000300800 */
[----:B------:R-:W5:Y:S04]  /*6700*/  LDL.LU R28, [R1+0x13a0] ;  /* 0x0013a000011c7983 */ /* 0x000f680000300800 */
[----:B------:R0:W-:Y:S04]  /*6710*/  STL [R1+0x120], R21 ;  /* 0x0001201501007387 */ /* 0x0001e80000100800 */
[----:B0-----:R-:W2:Y:S01]  /*6720*/  LDL.LU R21, [R1+0x139c] ;  /* 0x00139c0001157983 */ /* 0x001ea20000300800 */
[----:B------:R-:W-:-:S03]  /*6730*/  F2FP.F16.E4M3.UNPACK_B R0, R0 ;  /* 0x00000000ff00723e */ /* 0x000fc600020006ff */
[----:B------:R0:W-:Y:S04]  /*6740*/  STS.U16 [R29+UR4+0x16000], R3 ;  /* 0x016000031d007988 */ /* 0x0001e80008000404 */
[----:B------:R1:W-:Y:S01]  /*6750*/  STL [R1+0x28], R0 ;  /* 0x0000280001007387 */ /* 0x0003e20000100800 */
[----:B0-----:R-:W-:-:S03]  /*6760*/  PRMT R3, R27, 0x7610, R3 ;  /* 0x000076101b037816 */ /* 0x001fc60000000003 */
[----:B------:R-:W3:Y:S01]  /*6770*/  LDL.LU R27, [R1+0x2f8] ;  /* 0x0002f800011b7983 */ /* 0x000ee20000300800 */
[----:B------:R-:W-:-:S03]  /*6780*/  IMAD R8, R8, 0x100, R19 ;  /* 0x0000010008087824 */ /* 0x000fc600078e0213 */
[----:B------:R0:W-:Y:S01]  /*6790*/  STS.U16 [R29+UR4+0x17000], R2 ;  /* 0x017000021d007988 */ /* 0x0001e20008000404 */
[----:B--2---:R-:W-:Y:S01]  /*67a0*/  PRMT R21, R0, 0x7610, R21 ;  /* 0x0000761000157816 */ /* 0x004fe20000000015 */
[----:B-1----:R-:W-:Y:S02]  /*67b0*/  IMAD R0, R24, 0x100, R26 ;  /* 0x0000010018007824 */ /* 0x002fe400078e021a */
[----:B------:R-:W2:Y:S01]  /*67c0*/  LDL.LU R26, [R1+0x2f4] ;  /* 0x0002f400011a7983 */ /* 0x000ea20000300800 */
[----:B0-----:R-:W-:-:S03]  /*67d0*/  PRMT R2, R21, 0x7610, R2 ;  /* 0x0000761015027816 */ /* 0x001fc60000000002 */
        /* <DEDUP_REMOVED lines=9> */
[----:B------:R-:W-:Y:S01]  /*6870*/  STL [R1+0x158], R8 ;  /* 0x0001580801007387 */ /* 0x000fe20000100800 */
[----:B---3--:R-:W-:-:S03]  /*6880*/  LEA R11, R11, R16, 0x8 ;  /* 0x000000100b0b7211 */ /* 0x008fc600078e40ff */
[----:B------:R0:W-:Y:S04]  /*6890*/  STS.U16 [R29+UR4+0x19000], R2 ;  /* 0x019000021d007988 */ /* 0x0001e80008000404 */
[----:B------:R1:W-:Y:S01]  /*68a0*/  STS.U16 [R29+UR4+0x18000], R3 ;  /* 0x018000031d007988 */ /* 0x0003e20008000404 */
[----:B0-----:R-:W-:-:S05]  /*68b0*/  IMAD R2, R20, 0x100, R13 ;  /* 0x0000010014027824 */ /* 0x001fca00078e020d */
[----:B----4-:R-:W-:-:S04]  /*68c0*/  F2FP.F16.E4M3.UNPACK_B R12, R2 ;  /* 0x00000002ff0c723e */ /* 0x010fc800020006ff */
[----:B------:R-:W-:Y:S02]  /*68d0*/  PRMT R15, R12, 0x7610, R15 ;  /* 0x000076100c0f7816 */ /* 0x000fe4000000000f */
[----:B--2---:R-:W-:Y:S01]  /*68e0*/  PRMT R19, R0, 0x7610, R19 ;  /* 0x0000761000137816 */ /* 0x004fe20000000013 */
[----:B------:R-:W-:Y:S02]  /*68f0*/  IMAD R0, R25, 0x100, R10 ;  /* 0x0000010019007824 */ /* 0x000fe400078e020a */
[----:B------:R-:W2:Y:S03]  /*6900*/  LDL.LU R25, [R1+0x2dc] ;  /* 0x0002dc0001197983 */ /* 0x000ea60000300800 */
[----:B------:R-:W-:Y:S01]  /*6910*/  F2FP.F16.E4M3.UNPACK_B R0, R0 ;  /* 0x00000000ff00723e */ /* 0x000fe200020006ff */
[----:B------:R-:W2:Y:S01]  /*6920*/  LDL.LU R8, [R1+0x2d4] ;  /* 0x0002d40001087983 */ /* 0x000ea20000300800 */
[----:B-1----:R-:W-:-:S03]  /*6930*/  PRMT R3, R19, 0x7610, R3 ;  /* 0x0000761013037816 */ /* 0x002fc60000000003 */
[----:B------:R-:W3:Y:S04]  /*6940*/  LDL.LU R10, [R1+0x108] ;  /* 0x00010800010a7983 */ /* 0x000ee80000300800 */
[----:B------:R-:W3:Y:S04]  /*6950*/  LDL.LU R13, [R1+0xdc] ;  /* 0x0000dc00010d7983 */ /* 0x000ee80000300800 */
[----:B------:R-:W4:Y:S01]  /*6960*/  LDL.LU R20, [R1+0xd8] ;  /* 0x0000d80001147983 */ /* 0x000f220000300800 */
[----:B-----5:R-:W-:-:S03]  /*6970*/  PRMT R28, R0, 0x7610, R28 ;  /* 0x00007610001c7816 */ /* 0x020fc6000000001c */
[----:B------:R-:W4:Y:S04]  /*6980*/  LDL.LU R19, [R1+0x10] ;  /* 0x0000100001137983 */ /* 0x000f280000300800 */
[----:B------:R0:W-:Y:S04]  /*6990*/  STL [R1+0x20], R0 ;  /* 0x0000200001007387 */ /* 0x0001e80000100800 */
[----:B------:R-:W5:Y:S04]  /*69a0*/  LDL.LU R16, [R1+0x2d0] ;  /* 0x0002d00001107983 */ /* 0x000f680000300800 */
[----:B------:R1:W-:Y:S01]  /*69b0*/  STL [R1+0x154], R11 ;  /* 0x0001540b01007387 */ /* 0x0003e20000100800 */
[----:B0-----:R-:W-:-:S03]  /*69c0*/  IMAD R0, R18, 0x100, R14 ;  /* 0x0000010012007824 */ /* 0x001fc600078e020e */
[----:B-1----:R-:W5:Y:S04]  /*69d0*/  LDL.LU R11, [R1+0x2c8] ;  /* 0x0002c800010b7983 */ /* 0x002f680000300800 */
[----:B------:R-:W2:Y:S04]  /*69e0*/  LDL.LU R14, [R1+0x8] ;  /* 0x00000800010e7983 */ /* 0x000ea80000300800 */
[----:B------:R-:W2:Y:S04]  /*69f0*/  LDL.LU R18, [R1+0x4] ;  /* 0x0000040001127983 */ /* 0x000ea80000300800 */
[----:B------:R0:W-:Y:S04]  /*6a00*/  STL [R1+0x1c], R12 ;  /* 0x00001c0c01007387 */ /* 0x0001e80000100800 */
[----:B0-----:R-:W2:Y:S01]  /*6a10*/  LDL.LU R12, [R1+0x1394] ;  /* 0x00139400010c7983 */ /* 0x001ea20000300800 */
[----:B------:R-:W-:Y:S01]  /*6a20*/  IMAD R26, R26, 0x100, R27 ;  /* 0x000001001a1a7824 */ /* 0x000fe200078e021b */
[----:B------:R-:W-:-:S02]  /*6a30*/  PRMT R2, R28, 0x7610, R2 ;  /* 0x000076101c027816 */ /* 0x000fc40000000002 */
[----:B------:R-:W-:Y:S01]  /*6a40*/  F2FP.F16.E4M3.UNPACK_B R0, R0 ;  /* 0x00000000ff00723e */ /* 0x000fe200020006ff */
[----:B------:R-:W3:Y:S04]  /*6a50*/  LDL.LU R28, [R1+0x1390] ;  /* 0x00139000011c7983 */ /* 0x000ee80000300800 */
[----:B------:R-:W3:Y:S04]  /*6a60*/  LDL.LU R27, [R1+0x138c] ;  /* 0x00138c00011b7983 */ /* 0x000ee80000300800 */
[----:B------:R0:W-:Y:S04]  /*6a70*/  STL [R1+0x13c], R26 ;  /* 0x00013c1a01007387 */ /* 0x0001e80000100800 */
[----:B------:R1:W-:Y:S04]  /*6a80*/  STS.U16 [R29+UR4+0x1a000], R3 ;  /* 0x01a000031d007988 */ /* 0x0003e80008000404 */
[----:B0-----:R-:W3:Y:S04]  /*6a90*/  LDL.LU R26, [R1+0x1388] ;  /* 0x00138800011a7983 */ /* 0x001ee80000300800 */
[----:B------:R0:W-:Y:S01]  /*6aa0*/  STL [R1+0x18], R0 ;  /* 0x0000180001007387 */ /* 0x0001e20000100800 */
[----:B-1----:R-:W-:-:S03]  /*6ab0*/  PRMT R3, R15, 0x7610, R3 ;  /* 0x000076100f037816 */ /* 0x002fc60000000003 */
[----:B------:R-:W3:Y:S04]  /*6ac0*/  LDL.LU R15, [R1+0x2c0] ;  /* 0x0002c000010f7983 */ /* 0x000ee80000300800 */
[----:B------:R1:W-:Y:S01]  /*6ad0*/  STS.U16 [R29+UR4+0x1b000], R2 ;  /* 0x01b000021d007988 */ /* 0x0003e20008000404 */
[----:B--2---:R-:W-:Y:S01]  /*6ae0*/  PRMT R12, R0, 0x7610, R12 ;  /* 0x00007610000c7816 */ /* 0x004fe2000000000c */
[----:B0-----:R-:W-:Y:S02]  /*6af0*/  IMAD R0, R23, 0x100, R24 ;  /* 0x0000010017007824 */ /* 0x001fe400078e0218 */
[----:B------:R-:W2:Y:S01]  /*6b00*/  LDL.LU R24, [R1+0x2bc] ;  /* 0x0002bc0001187983 */ /* 0x000ea20000300800 */
[----:B-1----:R-:W-:-:S03]  /*6b10*/  PRMT R2, R12, 0x7610, R2 ;  /* 0x000076100c027816 */ /* 0x002fc60000000002 */
[----:B------:R0:W-:Y:S04]  /*6b20*/  STL [R1+0x138], R0 ;  /* 0x0001380001007387 */ /* 0x0001e80000100800 */
[----:B------:R-:W2:Y:S04]  /*6b30*/  LDL.LU R12, [R1+0x2b4] ;  /* 0x0002b400010c7983 */ /* 0x000ea80000300800 */
[----:B------:R-:W2:Y:S01]  /*6b40*/  LDL.LU R23, [R1+0x2ac] ;  /* 0x0002ac0001177983 */ /* 0x000ea20000300800 */
[----:B0-----:R-:W-:-:S03]  /*6b50*/  LEA R0, R21, R22, 0x8 ;  /* 0x0000001615007211 */ /* 0x001fc600078e40ff */
[----:B------:R-:W2:Y:S04]  /*6b60*/  LDL.LU R22, [R1+0x10c] ;  /* 0x00010c0001167983 */ /* 0x000ea80000300800 */
[----:B------:R-:W2:Y:S01]  /*6b70*/  LDL.LU R21, [R1] ;  /* 0x0000000001157983 */ /* 0x000ea20000300800 */
[----:B------:R-:W-:Y:S01]  /*6b80*/  F2FP.F16.E4M3.UNPACK_B R0, R0 ;  /* 0x00000000ff00723e */ /* 0x000fe200020006ff */
[----:B------:R-:W-:Y:S02]  /*6b90*/  IMAD R8, R8, 0x100, R25 ;  /* 0x0000010008087824 */ /* 0x000fe400078e0219 */
[----:B------:R-:W2:Y:S01]  /*6ba0*/  LDL.LU R25, [R1+0x1384] ;  /* 0x0013840001197983 */ /* 0x000ea20000300800 */
[----:B------:R-:W-:-:S03]  /*6bb0*/  PRMT R5, R0, 0x7610, R5 ;  /* 0x0000761000057816 */ /* 0x000fc60000000005 */
[----:B------:R3:W-:Y:S04]  /*6bc0*/  STL [R1+0x14], R0 ;  /* 0x0000140001007387 */ /* 0x0007e80000100800 */
[----:B------:R5:W-:Y:S01]  /*6bd0*/  STL [R1+0x118], R8 ;  /* 0x0001180801007387 */ /* 0x000be20000100800 */
[----:B---3--:R-:W-:-:S03]  /*6be0*/  IMAD R0, R13, 0x100, R10 ;  /* 0x000001000d007824 */ /* 0x008fc600078e020a */
[----:B------:R4:W-:Y:S01]  /*6bf0*/  STS.U16 [R29+UR4+0x1d000], R2 ;  /* 0x01d000021d007988 */ /* 0x0009e20008000404 */
[----:B-----5:R-:W-:-:S03]  /*6c00*/  LEA R8, R11, R16, 0x8 ;  /* 0x000000100b087211 */ /* 0x020fc600078e40ff */
[----:B------:R-:W3:Y:S01]  /*6c10*/  LDL.LU R10, [R1+0x2a4] ;  /* 0x0002a400010a7983 */ /* 0x000ee20000300800 */
[----:B------:R-:W-:-:S03]  /*6c20*/  F2FP.F16.E4M3.UNPACK_B R0, R0 ;  /* 0x00000000ff00723e */ /* 0x000fc600020006ff */
[----:B------:R-:W3:Y:S01]  /*6c30*/  LDL.LU R13, [R1+0x29c] ;  /* 0x00029c00010d7983 */ /* 0x000ee20000300800 */
[----:B----4-:R-:W-:-:S03]  /*6c40*/  IMAD R2, R19, 0x100, R20 ;  /* 0x0000010013027824 */ /* 0x010fc600078e0214 */
[----:B------:R-:W4:Y:S01]  /*6c50*/  LDL.LU R20, [R1+0x24c] ;  /* 0x00024c0001147983 */ /* 0x000f220000300800 */
[----:B------:R-:W-:-:S03]  /*6c60*/  PRMT R9, R0, 0x7610, R9 ;  /* 0x0000761000097816 */ /* 0x000fc60000000009 */
[----:B------:R0:W-:Y:S01]  /*6c70*/  STS.U16 [R29+UR4+0x1c000], R3 ;  /* 0x01c000031d007988 */ /* 0x0001e20008000404 */
[----:B------:R-:W-:-:S03]  /*6c80*/  F2FP.F16.E4M3.UNPACK_B R17, R2 ;  /* 0x00000002ff11723e */ /* 0x000fc600020006ff */
[----:B------:R-:W4:Y:S04]  /*6c90*/  LDL.LU R19, [R1+0x240] ;  /* 0x0002400001137983 */ /* 0x000f280000300800 */
[----:B------:R1:W-:Y:S01]  /*6ca0*/  STL [R1+0x10], R0 ;  /* 0x0000100001007387 */ /* 0x0003e20000100800 */
[----:B0-----:R-:W-:-:S03]  /*6cb0*/  PRMT R3, R5, 0x7610, R3 ;  /* 0x0000761005037816 */ /* 0x001fc60000000003 */
[----:B------:R-:W5:Y:S01]  /*6cc0*/  LDL.LU R5, [R1+0x234] ;  /* 0x0002340001057983 */ /* 0x000f620000300800 */
[----:B------:R-:W-:-:S03]  /*6cd0*/  PRMT R7, R17, 0x7610, R7 ;  /* 0x0000761011077816 */ /* 0x000fc60000000007 */
[----:B------:R0:W-:Y:S01]  /*6ce0*/  STL [R1+0x108], R8 ;  /* 0x0001080801007387 */ /* 0x0001e20000100800 */
[----:B------:R-:W-:Y:S01]  /*6cf0*/  PRMT R2, R9, 0x7610, R2 ;  /* 0x0000761009027816 */ /* 0x000fe20000000002 */
[----:B-1----:R-:W-:Y:S02]  /*6d00*/  IMAD R0, R18, 0x100, R14 ;  /* 0x0000010012007824 */ /* 0x002fe400078e020e */
[----:B------:R1:W-:Y:S04]  /*6d10*/  STS.U16 [R29+UR4+0x1e000], R3 ;  /* 0x01e000031d007988 */ /* 0x0003e80008000404 */
[----:B0-----:R-:W5:Y:S04]  /*6d20*/  LDL.LU R8, [R1+0xd4] ;  /* 0x0000d40001087983 */ /* 0x001f680000300800 */
[----:B------:R-:W5:Y:S04]  /*6d30*/  LDL.LU R16, [R1+0x298] ;  /* 0x0002980001107983 */ /* 0x000f680000300800 */
[----:B------:R-:W5:Y:S01]  /*6d40*/  LDL.LU R11, [R1+0x294] ;  /* 0x00029400010b7983 */ /* 0x000f620000300800 */
[----:B-1----:R-:W-:-:S02]  /*6d50*/  PRMT R3, R7, 0x7610, R3 ;  /* 0x0000761007037816 */ /* 0x002fc40000000003 */
[----:B------:R-:W-:Y:S01]  /*6d60*/  F2FP.F16.E4M3.UNPACK_B R0, R0 ;  /* 0x00000000ff00723e */ /* 0x000fe200020006ff */
[----:B------:R-:W5:Y:S04]  /*6d70*/  LDL.LU R14, [R1+0xd0] ;  /* 0x0000d000010e7983 */ /* 0x000f680000300800 */
[----:B------:R-:W5:Y:S04]  /*6d80*/  LDL.LU R18, [R1+0xcc] ;  /* 0x0000cc0001127983 */ /* 0x000f680000300800 */
[----:B------:R-:W-:Y:S01]  /*6d90*/  STL [R1+0x8], R17 ;  /* 0x0000081101007387 */ /* 0x000fe20000100800 */
[----:B------:R-:W-:Y:S01]  /*6da0*/  PRMT R6, R0, 0x7610, R6 ;  /* 0x0000761000067816 */ /* 0x000fe20000000006 */
[----:B--2---:R-:W-:-:S02]  /*6db0*/  IMAD R9, R24, 0x100, R15 ;  /* 0x0000010018097824 */ /* 0x004fc400078e020f */
[----:B------:R-:W2:Y:S04]  /*6dc0*/  LDL.LU R15, [R1+0x28c] ;  /* 0x00028c00010f7983 */ /* 0x000ea80000300800 */
[----:B------:R-:W-:Y:S04]  /*6dd0*/  STL [R1+0xdc], R9 ;  /* 0x0000dc0901007387 */ /* 0x000fe80000100800 */
[----:B------:R-:W2:Y:S01]  /*6de0*/  LDL.LU R24, [R1+0x284] ;  /* 0x0002840001187983 */ /* 0x000ea20000300800 */
[----:B------:R-:W-:-:S03]  /*6df0*/  IMAD R7, R23, 0x100, R12 ;  /* 0x0000010017077824 */ /* 0x000fc600078e020c */
[----:B------:R0:W-:Y:S04]  /*6e00*/  STL [R1+0x4], R0 ;  /* 0x0000040001007387 */ /* 0x0001e80000100800 */
[----:B------:R-:W-:Y:S04]  /*6e10*/  STL [R1+0xd8], R7 ;  /* 0x0000d80701007387 */ /* 0x000fe80000100800 */
[----:B------:R-:W2:Y:S04]  /*6e20*/  LDL.LU R12, [R1+0x280] ;  /* 0x00028000010c7983 */ /* 0x000ea80000300800 */
[----:B------:R-:W2:Y:S01]  /*6e30*/  LDL.LU R23, [R1+0x278] ;  /* 0x0002780001177983 */ /* 0x000ea20000300800 */
[----:B0-----:R-:W-:-:S03]  /*6e40*/  LEA R0, R21, R22, 0x8 ;  /* 0x0000001615007211 */ /* 0x001fc600078e40ff */
[----:B------:R-:W2:Y:S04]  /*6e50*/  LDL.LU R22, [R1+0x218] ;  /* 0x0002180001167983 */ /* 0x000ea80000300800 */
[----:B------:R-:W2:Y:S01]  /*6e60*/  LDL.LU R21, [R1+0xec] ;  /* 0x0000ec0001157983 */ /* 0x000ea20000300800 */
[----:B------:R-:W-:-:S03]  /*6e70*/  F2FP.F16.E4M3.UNPACK_B R0, R0 ;  /* 0x00000000ff00723e */ /* 0x000fc600020006ff */
[----:B------:R0:W-:Y:S04]  /*6e80*/  STS.U16 [R29+UR4+0x1f000], R2 ;  /* 0x01f000021d007988 */ /* 0x0001e80008000404 */
[----:B------:R-:W-:Y:S01]  /*6e90*/  STL [R1], R0 ;  /* 0x0000000001007387 */ /* 0x000fe20000100800 */
[----:B0-----:R-:W-:Y:S01]  /*6ea0*/  PRMT R2, R6, 0x7610, R2 ;  /* 0x0000761006027816 */ /* 0x001fe20000000002 */
[----:B---3--:R-:W-:Y:S02]  /*6eb0*/  IMAD R6, R13, 0x100, R10 ;  /* 0x000001000d067824 */ /* 0x008fe400078e020a */
[----:B------:R0:W-:Y:S04]  /*6ec0*/  STS.U16 [R29+UR4+0x20000], R3 ;  /* 0x020000031d007988 */ /* 0x0001e80008000404 */
[----:B------:R-:W-:Y:S04]  /*6ed0*/  STL [R1+0x10c], R6 ;  /* 0x00010c0601007387 */ /* 0x000fe80000100800 */
[----:B------:R-:W3:Y:S01]  /*6ee0*/  LDL.LU R9, [R1+0x270] ;  /* 0x0002700001097983 */ /* 0x000ee20000300800 */
[----:B0-----:R-:W-:-:S03]  /*6ef0*/  PRMT R3, R0, 0x7610, R3 ;  /* 0x0000761000037816 */ /* 0x001fc60000000003 */
[----:B------:R-:W3:Y:S01]  /*6f00*/  LDL.LU R17, [R1+0x26c] ;  /* 0x00026c0001117983 */ /* 0x000ee20000300800 */
[----:B----4-:R-:W-:-:S03]  /*6f10*/  IMAD R0, R19, 0x100, R20 ;  /* 0x0000010013007824 */ /* 0x010fc600078e0214 */
[----:B------:R5:W-:Y:S04]  /*6f20*/  STS.U16 [R29+UR4+0x21000], R2 ;  /* 0x021000021d007988 */ /* 0x000be80008000404 */
[----:B------:R-:W4:Y:S04]  /*6f30*/  LDL.LU R10, [R1+0x208] ;  /* 0x00020800010a7983 */ /* 0x000f280000300800 */
[----:B------:R-:W4:Y:S04]  /*6f40*/  LDL.LU R13, [R1+0x1f8] ;  /* 0x0001f800010d7983 */ /* 0x000f280000300800 */
[----:B------:R-:W4:Y:S04]  /*6f50*/  LDL.LU R20, [R1+0x1f0] ;  /* 0x0001f00001147983 */ /* 0x000f280000300800 */
[----:B------:R0:W-:Y:S01]  /*6f60*/  STS.U16 [R29+UR4], R4 ;  /* 0x000000041d007988 */ /* 0x0001e20008000404 */
[----:B-----5:R-:W-:-:S03]  /*6f70*/  IMAD R2, R8, 0x100, R5 ;  /* 0x0000010008027824 */ /* 0x020fc600078e0205 */
[----:B------:R-:W5:Y:S01]  /*6f80*/  LDL.LU R19, [R1+0xc8] ;  /* 0x0000c80001137983 */ /* 0x000f620000300800 */
[----:B------:R-:W-:Y:S02]  /*6f90*/  LEA R5, R11, R16, 0x8 ;  /* 0x000000100b057211 */ /* 0x000fe400078e40ff */
[----:B0-----:R-:W-:Y:S01]  /*6fa0*/  PRMT R4, R3, 0x7610, R4 ;  /* 0x0000761003047816 */ /* 0x001fe20000000004 */
[----:B------:R-:W5:Y:S04]  /*6fb0*/  LDL.LU R16, [R1+0x268] ;  /* 0x0002680001107983 */ /* 0x000f680000300800 */
[----:B------:R-:W-:Y:S04]  /*6fc0*/  STL [R1+0xd4], R5 ;  /* 0x0000d40501007387 */ /* 0x000fe80000100800 */
[----:B------:R-:W5:Y:S01]  /*6fd0*/  LDL.LU R11, [R1+0x25c] ;  /* 0x00025c00010b7983 */ /* 0x000f620000300800 */
[----:B------:R-:W-:-:S03]  /*6fe0*/  IMAD R3, R18, 0x100, R14 ;  /* 0x0000010012037824 */ /* 0x000fc600078e020e */
[----:B------:R2:W-:Y:S04]  /*6ff0*/  STS.U16 [R29+UR4+0x22000], R4 ;  /* 0x022000041d007988 */ /* 0x0005e80008000404 */
[----:B------:R-:W5:Y:S04]  /*7000*/  LDL.LU R14, [R1+0xc4] ;  /* 0x0000c400010e7983 */ /* 0x000f680000300800 */
[----:B------:R-:W5:Y:S01]  /*7010*/  LDL.LU R18, [R1+0xc0] ;  /* 0x0000c00001127983 */ /* 0x000f620000300800 */
[----:B--2---:R-:W-:-:S03]  /*7020*/  IMAD R4, R24, 0x100, R15 ;  /* 0x0000010018047824 */ /* 0x004fc600078e020f */
[----:B------:R-:W2:Y:S04]  /*7030*/  LDL.LU R15, [R1+0x258] ;  /* 0x00025800010f7983 */ /* 0x000ea80000300800 */
[----:B------:R-:W2:Y:S04]  /*7040*/  LDL.LU R24, [R1+0x254] ;  /* 0x0002540001187983 */ /* 0x000ea80000300800 */
[----:B------:R0:W-:Y:S01]  /*7050*/  STL [R1+0xd0], R4 ;  /* 0x0000d00401007387 */ /* 0x0001e20000100800 */
[----:B------:R-:W-:-:S03]  /*7060*/  IMAD R5, R23, 0x100, R12 ;  /* 0x0000010017057824 */ /* 0x000fc600078e020c */
[----:B------:R-:W2:Y:S04]  /*7070*/  LDL.LU R12, [R1+0x244] ;  /* 0x00024400010c7983 */ /* 0x000ea80000300800 */
[----:B------:R4:W-:Y:S04]  /*7080*/  STL [R1+0xcc], R5 ;  /* 0x0000cc0501007387 */ /* 0x0009e80000100800 */
[----:B------:R-:W2:Y:S01]  /*7090*/  LDL.LU R23, [R1+0x23c] ;  /* 0x00023c0001177983 */ /* 0x000ea20000300800 */
[----:B0-----:R-:W-:-:S03]  /*70a0*/  LEA R4, R21, R22, 0x8 ;  /* 0x0000001615047211 */ /* 0x001fc600078e40ff */
[----:B------:R-:W2:Y:S04]  /*70b0*/  LDL.LU R22, [R1+0x1d4] ;  /* 0x0001d40001167983 */ /* 0x000ea80000300800 */
[----:B------:R-:W2:Y:S01]  /*70c0*/  LDL.LU R21, [R1+0xe8] ;  /* 0x0000e80001157983 */ /* 0x000ea20000300800 */
[----:B---3--:R-:W-:-:S05]  /*70d0*/  IMAD R6, R17, 0x100, R9 ;  /* 0x0000010011067824 */ /* 0x008fca00078e0209 */
[----:B------:R5:W-:Y:S04]  /*70e0*/  STL [R1+0xec], R6 ;  /* 0x0000ec0601007387 */ /* 0x000be80000100800 */
[----:B------:R-:W3:Y:S01]  /*70f0*/  LDL.LU R9, [R1+0x22c] ;  /* 0x00022c0001097983 */ /* 0x000ee20000300800 */
[----:B----4-:R-:W-:-:S03]  /*7100*/  IMAD R5, R13, 0x100, R10 ;  /* 0x000001000d057824 */ /* 0x010fc600078e020a */
[----:B------:R-:W3:Y:S04]  /*7110*/  LDL.LU R17, [R1+0x228] ;  /* 0x0002280001117983 */ /* 0x000ee80000300800 */
[----:B------:R-:W4:Y:S04]  /*7120*/  LDL.LU R10, [R1+0x1c8] ;  /* 0x0001c800010a7983 */ /* 0x000f280000300800 */
[----:B------:R-:W4:Y:S01]  /*7130*/  LDL.LU R13, [R1+0x1bc] ;  /* 0x0001bc00010d7983 */ /* 0x000f220000300800 */
[----:B-----5:R-:W-:-:S03]  /*7140*/  IMAD R6, R19, 0x100, R20 ;  /* 0x0000010013067824 */ /* 0x020fc600078e0214 */
[----:B------:R-:W5:Y:S04]  /*7150*/  LDL.LU R20, [R1+0x1b0] ;  /* 0x0001b00001147983 */ /* 0x000f680000300800 */
[----:B------:R-:W5:Y:S01]  /*7160*/  LDL.LU R19, [R1+0xbc] ;  /* 0x0000bc0001137983 */ /* 0x000f620000300800 */
[----:B------:R-:W-:-:S03]  /*7170*/  LEA R8, R11, R16, 0x8 ;  /* 0x000000100b087211 */ /* 0x000fc600078e40ff */
[----:B------:R-:W5:Y:S04]  /*7180*/  LDL.LU R16, [R1+0x224] ;  /* 0x0002240001107983 */ /* 0x000f680000300800 */
[----:B------:R2:W-:Y:S04]  /*7190*/  STL [R1+0xc8], R8 ;  /* 0x0000c80801007387 */ /* 0x0005e80000100800 */
[----:B------:R-:W5:Y:S01]  /*71a0*/  LDL.LU R11, [R1+0x21c] ;  /* 0x00021c00010b7983 */ /* 0x000f620000300800 */
[----:B------:R-:W-:-:S03]  /*71b0*/  IMAD R7, R18, 0x100, R14 ;  /* 0x0000010012077824 */ /* 0x000fc600078e020e */
        /* <DEDUP_REMOVED lines=8> */
[----:B------:R1:W-:Y:S01]  /*7240*/  STL [R1+0xc0], R23 ;  /* 0x0000c01701007387 */ /* 0x0003e20000100800 */
[----:B0-----:R-:W-:-:S03]  /*7250*/  LEA R8, R21, R22, 0x8 ;  /* 0x0000001615087211 */ /* 0x001fc600078e40ff */
[----:B-1----:R-:W2:Y:S04]  /*7260*/  LDL.LU R23, [R1+0x1f4] ;  /* 0x0001f40001177983 */ /* 0x002ea80000300800 */
[----:B------:R-:W2:Y:S04]  /*7270*/  LDL.LU R22, [R1+0x19c] ;  /* 0x00019c0001167983 */ /* 0x000ea80000300800 */
[----:B------:R-:W2:Y:S01]  /*7280*/  LDL.LU R21, [R1+0xe4] ;  /* 0x0000e40001157983 */ /* 0x000ea20000300800 */
[----:B------:R-:W-:Y:S02]  /*7290*/  F2FP.F16.E4M3.UNPACK_B R6, R6 ;  /* 0x00000006ff06723e */ /* 0x000fe400020006ff */
[----:B------:R-:W-:-:S03]  /*72a0*/  F2FP.F16.E4M3.UNPACK_B R7, R7 ;  /* 0x00000007ff07723e */ /* 0x000fc600020006ff */
[----:B------:R-:W-:Y:S01]  /*72b0*/  STL [R1+0x1328], R6 ;  /* 0x0013280601007387 */ /* 0x000fe20000100800 */
[----:B---3--:R-:W-:-:S03]  /*72c0*/  IMAD R17, R17, 0x100, R9 ;  /* 0x0000010011117824 */ /* 0x008fc600078e0209 */
[----:B------:R-:W-:Y:S04]  /*72d0*/  STS.U16 [R29+UR4+0x29000], R7 ;  /* 0x029000071d007988 */ /* 0x000fe80008000404 */
[----:B------:R0:W-:Y:S01]  /*72e0*/  STL [R1+0xe8], R17 ;  /* 0x0000e81101007387 */ /* 0x0001e20000100800 */
[----:B----4-:R-:W-:-:S03]  /*72f0*/  IMAD R9, R13, 0x100, R10 ;  /* 0x000001000d097824 */ /* 0x010fc600078e020a */
[----:B------:R1:W-:Y:S01]  /*7300*/  STL [R1+0x132c], R7 ;  /* 0x00132c0701007387 */ /* 0x0003e20000100800 */
[----:B------:R-:W-:-:S03]  /*7310*/  F2FP.F16.E4M3.UNPACK_B R8, R8 ;  /* 0x00000008ff08723e */ /* 0x000fc600020006ff */
[----:B0-----:R-:W3:Y:S01]  /*7320*/  LDL.LU R17, [R1+0x1e8] ;  /* 0x0001e80001117983 */ /* 0x001ee20000300800 */
[----:B-----5:R-:W-:-:S03]  /*7330*/  IMAD R10, R19, 0x100, R20 ;  /* 0x00000100130a7824 */ /* 0x020fc600078e0214 */
[----:B------:R-:W3:Y:S04]  /*7340*/  LDL.LU R13, [R1+0x1e4] ;  /* 0x0001e400010d7983 */ /* 0x000ee80000300800 */
[----:B------:R-:W4:Y:S04]  /*7350*/  LDL.LU R20, [R1+0x198] ;  /* 0x0001980001147983 */ /* 0x000f280000300800 */
[----:B------:R-:W4:Y:S01]  /*7360*/  LDL.LU R19, [R1+0x194] ;  /* 0x0001940001137983 */ /* 0x000f220000300800 */
[----:B------:R-:W-:Y:S02]  /*7370*/  F2FP.F16.E4M3.UNPACK_B R9, R9 ;  /* 0x00000009ff09723e */ /* 0x000fe400020006ff */
[----:B-1----:R-:W-:Y:S01]  /*7380*/  LEA R7, R11, R16, 0x8 ;  /* 0x000000100b077211 */ /* 0x002fe200078e40ff */
[----:B------:R-:W-:-:S02]  /*7390*/  IMAD R11, R18, 0x100, R14 ;  /* 0x00000100120b7824 */ /* 0x000fc400078e020e */
[----:B------:R-:W5:Y:S04]  /*73a0*/  LDL.LU R14, [R1+0x190] ;  /* 0x00019000010e7983 */ /* 0x000f680000300800 */
[----:B------:R2:W-:Y:S04]  /*73b0*/  STL [R1+0xbc], R7 ;  /* 0x0000bc0701007387 */ /* 0x0005e80000100800 */
[----:B------:R-:W5:Y:S04]  /*73c0*/  LDL.LU R18, [R1+0xb0] ;  /* 0x0000b00001127983 */ /* 0x000f680000300800 */
[----:B------:R-:W-:Y:S01]  /*73d0*/  STL [R1+0x1330], R8 ;  /* 0x0013300801007387 */ /* 0x000fe20000100800 */
[----:B------:R-:W-:-:S03]  /*73e0*/  F2FP.F16.E4M3.UNPACK_B R10, R10 ;  /* 0x0000000aff0a723e */ /* 0x000fc600020006ff */
[----:B------:R-:W-:Y:S04]  /*73f0*/  STS.U16 [R29+UR4+0x2b000], R9 ;  /* 0x02b000091d007988 */ /* 0x000fe80008000404 */
[----:B------:R-:W-:Y:S04]  /*7400*/  STS.U16 [R29+UR4+0x2a000], R8 ;  /* 0x02a000081d007988 */ /* 0x000fe80008000404 */
[----:B------:R-:W-:Y:S01]  /*7410*/  STS.U16 [R29+UR4+0x2c000], R10 ;  /* 0x02c0000a1d007988 */ /* 0x000fe20008000404 */
[----:B--2---:R-:W-:-:S03]  /*7420*/  IMAD R7, R24, 0x100, R15 ;  /* 0x0000010018077824 */ /* 0x004fc600078e020f */
[----:B------:R-:W2:Y:S04]  /*7430*/  LDL.LU R24, [R1+0x1dc] ;  /* 0x0001dc0001187983 */ /* 0x000ea80000300800 */
[----:B------:R-:W2:Y:S04]  /*7440*/  LDL.LU R15, [R1+0xa8] ;  /* 0x0000a800010f7983 */ /* 0x000ea80000300800 */
[----:B------:R-:W-:Y:S04]  /*7450*/  STL [R1+0xb8], R7 ;  /* 0x0000b80701007387 */ /* 0x000fe80000100800 */
[----:B------:R0:W-:Y:S04]  /*7460*/  STL [R1+0x1334], R9 ;  /* 0x0013340901007387 */ /* 0x0001e80000100800 */
[----:B0-----:R-:W2:Y:S01]  /*7470*/  LDL.LU R9, [R1+0xac] ;  /* 0x0000ac0001097983 */ /* 0x001ea20000300800 */
[----:B------:R-:W-:-:S03]  /*7480*/  IMAD R7, R23, 0x100, R12 ;  /* 0x0000010017077824 */ /* 0x000fc600078e020c */
[----:B------:R-:W2:Y:S04]  /*7490*/  LDL.LU R23, [R1+0x1d0] ;  /* 0x0001d00001177983 */ /* 0x000ea80000300800 */
[----:B------:R-:W-:Y:S01]  /*74a0*/  STL [R1+0xb4], R7 ;  /* 0x0000b40701007387 */ /* 0x000fe20000100800 */
[----:B------:R-:W-:-:S03]  /*74b0*/  LEA R12, R21, R22, 0x8 ;  /* 0x00000016150c7211 */ /* 0x000fc600078e40ff */
[----:B------:R-:W2:Y:S04]  /*74c0*/  LDL.LU R22, [R1+0x1cc] ;  /* 0x0001cc0001167983 */ /* 0x000ea80000300800 */
[----:B------:R-:W2:Y:S04]  /*74d0*/  LDL.LU R21, [R1+0x1c0] ;  /* 0x0001c00001157983 */ /* 0x000ea80000300800 */
[----:B------:R-:W2:Y:S04]  /*74e0*/  LDL.LU R8, [R1+0x1b4] ;  /* 0x0001b40001087983 */ /* 0x000ea80000300800 */
[----:B------:R0:W-:Y:S04]  /*74f0*/  STL [R1+0x1338], R10 ;  /* 0x0013380a01007387 */ /* 0x0001e80000100800 */
[----:B0-----:R-:W2:Y:S01]  /*7500*/  LDL.LU R10, [R1+0x1d8] ;  /* 0x0001d800010a7983 */ /* 0x001ea20000300800 */
[----:B------:R-:W-:Y:S01]  /*7510*/  F2FP.F16.E4M3.UNPACK_B R11, R11 ;  /* 0x0000000bff0b723e */ /* 0x000fe200020006ff */
[----:B---3--:R-:W-:-:S05]  /*7520*/  IMAD R7, R13, 0x100, R17 ;  /* 0x000001000d077824 */ /* 0x008fca00078e0211 */
[----:B------:R0:W-:Y:S01]  /*7530*/  STL [R1+0xe4], R7 ;  /* 0x0000e40701007387 */ /* 0x0001e20000100800 */
[----:B----4-:R-:W-:-:S03]  /*7540*/  IMAD R13, R19, 0x100, R20 ;  /* 0x00000100130d7824 */ /* 0x010fc600078e0214 */
[----:B------:R-:W3:Y:S04]  /*7550*/  LDL.LU R20, [R1+0x18c] ;  /* 0x00018c0001147983 */ /* 0x000ee80000300800 */
[----:B------:R-:W3:Y:S04]  /*7560*/  LDL.LU R16, [R1+0xe0] ;  /* 0x0000e00001107983 */ /* 0x000ee80000300800 */
[----:B------:R-:W4:Y:S04]  /*7570*/  LDL.LU R19, [R1+0x1ac] ;  /* 0x0001ac0001137983 */ /* 0x000f280000300800 */
[----:B0-----:R-:W3:Y:S01]  /*7580*/  LDL.LU R7, [R1+0x188] ;  /* 0x0001880001077983 */ /* 0x001ee20000300800 */
[----:B------:R-:W-:-:S03]  /*7590*/  F2FP.F16.E4M3.UNPACK_B R12, R12 ;  /* 0x0000000cff0c723e */ /* 0x000fc600020006ff */
[----:B------:R-:W3:Y:S04]  /*75a0*/  LDL.LU R17, [R1+0x184] ;  /* 0x0001840001117983 */ /* 0x000ee80000300800 */
[----:B------:R-:W-:Y:S04]  /*75b0*/  STL [R1+0x133c], R11 ;  /* 0x00133c0b01007387 */ /* 0x000fe80000100800 */
[----:B------:R0:W-:Y:S01]  /*75c0*/  STS.U16 [R29+UR4+0x2d000], R11 ;  /* 0x02d0000b1d007988 */ /* 0x0001e20008000404 */
[----:B-----5:R-:W-:-:S03]  /*75d0*/  IMAD R14, R18, 0x100, R14 ;  /* 0x00000100120e7824 */ /* 0x020fc600078e020e */
[----:B------:R-:W5:Y:S04]  /*75e0*/  LDL.LU R18, [R1+0x17c] ;  /* 0x00017c0001127983 */ /* 0x000f680000300800 */
[----:B0-----:R-:W4:Y:S04]  /*75f0*/  LDL.LU R11, [R1+0xa4] ;  /* 0x0000a400010b7983 */ /* 0x001f280000300800 */
[----:B------:R-:W-:Y:S01]  /*7600*/  STS.U16 [R29+UR4+0x2e000], R12 ;  /* 0x02e0000c1d007988 */ /* 0x000fe20008000404 */
[----:B--2---:R-:W-:Y:S01]  /*7610*/  IMAD R15, R15, 0x100, R9 ;  /* 0x000001000f0f7824 */ /* 0x004fe200078e0209 */
[----:B------:R-:W-:-:S02]  /*7620*/  LEA R10, R10, R24, 0x8 ;  /* 0x000000180a0a7211 */ /* 0x000fc400078e40ff */
[----:B------:R-:W2:Y:S04]  /*7630*/  LDL.LU R24, [R1+0x1380] ;  /* 0x0013800001187983 */ /* 0x000ea80000300800 */
[----:B------:R0:W-:Y:S04]  /*7640*/  STL [R1+0xb0], R10 ;  /* 0x0000b00a01007387 */ /* 0x0001e80000100800 */
[----:B0-----:R-:W2:Y:S04]  /*7650*/  LDL.LU R10, [R1+0x1a8] ;  /* 0x0001a800010a7983 */ /* 0x001ea80000300800 */
[----:B------:R-:W2:Y:S04]  /*7660*/  LDL.LU R9, [R1+0x1a0] ;  /* 0x0001a00001097983 */ /* 0x000ea80000300800 */
[----:B------:R0:W-:Y:S04]  /*7670*/  STL [R1+0x1340], R12 ;  /* 0x0013400c01007387 */ /* 0x0001e80000100800 */
[----:B0-----:R-:W4:Y:S01]  /*7680*/  LDL.LU R12, [R1+0x1a4] ;  /* 0x0001a400010c7983 */ /* 0x001f220000300800 */
[----:B------:R-:W-:Y:S01]  /*7690*/  IMAD R22, R22, 0x100, R23 ;  /* 0x0000010016167824 */ /* 0x000fe200078e0217 */
[----:B------:R-:W-:Y:S01]  /*76a0*/  F2FP.F16.E4M3.UNPACK_B R13, R13 ;  /* 0x0000000dff0d723e */ /* 0x000fe200020006ff */
[----:B------:R-:W-:Y:S01]  /*76b0*/  IMAD R8, R8, 0x100, R21 ;  /* 0x0000010008087824 */ /* 0x000fe200078e0215 */
[----:B------:R-:W2:Y:S01]  /*76c0*/  LDL.LU R23, [R1+0x137c] ;  /* 0x00137c0001177983 */ /* 0x000ea20000300800 */
[----:B------:R-:W-:-:S03]  /*76d0*/  F2FP.F16.E4M3.UNPACK_B R14, R14 ;  /* 0x0000000eff0e723e */ /* 0x000fc600020006ff */
[----:B------:R0:W-:Y:S04]  /*76e0*/  STL [R1+0xa8], R22 ;  /* 0x0000a81601007387 */ /* 0x0001e80000100800 */
[----:B------:R-:W-:Y:S04]  /*76f0*/  STS.U16 [R29+UR4+0x2f000], R13 ;  /* 0x02f0000d1d007988 */ /* 0x000fe80008000404 */
[----:B0-----:R-:W2:Y:S04]  /*7700*/  LDL.LU R22, [R1+0x1378] ;  /* 0x0013780001167983 */ /* 0x001ea80000300800 */
[----:B------:R0:W-:Y:S01]  /*7710*/  STL [R1+0x1344], R13 ;  /* 0x0013440d01007387 */ /* 0x0001e20000100800 */
[----:B---3--:R-:W-:-:S03]  /*7720*/  LEA R16, R16, R20, 0x8 ;  /* 0x0000001410107211 */ /* 0x008fc600078e40ff */
[----:B------:R-:W-:Y:S04]  /*7730*/  STS.U16 [R29+UR4+0x30000], R14 ;  /* 0x0300000e1d007988 */ /* 0x000fe80008000404 */
[----:B0-----:R-:W3:Y:S04]  /*7740*/  LDL.LU R13, [R1+0x178] ;  /* 0x00017800010d7983 */ /* 0x001ee80000300800 */
[----:B------:R-:W2:Y:S04]  /*7750*/  LDL.LU R21, [R1+0x1374] ;  /* 0x0013740001157983 */ /* 0x000ea80000300800 */
[----:B------:R0:W-:Y:S04]  /*7760*/  STL [R1+0xac], R8 ;  /* 0x0000ac0801007387 */ /* 0x0001e80000100800 */
[----:B0-----:R-:W2:Y:S04]  /*7770*/  LDL.LU R8, [R1+0x174] ;  /* 0x0001740001087983 */ /* 0x001ea80000300800 */
[----:B------:R0:W-:Y:S04]  /*7780*/  STL [R1+0x1348], R14 ;  /* 0x0013480e01007387 */ /* 0x0001e80000100800 */
[----:B0-----:R-:W5:Y:S04]  /*7790*/  LDL.LU R14, [R1+0x180] ;  /* 0x00018000010e7983 */ /* 0x001f680000300800 */
[----:B------:R-:W3:Y:S01]  /*77a0*/  LDL.LU R20, [R1+0x1370] ;  /* 0x0013700001147983 */ /* 0x000ee20000300800 */
[----:B------:R-:W-:-:S02]  /*77b0*/  IMAD R17, R17, 0x100, R7 ;  /* 0x0000010011117824 */ /* 0x000fc400078e0207 */
[----:B----4-:R-:W-:Y:S02]  /*77c0*/  IMAD R12, R12, 0x100, R19 ;  /* 0x000001000c0c7824 */ /* 0x010fe400078e0213 */
[----:B------:R-:W4:Y:S04]  /*77d0*/  LDL.LU R19, [R1+0x136c] ;  /* 0x00136c0001137983 */ /* 0x000f280000300800 */
[----:B------:R0:W-:Y:S04]  /*77e0*/  STL [R1+0xe0], R12 ;  /* 0x0000e00c01007387 */ /* 0x0001e80000100800 */
[----:B0-----:R-:W4:Y:S04]  /*77f0*/  LDL.LU R12, [R1+0x104] ;  /* 0x00010400010c7983 */ /* 0x001f280000300800 */
[----:B------:R-:W4:Y:S01]  /*7800*/  LDL.LU R7, [R1+0x100] ;  /* 0x0001000001077983 */ /* 0x000f220000300800 */
[----:B------:R-:W-:-:S02]  /*7810*/  F2FP.F16.E4M3.UNPACK_B R15, R15 ;  /* 0x0000000fff0f723e */ /* 0x000fc400020006ff */
[----:B------:R-:W-:Y:S02]  /*7820*/  F2FP.F16.E4M3.UNPACK_B R16, R16 ;  /* 0x00000010ff10723e */ /* 0x000fe400020006ff */
[----:B------:R-:W-:Y:S01]  /*7830*/  F2FP.F16.E4M3.UNPACK_B R17, R17 ;  /* 0x00000011ff11723e */ /* 0x000fe200020006ff */
[----:B------:R-:W-:Y:S01]  /*7840*/  STL [R1+0x134c], R15 ;  /* 0x00134c0f01007387 */ /* 0x000fe20000100800 */
[----:B--2---:R-:W-:Y:S02]  /*7850*/  IMAD R21, R21, 0x100, R8 ;  /* 0x0000010015157824 */ /* 0x004fe400078e0208 */
[----:B-----5:R-:W-:Y:S02]  /*7860*/  IMAD R18, R18, 0x100, R14 ;  /* 0x0000010012127824 */ /* 0x020fe400078e020e */
[----:B------:R-:W-:-:S03]  /*7870*/  IMAD R14, R9, 0x100, R10 ;  /* 0x00000100090e7824 */ /* 0x000fc600078e020a */
[----:B------:R-:W-:Y:S01]  /*7880*/  F2FP.F16.E4M3.UNPACK_B R18, R18 ;  /* 0x00000012ff12723e */ /* 0x000fe200020006ff */
[----:B---3--:R-:W-:Y:S01]  /*7890*/  IMAD R20, R20, 0x100, R13 ;  /* 0x0000010014147824 */ /* 0x008fe200078e020d */
[----:B----4-:R-:W-:Y:S02]  /*78a0*/  LEA R19, R19, R11, 0x8 ;  /* 0x0000000b13137211 */ /* 0x010fe400078e40ff */
[----:B------:R-:W2:Y:S02]  /*78b0*/  LDL.LU R11, [R1+0xfc] ;  /* 0x0000fc00010b7983 */ /* 0x000ea40000300800 */
[----:B------:R-:W-:Y:S02]  /*78c0*/  F2FP.F16.E4M3.UNPACK_B R19, R19 ;  /* 0x00000013ff13723e */ /* 0x000fe400020006ff */
[----:B------:R-:W3:Y:S04]  /*78d0*/  LDL.LU R10, [R1+0xf8] ;  /* 0x0000f800010a7983 */ /* 0x000ee80000300800 */
[----:B------:R-:W4:Y:S04]  /*78e0*/  LDL.LU R9, [R1+0xf4] ;  /* 0x0000f40001097983 */ /* 0x000f280000300800 */
[----:B------:R0:W-:Y:S04]  /*78f0*/  STL [R1+0xa4], R14 ;  /* 0x0000a40e01007387 */ /* 0x0001e80000100800 */
[----:B------:R-:W-:Y:S04]  /*7900*/  STL [R1+0x1350], R16 ;  /* 0x0013501001007387 */ /* 0x000fe80000100800 */
[----:B------:R-:W-:Y:S04]  /*7910*/  STL [R1+0x1354], R17 ;  /* 0x0013541101007387 */ /* 0x000fe80000100800 */
[----:B------:R-:W-:Y:S01]  /*7920*/  STL [R1+0x1358], R18 ;  /* 0x0013581201007387 */ /* 0x000fe20000100800 */
[----:B------:R-:W-:-:S03]  /*7930*/  IMAD R23, R23, 0x100, R7 ;  /* 0x0000010017177824 */ /* 0x000fc600078e0207 */
[----:B------:R-:W5:Y:S04]  /*7940*/  LDL.LU R8, [R1+0xf0] ;  /* 0x0000f00001087983 */ /* 0x000f680000300800 */
[----:B------:R-:W-:Y:S04]  /*7950*/  STL [R1+0x135c], R19 ;  /* 0x00135c1301007387 */ /* 0x000fe80000100800 */
[----:B0-----:R-:W5:Y:S04]  /*7960*/  LDL.LU R14, [R1+0xc] ;  /* 0x00000c00010e7983 */ /* 0x001f680000300800 */
[----:B------:R-:W5:Y:S04]  /*7970*/  LDL.LU R13, [R1+0x94] ;  /* 0x00009400010d7983 */ /* 0x000f680000300800 */
[----:B------:R-:W5:Y:S01]  /*7980*/  LDL.LU R7, [R1+0x38] ;  /* 0x0000380001077983 */ /* 0x000f620000300800 */
[----:B------:R-:W-:-:S02]  /*7990*/  LEA R22, R22, R12, 0x8 ;  /* 0x0000000c16167211 */ /* 0x000fc400078e40ff */
[----:B------:R-:W-:Y:S02]  /*79a0*/  F2FP.F16.E4M3.UNPACK_B R20, R20 ;  /* 0x00000014ff14723e */ /* 0x000fe400020006ff */
[----:B------:R-:W-:Y:S02]  /*79b0*/  F2FP.F16.E4M3.UNPACK_B R21, R21 ;  /* 0x00000015ff15723e */ /* 0x000fe400020006ff */
[----:B------:R-:W-:Y:S01]  /*79c0*/  F2FP.F16.E4M3.UNPACK_B R22, R22 ;  /* 0x00000016ff16723e */ /* 0x000fe200020006ff */
[----:B------:R-:W-:Y:S04]  /*79d0*/  STL [R1+0x1360], R20 ;  /* 0x0013601401007387 */ /* 0x000fe80000100800 */
[----:B------:R-:W-:Y:S04]  /*79e0*/  STL [R1+0x1364], R21 ;  /* 0x0013641501007387 */ /* 0x000fe80000100800 */
[----:B------:R0:W-:Y:S04]  /*79f0*/  STS.U16 [R29+UR4+0x35000], R19 ;  /* 0x035000131d007988 */ /* 0x0001e80008000404 */
[----:B------:R-:W-:Y:S04]  /*7a00*/  STL [R1+0x1368], R22 ;  /* 0x0013681601007387 */ /* 0x000fe80000100800 */
[----:B------:R1:W-:Y:S04]  /*7a10*/  STS.U16 [R29+UR4+0x34000], R18 ;  /* 0x034000121d007988 */ /* 0x0003e80008000404 */
[----:B0-----:R-:W5:Y:S04]  /*7a20*/  LDL.LU.S16 R19, [R1+0x92] ;  /* 0x0000920001137983 */ /* 0x001f680000300600 */
[----:B-1----:R-:W5:Y:S04]  /*7a30*/  LDL.LU.S16 R18, [R1+0x8e] ;  /* 0x00008e0001127983 */ /* 0x002f680000300600 */
[----:B------:R-:W5:Y:S04]  /*7a40*/  LDL.LU.S16 R12, [R1+0x8a] ;  /* 0x00008a00010c7983 */ /* 0x000f680000300600 */
[----:B------:R-:W-:Y:S04]  /*7a50*/  STS.U16 [R29+UR4+0x28000], R6 ;  /* 0x028000061d007988 */ /* 0x000fe80008000404 */
[----:B------:R0:W-:Y:S04]  /*7a60*/  STS.U16 [R29+UR4+0x33000], R17 ;  /* 0x033000111d007988 */ /* 0x0001e80008000404 */
[----:B------:R1:W-:Y:S04]  /*7a70*/  STS.U16 [R29+UR4+0x32000], R16 ;  /* 0x032000101d007988 */ /* 0x0003e80008000404 */
[----:B------:R0:W-:Y:S01]  /*7a80*/  STS.U16 [R29+UR4+0x31000], R15 ;  /* 0x0310000f1d007988 */ /* 0x0001e20008000404 */
[----:B--2---:R-:W-:-:S03]  /*7a90*/  IMAD R24, R24, 0x100, R11 ;  /* 0x0000010018187824 */ /* 0x004fc600078e020b */
[----:B------:R-:W2:Y:S01]  /*7aa0*/  LDL.LU.S16 R11, [R1+0x86] ;  /* 0x00008600010b7983 */ /* 0x000ea20000300600 */
[----:B---3--:R-:W-:-:S03]  /*7ab0*/  IMAD R25, R25, 0x100, R10 ;  /* 0x0000010019197824 */ /* 0x008fc600078e020a */
[----:B------:R-:W3:Y:S01]  /*7ac0*/  LDL.LU.S16 R10, [R1+0x82] ;  /* 0x00008200010a7983 */ /* 0x000ee20000300600 */
[----:B----4-:R-:W-:-:S03]  /*7ad0*/  LEA R26, R26, R9, 0x8 ;  /* 0x000000091a1a7211 */ /* 0x010fc600078e40ff */
[----:B------:R-:W4:Y:S01]  /*7ae0*/  LDL.LU.S16 R9, [R1+0x7e] ;  /* 0x00007e0001097983 */ /* 0x000f220000300600 */
[----:B-----5:R-:W-:-:S03]  /*7af0*/  IMAD R27, R27, 0x100, R8 ;  /* 0x000001001b1b7824 */ /* 0x020fc600078e0208 */
[----:B------:R-:W5:Y:S04]  /*7b00*/  LDL.LU.S16 R8, [R1+0x7a] ;  /* 0x00007a0001087983 */ /* 0x000f680000300600 */
[----:B0-----:R-:W5:Y:S01]  /*7b10*/  LDL.LU.S16 R17, [R1+0x76] ;  /* 0x0000760001117983 */ /* 0x001f620000300600 */
[----:B------:R-:W-:-:S05]  /*7b20*/  IMAD R7, R7, 0x100, R13 ;  /* 0x0000010007077824 */ /* 0x000fca00078e020d */
[----:B------:R-:W-:Y:S01]  /*7b30*/  F2FP.F16.E4M3.UNPACK_B R6, R7 ;  /* 0x00000007ff06723e */ /* 0x000fe200020006ff */
[----:B------:R-:W-:-:S04]  /*7b40*/  IMAD R28, R28, 0x100, R14 ;  /* 0x000001001c1c7824 */ /* 0x000fc800078e020e */
[----:B------:R-:W-:Y:S04]  /*7b50*/  STL [R1+0x38], R6 ;  /* 0x0000380601007387 */ /* 0x000fe80000100800 */
[----:B-1----:R-:W5:Y:S04]  /*7b60*/  LDL.LU.S16 R16, [R1+0x72] ;  /* 0x0000720001107983 */ /* 0x002f680000300600 */
[----:B------:R-:W5:Y:S04]  /*7b70*/  LDL.LU.S16 R15, [R1+0x6e] ;  /* 0x00006e00010f7983 */ /* 0x000f680000300600 */
[----:B------:R-:W5:Y:S04]  /*7b80*/  LDL.LU.S16 R14, [R1+0x6a] ;  /* 0x00006a00010e7983 */ /* 0x000f680000300600 */
[----:B------:R-:W5:Y:S01]  /*7b90*/  LDL.LU.S16 R7, [R1+0x66] ;  /* 0x0000660001077983 */ /* 0x000f620000300600 */
[----:B------:R-:W-:-:S02]  /*7ba0*/  F2FP.F16.E4M3.UNPACK_B R0, R0 ;  /* 0x00000000ff00723e */ /* 0x000fc400020006ff */
[----:B------:R-:W-:Y:S01]  /*7bb0*/  F2FP.F16.E4M3.UNPACK_B R2, R2 ;  /* 0x00000002ff02723e */ /* 0x000fe200020006ff */
[----:B------:R0:W-:Y:S01]  /*7bc0*/  STS.U16 [R29+UR4+0x36000], R20 ;  /* 0x036000141d007988 */ /* 0x0001e20008000404 */
[----:B------:R-:W-:Y:S02]  /*7bd0*/  F2FP.F16.E4M3.UNPACK_B R3, R3 ;  /* 0x00000003ff03723e */ /* 0x000fe400020006ff */
[----:B------:R-:W-:Y:S01]  /*7be0*/  F2FP.F16.E4M3.UNPACK_B R4, R4 ;  /* 0x00000004ff04723e */ /* 0x000fe200020006ff */
[----:B------:R1:W-:Y:S01]  /*7bf0*/  STS.U16 [R29+UR4+0x23000], R0 ;  /* 0x023000001d007988 */ /* 0x0003e20008000404 */
[----:B------:R-:W-:Y:S02]  /*7c00*/  F2FP.F16.E4M3.UNPACK_B R5, R5 ;  /* 0x00000005ff05723e */ /* 0x000fe400020006ff */
[----:B------:R-:W-:Y:S01]  /*7c10*/  F2FP.F16.E4M3.UNPACK_B R23, R23 ;  /* 0x00000017ff17723e */ /* 0x000fe200020006ff */
[----:B------:R-:W-:Y:S01]  /*7c20*/  STS.U16 [R29+UR4+0x37000], R21 ;  /* 0x037000151d007988 */ /* 0x000fe20008000404 */
[----:B0-----:R-:W-:-:S03]  /*7c30*/  PRMT R20, R6, 0x7610, R20 ;  /* 0x0000761006147816 */ /* 0x001fc60000000014 */
[----:B------:R0:W-:Y:S01]  /*7c40*/  STS.U16 [R29+UR4+0x24000], R2 ;  /* 0x024000021d007988 */ /* 0x0001e20008000404 */
[----:B------:R-:W-:Y:S02]  /*7c50*/  F2FP.F16.E4M3.UNPACK_B R24, R24 ;  /* 0x00000018ff18723e */ /* 0x000fe400020006ff */
[----:B------:R-:W-:Y:S01]  /*7c60*/  F2FP.F16.E4M3.UNPACK_B R25, R25 ;  /* 0x00000019ff19723e */ /* 0x000fe200020006ff */
[----:B------:R0:W-:Y:S01]  /*7c70*/  STS.U16 [R29+UR4+0x25000], R3 ;  /* 0x025000031d007988 */ /* 0x0001e20008000404 */
[----:B------:R-:W-:Y:S02]  /*7c80*/  F2FP.F16.E4M3.UNPACK_B R26, R26 ;  /* 0x0000001aff1a723e */ /* 0x000fe400020006ff */
[----:B------:R-:W-:Y:S01]  /*7c90*/  F2FP.F16.E4M3.UNPACK_B R27, R27 ;  /* 0x0000001bff1b723e */ /* 0x000fe200020006ff */
[----:B------:R-:W-:Y:S01]  /*7ca0*/  STS.U16 [R29+UR4+0x38000], R22 ;  /* 0x038000161d007988 */ /* 0x000fe20008000404 */
[----:B------:R-:W-:Y:S02]  /*7cb0*/  F2FP.F16.E4M3.UNPACK_B R28, R28 ;  /* 0x0000001cff1c723e */ /* 0x000fe400020006ff */
[----:B-1----:R-:W-:Y:S01]  /*7cc0*/  PRMT R0, R20, 0x7610, R0 ;  /* 0x0000761014007816 */ /* 0x002fe20000000000 */
[----:B------:R1:W-:Y:S01]  /*7cd0*/  STS.U16 [R29+UR4+0x26000], R4 ;  /* 0x026000041d007988 */ /* 0x0003e20008000404 */
[----:B------:R-:W-:-:S02]  /*7ce0*/  LOP3.LUT R6, R29, 0x20, RZ, 0x3c, !PT ;  /* 0x000000201d067812 */ /* 0x000fc400078e3cff */
[----:B0-----:R-:W-:Y:S01]  /*7cf0*/  PRMT R2, R19, 0x7610, R2 ;  /* 0x0000761013027816 */ /* 0x001fe20000000002 */
[----:B------:R-:W5:Y:S01]  /*7d00*/  LDL.LU.S16 R13, [R1+0x62] ;  /* 0x00006200010d7983 */ /* 0x000f620000300600 */
[----:B------:R-:W-:-:S03]  /*7d10*/  PRMT R3, R18, 0x7610, R3 ;  /* 0x0000761012037816 */ /* 0x000fc60000000003 */
[----:B------:R-:W-:Y:S01]  /*7d20*/  STS.U16 [R29+UR4+0x27000], R5 ;  /* 0x027000051d007988 */ /* 0x000fe20008000404 */
[----:B-1----:R-:W-:-:S03]  /*7d30*/  PRMT R4, R12, 0x7610, R4 ;  /* 0x000076100c047816 */ /* 0x002fc60000000004 */
[----:B------:R-:W-:Y:S04]  /*7d40*/  STS.U16 [R29+UR4+0x39000], R23 ;  /* 0x039000171d007988 */ /* 0x000fe80008000404 */
[----:B------:R-:W-:Y:S04]  /*7d50*/  STS.U16 [R29+UR4+0x3a000], R24 ;  /* 0x03a000181d007988 */ /* 0x000fe80008000404 */
[----:B------:R-:W-:Y:S04]  /*7d60*/  STS.U16 [R29+UR4+0x3b000], R25 ;  /* 0x03b000191d007988 */ /* 0x000fe80008000404 */
[----:B------:R-:W-:Y:S04]  /*7d70*/  STS.U16 [R29+UR4+0x3c000], R26 ;  /* 0x03c0001a1d007988 */ /* 0x000fe80008000404 */
[----:B------:R-:W-:Y:S04]  /*7d80*/  STS.U16 [R29+UR4+0x3d000], R27 ;  /* 0x03d0001b1d007988 */ /* 0x000fe80008000404 */
[----:B------:R-:W-:Y:S04]  /*7d90*/  STS.U16 [R29+UR4+0x3e000], R28 ;  /* 0x03e0001c1d007988 */ /* 0x000fe80008000404 */
[----:B------:R2:W-:Y:S04]  /*7da0*/  STS.U16 [R29+UR4+0x3f000], R0 ;  /* 0x03f000001d007988 */ /* 0x0005e80008000404 */
[----:B------:R3:W-:Y:S04]  /*7db0*/  STS.U16 [R6+UR4+0x400], R2 ;  /* 0x0004000206007988 */ /* 0x0007e80008000404 */
[----:B------:R4:W-:Y:S04]  /*7dc0*/  STS.U16 [R6+UR4+0x1400], R3 ;  /* 0x0014000306007988 */ /* 0x0009e80008000404 */
[----:B------:R5:W-:Y:S04]  /*7dd0*/  STS.U16 [R6+UR4+0x2400], R4 ;  /* 0x0024000406007988 */ /* 0x000be80008000404 */
[----:B------:R-:W5:Y:S01]  /*7de0*/  LDL.LU.S16 R12, [R1+0x5e] ;  /* 0x00005e00010c7983 */ /* 0x000f620000300600 */
[----:B--2---:R-:W-:-:S03]  /*7df0*/  PRMT R0, R11, 0x7610, R0 ;  /* 0x000076100b007816 */ /* 0x004fc60000000000 */
[----:B------:R-:W2:Y:S01]  /*7e00*/  LDL.LU.S16 R11, [R1+0x5a] ;  /* 0x00005a00010b7983 */ /* 0x000ea20000300600 */
[----:B---3--:R-:W-:-:S03]  /*7e10*/  PRMT R2, R10, 0x7610, R2 ;  /* 0x000076100a027816 */ /* 0x008fc60000000002 */
[----:B------:R-:W3:Y:S01]  /*7e20*/  LDL.LU.S16 R10, [R1+0x56] ;  /* 0x00005600010a7983 */ /* 0x000ee20000300600 */
[----:B----4-:R-:W-:-:S03]  /*7e30*/  PRMT R3, R9, 0x7610, R3 ;  /* 0x0000761009037816 */ /* 0x010fc60000000003 */
[----:B------:R-:W-:Y:S04]  /*7e40*/  STS.U16 [R6+UR4+0x3400], R0 ;  /* 0x0034000006007988 */ /* 0x000fe80008000404 */
[----:B------:R-:W4:Y:S04]  /*7e50*/  LDL.LU.S16 R9, [R1+0x52] ;  /* 0x0000520001097983 */ /* 0x000f280000300600 */
[----:B------:R-:W-:Y:S04]  /*7e60*/  STS.U16 [R6+UR4+0x4400], R2 ;  /* 0x0044000206007988 */ /* 0x000fe80008000404 */
[----:B------:R-:W-:Y:S01]  /*7e70*/  STS.U16 [R6+UR4+0x5400], R3 ;  /* 0x0054000306007988 */ /* 0x000fe20008000404 */
[----:B-----5:R-:W-:-:S03]  /*7e80*/  PRMT R4, R8, 0x7610, R4 ;  /* 0x0000761008047816 */ /* 0x020fc60000000004 */
[----:B------:R-:W5:Y:S04]  /*7e90*/  LDL.LU.S16 R8, [R1+0x4e] ;  /* 0x00004e0001087983 */ /* 0x000f680000300600 */
[----:B------:R0:W-:Y:S02]  /*7ea0*/  STS.U16 [R6+UR4+0x6400], R4 ;  /* 0x0064000406007988 */ /* 0x0001e40008000404 */
[----:B0-----:R-:W-:Y:S02]  /*7eb0*/  PRMT R4, R7, 0x7610, R4 ;  /* 0x0000761007047816 */ /* 0x001fe40000000004 */
[----:B------:R-:W5:Y:S01]  /*7ec0*/  LDL.LU.S16 R7, [R1+0x4a] ;  /* 0x00004a0001077983 */ /* 0x000f620000300600 */
[----:B------:R-:W-:-:S03]  /*7ed0*/  PRMT R5, R17, 0x7610, R5 ;  /* 0x0000761011057816 */ /* 0x000fc60000000005 */
[----:B------:R-:W5:Y:S04]  /*7ee0*/  LDL.LU.S16 R22, [R1+0x46] ;  /* 0x0000460001167983 */ /* 0x000f680000300600 */
[----:B------:R-:W5:Y:S01]  /*7ef0*/  LDL.LU.S16 R21, [R1+0x42] ;  /* 0x0000420001157983 */ /* 0x000f620000300600 */
[----:B------:R-:W-:-:S03]  /*7f00*/  PRMT R0, R16, 0x7610, R0 ;  /* 0x0000761010007816 */ /* 0x000fc60000000000 */
[----:B------:R-:W5:Y:S01]  /*7f10*/  LDL.LU.S16 R20, [R1+0x3e] ;  /* 0x00003e0001147983 */ /* 0x000f620000300600 */
[----:B------:R-:W-:-:S03]  /*7f20*/  PRMT R2, R15, 0x7610, R2 ;  /* 0x000076100f027816 */ /* 0x000fc60000000002 */
[----:B------:R-:W5:Y:S01]  /*7f30*/  LDL.LU.S16 R19, [R1+0x36] ;  /* 0x0000360001137983 */ /* 0x000f620000300600 */
[----:B------:R-:W-:-:S03]  /*7f40*/  PRMT R3, R14, 0x7610, R3 ;  /* 0x000076100e037816 */ /* 0x000fc60000000003 */
[----:B------:R-:W5:Y:S04]  /*7f50*/  LDL.LU.S16 R18, [R1+0x32] ;  /* 0x0000320001127983 */ /* 0x000f680000300600 */
[----:B------:R-:W5:Y:S04]  /*7f60*/  LDL.LU.S16 R17, [R1+0x2e] ;  /* 0x00002e0001117983 */ /* 0x000f680000300600 */
[----:B------:R-:W5:Y:S04]  /*7f70*/  LDL.LU.S16 R16, [R1+0x2a] ;  /* 0x00002a0001107983 */ /* 0x000f680000300600 */
[----:B------:R0:W-:Y:S04]  /*7f80*/  STS.U16 [R6+UR4+0x7400], R5 ;  /* 0x0074000506007988 */ /* 0x0001e80008000404 */
[----:B------:R-:W5:Y:S04]  /*7f90*/  LDL.LU.S16 R15, [R1+0x26] ;  /* 0x00002600010f7983 */ /* 0x000f680000300600 */
[----:B------:R-:W5:Y:S01]  /*7fa0*/  LDL.LU.S16 R14, [R1+0x22] ;  /* 0x00002200010e7983 */ /* 0x000f620000300600 */
[----:B0-----:R-:W-:-:S03]  /*7fb0*/  PRMT R5, R13, 0x7610, R5 ;  /* 0x000076100d057816 */ /* 0x001fc60000000005 */
[----:B------:R0:W-:Y:S04]  /*7fc0*/  STS.U16 [R6+UR4+0x8400], R0 ;  /* 0x0084000006007988 */ /* 0x0001e80008000404 */
[----:B------:R-:W5:Y:S04]  /*7fd0*/  LDL.LU.S16 R13, [R1+0x1e] ;  /* 0x00001e00010d7983 */ /* 0x000f680000300600 */
[----:B------:R2:W-:Y:S04]  /*7fe0*/  STS.U16 [R6+UR4+0x9400], R2 ;  /* 0x0094000206007988 */ /* 0x0005e80008000404 */
[----:B------:R3:W-:Y:S04]  /*7ff0*/  STS.U16 [R6+UR4+0xa400], R3 ;  /* 0x00a4000306007988 */ /* 0x0007e80008000404 */
[----:B------:R4:W-:Y:S04]  /*8000*/  STS.U16 [R6+UR4+0xb400], R4 ;  /* 0x00b4000406007988 */ /* 0x0009e80008000404 */
[----:B------:R5:W-:Y:S01]  /*8010*/  STS.U16 [R6+UR4+0xc400], R5 ;  /* 0x00c4000506007988 */ /* 0x000be20008000404 */
[----:B0-----:R-:W-:-:S03]  /*8020*/  PRMT R0, R12, 0x7610, R0 ;  /* 0x000076100c007816 */ /* 0x001fc60000000000 */
[----:B------:R-:W5:Y:S04]  /*8030*/  LDL.LU.S16 R12, [R1+0x1a] ;  /* 0x00001a00010c7983 */ /* 0x000f680000300600 */
[----:B------:R0:W-:Y:S01]  /*8040*/  STS.U16 [R6+UR4+0xd400], R0 ;  /* 0x00d4000006007988 */ /* 0x0001e20008000404 */
[----:B--2---:R-:W-:-:S03]  /*8050*/  PRMT R2, R11, 0x7610, R2 ;  /* 0x000076100b027816 */ /* 0x004fc60000000002 */
[----:B------:R-:W2:Y:S01]  /*8060*/  LDL.LU.S16 R11, [R1+0x16] ;  /* 0x00001600010b7983 */ /* 0x000ea20000300600 */
[----:B---3--:R-:W-:-:S03]  /*8070*/  PRMT R3, R10, 0x7610, R3 ;  /* 0x000076100a037816 */ /* 0x008fc60000000003 */
[----:B------:R-:W3:Y:S01]  /*8080*/  LDL.LU.S16 R10, [R1+0x12] ;  /* 0x00001200010a7983 */ /* 0x000ee20000300600 */
[----:B----4-:R-:W-:-:S03]  /*8090*/  PRMT R4, R9, 0x7610, R4 ;  /* 0x0000761009047816 */ /* 0x010fc60000000004 */
[----:B------:R-:W4:Y:S01]  /*80a0*/  LDL.LU.S16 R9, [R1+0xa] ;  /* 0x00000a0001097983 */ /* 0x000f220000300600 */
[----:B-----5:R-:W-:-:S03]  /*80b0*/  PRMT R5, R8, 0x7610, R5 ;  /* 0x0000761008057816 */ /* 0x020fc60000000005 */
[----:B------:R-:W5:Y:S01]  /*80c0*/  LDL.LU.S16 R8, [R1+0x6] ;  /* 0x0000060001087983 */ /* 0x000f620000300600 */
[----:B0-----:R-:W-:-:S03]  /*80d0*/  PRMT R0, R7, 0x7610, R0 ;  /* 0x0000761007007816 */ /* 0x001fc60000000000 */
[----:B------:R-:W5:Y:S04]  /*80e0*/  LDL.LU.S16 R7, [R1+0x2] ;  /* 0x0000020001077983 */ /* 0x000f680000300600 */
[----:B------:R0:W-:Y:S04]  /*80f0*/  STS.U16 [R6+UR4+0xe400], R2 ;  /* 0x00e4000206007988 */ /* 0x0001e80008000404 */
[----:B------:R1:W-:Y:S04]  /*8100*/  STS.U16 [R6+UR4+0xf400], R3 ;  /* 0x00f4000306007988 */ /* 0x0003e80008000404 */
[----:B------:R1:W-:Y:S01]  /*8110*/  STS.U16 [R6+UR4+0x10400], R4 ;  /* 0x0104000406007988 */ /* 0x0003e20008000404 */
[----:B0-----:R-:W-:-:S03]  /*8120*/  PRMT R2, R22, 0x7610, R2 ;  /* 0x0000761016027816 */ /* 0x001fc60000000002 */
[----:B------:R0:W-:Y:S01]  /*8130*/  STS.U16 [R6+UR4+0x11400], R5 ;  /* 0x0114000506007988 */ /* 0x0001e20008000404 */
[----:B-1----:R-:W-:-:S03]  /*8140*/  PRMT R3, R21, 0x7610, R3 ;  /* 0x0000761015037816 */ /* 0x002fc60000000003 */
[----:B------:R1:W-:Y:S01]  /*8150*/  STS.U16 [R6+UR4+0x12400], R0 ;  /* 0x0124000006007988 */ /* 0x0003e20008000404 */
[----:B------:R-:W-:-:S03]  /*8160*/  PRMT R4, R20, 0x7610, R4 ;  /* 0x0000761014047816 */ /* 0x000fc60000000004 */
        /* <DEDUP_REMOVED lines=14> */
[----:B------:R3:W-:Y:S04]  /*8250*/  STS.U16 [R6+UR4+0x1a400], R4 ;  /* 0x01a4000406007988 */ /* 0x0007e80008000404 */
[----:B------:R-:W5:Y:S04]  /*8260*/  LDL.LU R22, [R1+0x1368] ;  /* 0x0013680001167983 */ /* 0x000f680000300800 */
[----:B------:R4:W-:Y:S04]  /*8270*/  STS.U16 [R6+UR4+0x1b400], R5 ;  /* 0x01b4000506007988 */ /* 0x0009e80008000404 */
[----:B------:R-:W5:Y:S04]  /*8280*/  LDL.LU R21, [R1+0x1364] ;  /* 0x0013640001157983 */ /* 0x000f680000300800 */
[----:B------:R5:W-:Y:S04]  /*8290*/  STS.U16 [R6+UR4+0x1c400], R0 ;  /* 0x01c4000006007988 */ /* 0x000be80008000404 */
[----:B------:R-:W5:Y:S04]  /*82a0*/  LDL.LU R20, [R1+0x1360] ;  /* 0x0013600001147983 */ /* 0x000f680000300800 */
[----:B------:R-:W5:Y:S01]  /*82b0*/  LDL.LU R19, [R1+0x135c] ;  /* 0x00135c0001137983 */ /* 0x000f620000300800 */
[----:B-1----:R-:W-:-:S03]  /*82c0*/  PRMT R2, R12, 0x7610, R2 ;  /* 0x000076100c027816 */ /* 0x002fc60000000002 */
[----:B------:R-:W5:Y:S04]  /*82d0*/  LDL.LU R18, [R1+0x1358] ;  /* 0x0013580001127983 */ /* 0x000f680000300800 */
[----:B------:R-:W-:Y:S04]  /*82e0*/  STS.U16 [R6+UR4+0x1d400], R2 ;  /* 0x01d4000206007988 */ /* 0x000fe80008000404 */
[----:B------:R-:W5:Y:S04]  /*82f0*/  LDL.LU R17, [R1+0x1354] ;  /* 0x0013540001117983 */ /* 0x000f680000300800 */
[----:B------:R-:W5:Y:S04]  /*8300*/  LDL.LU R16, [R1+0x1350] ;  /* 0x0013500001107983 */ /* 0x000f680000300800 */
[----:B------:R-:W5:Y:S04]  /*8310*/  LDL.LU R15, [R1+0x134c] ;  /* 0x00134c00010f7983 */ /* 0x000f680000300800 */
[----:B------:R-:W5:Y:S04]  /*8320*/  LDL.LU R14, [R1+0x1348] ;  /* 0x00134800010e7983 */ /* 0x000f680000300800 */
[----:B------:R-:W5:Y:S04]  /*8330*/  LDL.LU R13, [R1+0x1344] ;  /* 0x00134400010d7983 */ /* 0x000f680000300800 */
[----:B------:R-:W5:Y:S01]  /*8340*/  LDL.LU R12, [R1+0x1340] ;  /* 0x00134000010c7983 */ /* 0x000f620000300800 */
[----:B--2---:R-:W-:-:S03]  /*8350*/  PRMT R3, R11, 0x7610, R3 ;  /* 0x000076100b037816 */ /* 0x004fc60000000003 */
[----:B------:R-:W2:Y:S01]  /*8360*/  LDL.LU R11, [R1+0x133c] ;  /* 0x00133c00010b7983 */ /* 0x000ea20000300800 */
[----:B---3--:R-:W-:-:S03]  /*8370*/  PRMT R4, R10, 0x7610, R4 ;  /* 0x000076100a047816 */ /* 0x008fc60000000004 */
[----:B------:R0:W-:Y:S01]  /*8380*/  STS.U16 [R6+UR4+0x1e400], R3 ;  /* 0x01e4000306007988 */ /* 0x0001e20008000404 */
[----:B----4-:R-:W-:-:S03]  /*8390*/  PRMT R5, R9, 0x7610, R5 ;  /* 0x0000761009057816 */ /* 0x010fc60000000005 */
[----:B------:R-:W-:Y:S04]  /*83a0*/  STS.U16 [R6+UR4+0x1f400], R4 ;  /* 0x01f4000406007988 */ /* 0x000fe80008000404 */
[----:B------:R1:W-:Y:S04]  /*83b0*/  STS.U16 [R6+UR4+0x20400], R5 ;  /* 0x0204000506007988 */ /* 0x0003e80008000404 */
[----:B------:R-:W3:Y:S04]  /*83c0*/  LDL.LU R10, [R1+0x1338] ;  /* 0x00133800010a7983 */ /* 0x000ee80000300800 */
[----:B------:R-:W4:Y:S01]  /*83d0*/  LDL.LU R9, [R1+0x1334] ;  /* 0x0013340001097983 */ /* 0x000f220000300800 */
[----:B-----5:R-:W-:-:S03]  /*83e0*/  PRMT R0, R8, 0x7610, R0 ;  /* 0x0000761008007816 */ /* 0x020fc60000000000 */
[----:B------:R-:W5:Y:S01]  /*83f0*/  LDL.LU R8, [R1+0x1330] ;  /* 0x0013300001087983 */ /* 0x000f620000300800 */
[----:B0-----:R-:W-:-:S03]  /*8400*/  PRMT R3, R0, 0x7632, R3 ;  /* 0x0000763200037816 */ /* 0x001fc60000000003 */
[----:B------:R-:W-:Y:S01]  /*8410*/  STS.U16 [R6+UR4+0x21400], R0 ;  /* 0x0214000006007988 */ /* 0x000fe20008000404 */
[----:B-1----:R-:W-:Y:S02]  /*8420*/  PRMT R5, R3, 0x7632, R5 ;  /* 0x0000763203057816 */ /* 0x002fe40000000005 */
[----:B------:R-:W-:Y:S02]  /*8430*/  PRMT R2, R7, 0x7610, R2 ;  /* 0x0000761007027816 */ /* 0x000fe40000000002 */
[----:B------:R-:W2:Y:S02]  /*8440*/  LDL.LU R7, [R1+0x132c] ;  /* 0x00132c0001077983 */ /* 0x000ea40000300800 */
[----:B------:R-:W-:Y:S02]  /*8450*/  PRMT R4, R2, 0x7632, R4 ;  /* 0x0000763202047816 */ /* 0x000fe40000000004 */
[----:B------:R-:W-:Y:S04]  /*8460*/  STS.U16 [R6+UR4+0x22400], R2 ;  /* 0x0224000206007988 */ /* 0x000fe80008000404 */
[----:B------:R-:W-:Y:S04]  /*8470*/  STS.U16 [R6+UR4+0x23400], R3 ;  /* 0x0234000306007988 */ /* 0x000fe80008000404 */
[----:B------:R-:W-:Y:S04]  /*8480*/  STS.U16 [R6+UR4+0x24400], R4 ;  /* 0x0244000406007988 */ /* 0x000fe80008000404 */
[----:B------:R0:W-:Y:S04]  /*8490*/  STS.U16 [R6+UR4+0x25400], R5 ;  /* 0x0254000506007988 */ /* 0x0001e80008000404 */
[----:B0-----:R-:W3:Y:S01]  /*84a0*/  LDL.LU R6, [R1+0x1328] ;  /* 0x0013280001067983 */ /* 0x001ee20000300800 */
[----:B------:R-:W-:-:S02]  /*84b0*/  PRMT R0, R4, 0x7632, R0 ;  /* 0x0000763204007816 */ /* 0x000fc40000000000 */
[----:B--2---:R-:W-:Y:S01]  /*84c0*/  PRMT R4, R7, 0x7632, R4 ;  /* 0x0000763207047816 */ /* 0x004fe20000000004 */
[----:B---3--:R-:W-:Y:S04]  /*84d0*/  STL [R1+0x121c], R6 ;  /* 0x00121c0601007387 */ /* 0x008fe80000100800 */
[----:B------:R-:W-:Y:S04]  /*84e0*/  STL [R1+0x1260], R6 ;  /* 0x0012600601007387 */ /* 0x000fe80000100800 */
[----:B------:R-:W-:Y:S04]  /*84f0*/  STL [R1+0x1264], R6 ;  /* 0x0012640601007387 */ /* 0x000fe80000100800 */
[----:B------:R-:W-:Y:S04]  /*8500*/  STL [R1+0x12b8], R6 ;  /* 0x0012b80601007387 */ /* 0x000fe80000100800 */
[----:B------:R-:W-:Y:S04]  /*8510*/  STL [R1+0x12d4], R6 ;  /* 0x0012d40601007387 */ /* 0x000fe80000100800 */
[----:B------:R-:W-:Y:S04]  /*8520*/  STL [R1+0x1310], R6 ;  /* 0x0013100601007387 */ /* 0x000fe80000100800 */
[----:B------:R-:W-:Y:S04]  /*8530*/  STL [R1+0x1228], R7 ;  /* 0x0012280701007387 */ /* 0x000fe80000100800 */
[----:B------:R-:W-:Y:S04]  /*8540*/  STL [R1+0x129c], R7 ;  /* 0x00129c0701007387 */ /* 0x000fe80000100800 */
[----:B------:R-:W-:Y:S04]  /*8550*/  STL [R1+0x12b4], R7 ;  /* 0x0012b40701007387 */ /* 0x000fe80000100800 */
[----:B------:R0:W-:Y:S04]  /*8560*/  STL [R1+0x12f0], R7 ;  /* 0x0012f00701007387 */ /* 0x0001e80000100800 */
[----:B0-----:R-:W2:Y:S04]  /*8570*/  LDL.LU R7, [R1+0x11c] ;  /* 0x00011c0001077983 */ /* 0x001ea80000300800 */
[----:B--2---:R-:W-:Y:S04]  /*8580*/  STL [R1+0x12f4], R7 ;  /* 0x0012f40701007387 */ /* 0x004fe80000100800 */
[----:B------:R0:W-:Y:S04]  /*8590*/  STL [R1+0x1304], R7 ;  /* 0x0013040701007387 */ /* 0x0001e80000100800 */
[----:B0-----:R-:W2:Y:S01]  /*85a0*/  LDL.LU R7, [R1+0x16c] ;  /* 0x00016c0001077983 */ /* 0x001ea20000300800 */
[----:B------:R-:W-:-:S02]  /*85b0*/  PRMT R2, R5, 0x7632, R2 ;  /* 0x0000763205027816 */ /* 0x000fc40000000002 */
[----:B-----5:R-:W-:Y:S01]  /*85c0*/  PRMT R5, R8, 0x7632, R5 ;  /* 0x0000763208057816 */ /* 0x020fe20000000005 */
[----:B--2---:R-:W-:Y:S04]  /*85d0*/  STL [R1+0x1308], R7 ;  /* 0x0013080701007387 */ /* 0x004fe80000100800 */
[----:B------:R-:W-:Y:S04]  /*85e0*/  STL [R1+0x122c], R8 ;  /* 0x00122c0801007387 */ /* 0x000fe80000100800 */
[----:B------:R-:W-:Y:S04]  /*85f0*/  STL [R1+0x123c], R8 ;  /* 0x00123c0801007387 */ /* 0x000fe80000100800 */
[----:B------:R-:W-:Y:S04]  /*8600*/  STL [R1+0x127c], R8 ;  /* 0x00127c0801007387 */ /* 0x000fe80000100800 */
[----:B------:R-:W-:Y:S04]  /*8610*/  STL [R1+0x12c0], R8 ;  /* 0x0012c00801007387 */ /* 0x000fe80000100800 */
[----:B------:R-:W-:Y:S04]  /*8620*/  STL [R1+0x130c], R8 ;  /* 0x00130c0801007387 */ /* 0x000fe80000100800 */
[----:B------:R0:W-:Y:S04]  /*8630*/  STL [R1+0x1320], R8 ;  /* 0x0013200801007387 */ /* 0x0001e80000100800 */
[----:B0-----:R-:W2:Y:S01]  /*8640*/  LDL.LU R8, [R1+0x9c] ;  /* 0x00009c0001087983 */ /* 0x001ea20000300800 */
[----:B------:R-:W-:-:S02]  /*8650*/  PRMT R3, R6, 0x7632, R3 ;  /* 0x0000763206037816 */ /* 0x000fc40000000003 */
[----:B------:R-:W-:-:S05]  /*8660*/  LOP3.LUT R6, R29, 0x20, RZ, 0x3c, !PT ;  /* 0x000000201d067812 */ /* 0x000fca00078e3cff */
[----:B------:R-:W-:Y:S04]  /*8670*/  STS.U16 [R6+UR4+0x26400], R0 ;  /* 0x0264000006007988 */ /* 0x000fe80008000404 */
[----:B------:R-:W-:Y:S04]  /*8680*/  STS.U16 [R6+UR4+0x27400], R2 ;  /* 0x0274000206007988 */ /* 0x000fe80008000404 */
[----:B------:R-:W-:Y:S04]  /*8690*/  STS.U16 [R6+UR4+0x28400], R3 ;  /* 0x0284000306007988 */ /* 0x000fe80008000404 */
[----:B------:R-:W-:Y:S04]  /*86a0*/  STS.U16 [R6+UR4+0x29400], R4 ;  /* 0x0294000406007988 */ /* 0x000fe80008000404 */
[----:B------:R-:W-:Y:S04]  /*86b0*/  STS.U16 [R6+UR4+0x2a400], R5 ;  /* 0x02a4000506007988 */ /* 0x000fe80008000404 */
[----:B--2---:R0:W-:Y:S04]  /*86c0*/  STL [R1+0x1324], R8 ;  /* 0x0013240801007387 */ /* 0x0041e80000100800 */
[----:B0-----:R-:W2:Y:S04]  /*86d0*/  LDL.LU R8, [R1+0x98] ;  /* 0x0000980001087983 */ /* 0x001ea80000300800 */
[----:B------:R-:W3:Y:S04]  /*86e0*/  LDL.LU R6, [R1+0xa0] ;  /* 0x0000a00001067983 */ /* 0x000ee80000300800 */
[----:B---3--:R-:W-:Y:S04]  /*86f0*/  STL [R1+0x1314], R6 ;  /* 0x0013140601007387 */ /* 0x008fe80000100800 */
[----:B------:R-:W3:Y:S04]  /*8700*/  LDL.LU R7, [R1+0x114] ;  /* 0x0001140001077983 */ /* 0x000ee80000300800 */
[----:B---3--:R0:W-:Y:S04]  /*8710*/  STL [R1+0x1318], R7 ;  /* 0x0013180701007387 */ /* 0x0081e80000100800 */
[----:B0-----:R-:W3:Y:S01]  /*8720*/  LDL.LU.S16 R7, [R1+0x3a] ;  /* 0x00003a0001077983 */ /* 0x001ee20000300600 */
[----:B----4-:R-:W-:-:S03]  /*8730*/  PRMT R0, R9, 0x7632, R0 ;  /* 0x0000763209007816 */ /* 0x010fc60000000000 */
[----:B---3--:R-:W-:Y:S04]  /*8740*/  STL [R1+0x131c], R7 ;  /* 0x00131c0701007387 */ /* 0x008fe80000100800 */
[----:B------:R-:W-:Y:S04]  /*8750*/  STL [R1+0x1230], R9 ;  /* 0x0012300901007387 */ /* 0x000fe80000100800 */
[----:B------:R-:W-:Y:S04]  /*8760*/  STL [R1+0x1238], R9 ;  /* 0x0012380901007387 */ /* 0x000fe80000100800 */
[----:B------:R-:W-:Y:S04]  /*8770*/  STL [R1+0x1240], R9 ;  /* 0x0012400901007387 */ /* 0x000fe80000100800 */
[----:B------:R-:W-:Y:S04]  /*8780*/  STL [R1+0x1248], R9 ;  /* 0x0012480901007387 */ /* 0x000fe80000100800 */
[----:B------:R-:W-:Y:S04]  /*8790*/  STL [R1+0x125c], R9 ;  /* 0x00125c0901007387 */ /* 0x000fe80000100800 */
[----:B------:R-:W-:Y:S04]  /*87a0*/  STL [R1+0x1298], R9 ;  /* 0x0012980901007387 */ /* 0x000fe80000100800 */
[----:B------:R0:W-:Y:S04]  /*87b0*/  STL [R1+0x12dc], R9 ;  /* 0x0012dc0901007387 */ /* 0x0001e80000100800 */
[----:B0-----:R-:W3:Y:S04]  /*87c0*/  LDL.LU R9, [R1+0x134] ;  /* 0x0001340001097983 */ /* 0x001ee80000300800 */
[----:B---3--:R-:W-:Y:S04]  /*87d0*/  STL [R1+0x12e0], R9 ;  /* 0x0012e00901007387 */ /* 0x008fe80000100800 */
[----:B------:R-:W-:Y:S04]  /*87e0*/  STL [R1+0x12e8], R9 ;  /* 0x0012e80901007387 */ /* 0x000fe80000100800 */
[----:B------:R0:W-:Y:S04]  /*87f0*/  STL [R1+0x12fc], R9 ;  /* 0x0012fc0901007387 */ /* 0x0001e80000100800 */
[----:B0-----:R-:W3:Y:S01]  /*8800*/  LDL.LU R9, [R1+0x110] ;  /* 0x0001100001097983 */ /* 0x001ee20000300800 */
[----:B------:R-:W-:-:S03]  /*8810*/  PRMT R3, R11, 0x7632, R3 ;  /* 0x000076320b037816 */ /* 0x000fc60000000003 */
[----:B---3--:R-:W-:Y:S04]  /*8820*/  STL [R1+0x1300], R9 ;  /* 0x0013000901007387 */ /* 0x008fe80000100800 */
[----:B------:R-:W-:Y:S04]  /*8830*/  STL [R1+0x126c], R10 ;  /* 0x00126c0a01007387 */ /* 0x000fe80000100800 */
[----:B------:R-:W-:Y:S04]  /*8840*/  STL [R1+0x12c8], R10 ;  /* 0x0012c80a01007387 */ /* 0x000fe80000100800 */
[----:B------:R-:W-:Y:S04]  /*8850*/  STL [R1+0x1244], R11 ;  /* 0x0012440b01007387 */ /* 0x000fe80000100800 */
[----:B------:R-:W-:Y:S04]  /*8860*/  STL [R1+0x1290], R11 ;  /* 0x0012900b01007387 */ /* 0x000fe80000100800 */
[----:B------:R-:W-:Y:S04]  /*8870*/  STL [R1+0x12a4], R11 ;  /* 0x0012a40b01007387 */ /* 0x000fe80000100800 */
[----:B------:R0:W-:Y:S04]  /*8880*/  STL [R1+0x12e4], R11 ;  /* 0x0012e40b01007387 */ /* 0x0001e80000100800 */
[----:B0-----:R-:W3:Y:S01]  /*8890*/  LDL.LU R11, [R1+0x150] ;  /* 0x00015000010b7983 */ /* 0x001ee20000300800 */
[----:B------:R-:W-:-:S02]  /*88a0*/  PRMT R2, R10, 0x7632, R2 ;  /* 0x000076320a027816 */ /* 0x000fc40000000002 */
[----:B------:R-:W-:Y:S02]  /*88b0*/  LOP3.LUT R10, R29, 0x20, RZ, 0x3c, !PT ;  /* 0x000000201d0a7812 */ /* 0x000fe400078e3cff */
[----:B------:R-:W-:Y:S02]  /*88c0*/  PRMT R4, R12, 0x7632, R4 ;  /* 0x000076320c047816 */ /* 0x000fe40000000004 */
[----:B------:R-:W-:Y:S01]  /*88d0*/  PRMT R5, R13, 0x7632, R5 ;  /* 0x000076320d057816 */ /* 0x000fe20000000005 */
[----:B------:R0:W-:Y:S04]  /*88e0*/  STS.U16 [R10+UR4+0x2b400], R0 ;  /* 0x02b400000a007988 */ /* 0x0001e80008000404 */
[----:B------:R1:W-:Y:S04]  /*88f0*/  STS.U16 [R10+UR4+0x2c400], R2 ;  /* 0x02c400020a007988 */ /* 0x0003e80008000404 */
[----:B------:R4:W-:Y:S01]  /*8900*/  STS.U16 [R10+UR4+0x2d400], R3 ;  /* 0x02d400030a007988 */ /* 0x0009e20008000404 */
[----:B0-----:R-:W-:-:S03]  /*8910*/  PRMT R0, R14, 0x7632, R0 ;  /* 0x000076320e007816 */ /* 0x001fc60000000000 */
[----:B------:R0:W-:Y:S01]  /*8920*/  STS.U16 [R10+UR4+0x2e400], R4 ;  /* 0x02e400040a007988 */ /* 0x0001e20008000404 */
[----:B-1----:R-:W-:-:S03]  /*8930*/  PRMT R2, R15, 0x7632, R2 ;  /* 0x000076320f027816 */ /* 0x002fc60000000002 */
[----:B------:R1:W-:Y:S01]  /*8940*/  STS.U16 [R10+UR4+0x2f400], R5 ;  /* 0x02f400050a007988 */ /* 0x0003e20008000404 */
[----:B----4-:R-:W-:-:S03]  /*8950*/  PRMT R3, R16, 0x7632, R3 ;  /* 0x0000763210037816 */ /* 0x010fc60000000003 */
        /* <DEDUP_REMOVED lines=8> */
[----:B------:R-:W-:Y:S01]  /*89e0*/  STS.U16 [R10+UR4+0x34400], R5 ;  /* 0x034400050a007988 */ /* 0x000fe20008000404 */
[----:B-1----:R-:W-:-:S03]  /*89f0*/  PRMT R3, R21, 0x7632, R3 ;  /* 0x0000763215037816 */ /* 0x002fc60000000003 */
[----:B------:R-:W-:Y:S01]  /*8a00*/  STS.U16 [R10+UR4+0x35400], R0 ;  /* 0x035400000a007988 */ /* 0x000fe20008000404 */
[----:B----4-:R-:W-:-:S03]  /*8a10*/  PRMT R4, R22, 0x7632, R4 ;  /* 0x0000763216047816 */ /* 0x010fc60000000004 */
[----:B------:R-:W-:Y:S04]  /*8a20*/  STS.U16 [R10+UR4+0x36400], R2 ;  /* 0x036400020a007988 */ /* 0x000fe80008000404 */
[----:B------:R-:W-:Y:S04]  /*8a30*/  STS.U16 [R10+UR4+0x37400], R3 ;  /* 0x037400030a007988 */ /* 0x000fe80008000404 */
[----:B------:R0:W-:Y:S02]  /*8a40*/  STS.U16 [R10+UR4+0x38400], R4 ;  /* 0x038400040a007988 */ /* 0x0001e40008000404 */
[----:B0-----:R-:W-:-:S02]  /*8a50*/  PRMT R4, R27, 0x7632, R4 ;  /* 0x000076321b047816 */ /* 0x001fc40000000004 */
[----:B--2---:R-:W-:Y:S01]  /*8a60*/  F2FP.F16.E4M3.UNPACK_B R27, R8 ;  /* 0x00000008ff1b723e */ /* 0x004fe200020006ff */
        /* <DEDUP_REMOVED lines=32> */
[----:B------:R-:W2:Y:S04]  /*8c70*/  LDL.LU R8, [R1+0x1324] ;  /* 0x0013240001087983 */ /* 0x000ea80000300800 */
[----:B------:R-:W-:Y:S01]  /*8c80*/  STL [R1+0x90], R27 ;  /* 0x0000901b01007387 */ /* 0x000fe20000100800 */
[----:B--2---:R-:W-:-:S03]  /*8c90*/  F2FP.F16.E4M3.UNPACK_B R7, R8 ;  /* 0x00000008ff07723e */ /* 0x004fc600020006ff */
[----:B------:R-:W2:Y:S04]  /*8ca0*/  LDL.LU R8, [R1+0x1320] ;  /* 0x0013200001087983 */ /* 0x000ea80000300800 */
[----:B------:R0:W-:Y:S01]  /*8cb0*/  STL [R1+0x8c], R7 ;  /* 0x00008c0701007387 */ /* 0x0001e20000100800 */
[----:B------:R-:W-:Y:S02]  /*8cc0*/  PRMT R5, R23, 0x7632, R5 ;  /* 0x0000763217057816 */ /* 0x000fe40000000005 */
[----:B--2---:R-:W-:Y:S02]  /*8cd0*/  PRMT R8, R7, 0x7610, R8 ;  /* 0x0000761007087816 */ /* 0x004fe40000000008 */
[----:B0-----:R-:W2:Y:S01]  /*8ce0*/  LDL.LU R7, [R1+0x131c] ;  /* 0x00131c0001077983 */ /* 0x001ea20000300800 */
[----:B------:R-:W-:-:S02]  /*8cf0*/  PRMT R0, R24, 0x7632, R0 ;  /* 0x0000763218007816 */ /* 0x000fc40000000000 */
[----:B------:R-:W-:Y:S02]  /*8d00*/  PRMT R2, R25, 0x7632, R2 ;  /* 0x0000763219027816 */ /* 0x000fe40000000002 */
[----:B------:R-:W-:Y:S01]  /*8d10*/  PRMT R6, R27, 0x7610, R6 ;  /* 0x000076101b067816 */ /* 0x000fe20000000006 */
[----:B------:R-:W-:Y:S04]  /*8d20*/  STS.U16 [R10+UR4+0x39400], R5 ;  /* 0x039400050a007988 */ /* 0x000fe80008000404 */
[----:B------:R-:W-:Y:S04]  /*8d30*/  STS.U16 [R10+UR4+0x3a400], R0 ;  /* 0x03a400000a007988 */ /* 0x000fe80008000404 */
[----:B------:R0:W-:Y:S02]  /*8d40*/  STS.U16 [R10+UR4+0x3b400], R2 ;  /* 0x03b400020a007988 */ /* 0x0001e40008000404 */
[----:B0-----:R-:W-:-:S02]  /*8d50*/  PRMT R2, R6, 0x7610, R2 ;  /* 0x0000761006027816 */ /* 0x001fc40000000002 */
[----:B--2---:R-:W-:Y:S02]  /*8d60*/  PRMT R0, R7, 0x7610, R0 ;  /* 0x0000761007007816 */ /* 0x004fe40000000000 */
[----:B------:R-:W2:Y:S04]  /*8d70*/  LDL.LU R7, [R1+0x1318] ;  /* 0x0013180001077983 */ /* 0x000ea80000300800 */
[----:B------:R-:W3:Y:S01]  /*8d80*/  LDL.LU R6, [R1+0x1314] ;  /* 0x0013140001067983 */ /* 0x000ee20000300800 */
[----:B------:R-:W-:Y:S02]  /*8d90*/  PRMT R3, R26, 0x7632, R3 ;  /* 0x000076321a037816 */ /* 0x000fe40000000003 */
[----:B---3--:R-:W-:Y:S02]  /*8da0*/  F2FP.F16.E4M3.UNPACK_B R12, R6 ;  /* 0x00000006ff0c723e */ /* 0x008fe400020006ff */
[----:B------:R-:W3:Y:S04]  /*8db0*/  LDL.LU R6, [R1+0x1310] ;  /* 0x0013100001067983 */ /* 0x000ee80000300800 */
[----:B------:R0:W-:Y:S04]  /*8dc0*/  STS.U16 [R10+UR4+0x3c400], R3 ;  /* 0x03c400030a007988 */ /* 0x0001e80008000404 */
[----:B------:R1:W-:Y:S01]  /*8dd0*/  STL [R1+0x88], R12 ;  /* 0x0000880c01007387 */ /* 0x0003e20000100800 */
[----:B0-----:R-:W-:-:S02]  /*8de0*/  PRMT R3, R8, 0x7610, R3 ;  /* 0x0000761008037816 */ /* 0x001fc40000000003 */
[----:B--2---:R-:W-:Y:S02]  /*8df0*/  F2FP.F16.E4M3.UNPACK_B R14, R7 ;  /* 0x00000007ff0e723e */ /* 0x004fe400020006ff */
[----:B---3--:R-:W-:Y:S02]  /*8e00*/  PRMT R6, R12, 0x7610, R6 ;  /* 0x000076100c067816 */ /* 0x008fe40000000006 */
[----:B-1----:R-:W2:Y:S04]  /*8e10*/  LDL.LU R12, [R1+0x168] ;  /* 0x00016800010c7983 */ /* 0x002ea80000300800 */
[----:B------:R-:W3:Y:S04]  /*8e20*/  LDL.LU R8, [R1+0x130c] ;  /* 0x00130c0001087983 */ /* 0x000ee80000300800 */
[----:B------:R-:W4:Y:S01]  /*8e30*/  LDL.LU R7, [R1+0x1308] ;  /* 0x0013080001077983 */ /* 0x000f220000300800 */
[----:B------:R-:W-:-:S02]  /*8e40*/  PRMT R5, R28, 0x7632, R5 ;  /* 0x000076321c057816 */ /* 0x000fc40000000005 */
[----:B------:R-:W-:Y:S01]  /*8e50*/  LOP3.LUT R27, R29, 0x40, RZ, 0x3c, !PT ;  /* 0x000000401d1b7812 */ /* 0x000fe200078e3cff */
[----:B------:R-:W-:Y:S04]  /*8e60*/  STS.U16 [R10+UR4+0x3d400], R4 ;  /* 0x03d400040a007988 */ /* 0x000fe80008000404 */
[----:B------:R-:W-:Y:S04]  /*8e70*/  STS.U16 [R10+UR4+0x3e400], R5 ;  /* 0x03e400050a007988 */ /* 0x000fe80008000404 */
[----:B------:R0:W-:Y:S04]  /*8e80*/  STS.U16 [R10+UR4+0x3f400], R0 ;  /* 0x03f400000a007988 */ /* 0x0001e80008000404 */
[----:B------:R-:W-:Y:S04]  /*8e90*/  STL [R1+0x84], R14 ;  /* 0x0000840e01007387 */ /* 0x000fe80000100800 */
[----:B------:R1:W-:Y:S01]  /*8ea0*/  STS.U16 [R27+UR4+0x800], R2 ;  /* 0x000800021b007988 */ /* 0x0003e20008000404 */
[----:B0-----:R-:W-:-:S03]  /*8eb0*/  PRMT R0, R6, 0x7610, R0 ;  /* 0x0000761006007816 */ /* 0x001fc60000000000 */
[----:B------:R-:W5:Y:S04]  /*8ec0*/  LDL.LU R6, [R1+0x14c] ;  /* 0x00014c0001067983 */ /* 0x000f680000300800 */
[----:B------:R-:W2:Y:S01]  /*8ed0*/  LDL.LU R10, [R1+0x164] ;  /* 0x00016400010a7983 */ /* 0x000ea20000300800 */
[----:B---3--:R-:W-:-:S04]  /*8ee0*/  PRMT R8, R14, 0x7610, R8 ;  /* 0x000076100e087816 */ /* 0x008fc80000000008 */
[----:B-1----:R-:W-:Y:S02]  /*8ef0*/  PRMT R2, R8, 0x7610, R2 ;  /* 0x0000761008027816 */ /* 0x002fe40000000002 */
[----:B------:R-:W3:Y:S01]  /*8f00*/  LDL.LU R8, [R1+0x130] ;  /* 0x0001300001087983 */ /* 0x000ee20000300800 */
[----:B----4-:R-:W-:-:S03]  /*8f10*/  F2FP.F16.E4M3.UNPACK_B R9, R7 ;  /* 0x00000007ff09723e */ /* 0x010fc600020006ff */
[----:B------:R-:W4:Y:S04]  /*8f20*/  LDL.LU R14, [R1+0x12c] ;  /* 0x00012c00010e7983 */ /* 0x000f280000300800 */
[----:B------:R-:W2:Y:S04]  /*8f30*/  LDL.LU R7, [R1+0x1304] ;  /* 0x0013040001077983 */ /* 0x000ea80000300800 */
[----:B------:R0:W-:Y:S01]  /*8f40*/  STL [R1+0x80], R9 ;  /* 0x0000800901007387 */ /* 0x0001e20000100800 */
[----:B--2---:R-:W-:-:S03]  /*8f50*/  PRMT R7, R9, 0x7610, R7 ;  /* 0x0000761009077816 */ /* 0x004fc60000000007 */
[----:B0-----:R-:W2:Y:S02]  /*8f60*/  LDL.LU R9, [R1+0x1300] ;  /* 0x0013000001097983 */ /* 0x001ea40000300800 */
[----:B--2---:R-:W-:Y:S02]  /*8f70*/  F2FP.F16.E4M3.UNPACK_B R11, R9 ;  /* 0x00000009ff0b723e */ /* 0x004fe400020006ff */
[----:B------:R-:W2:Y:S04]  /*8f80*/  LDL.LU R9, [R1+0x12fc] ;  /* 0x0012fc0001097983 */ /* 0x000ea80000300800 */
[----:B------:R0:W-:Y:S04]  /*8f90*/  STS.U16 [R27+UR4+0x2800], R0 ;  /* 0x002800001b007988 */ /* 0x0001e80008000404 */
[----:B------:R1:W-:Y:S01]  /*8fa0*/  STL [R1+0x7c], R11 ;  /* 0x00007c0b01007387 */ /* 0x0003e20000100800 */
[----:B0-----:R-:W-:-:S02]  /*8fb0*/  PRMT R0, R7, 0x7610, R0 ;  /* 0x0000761007007816 */ /* 0x001fc40000000000 */
[----:B--2---:R-:W-:Y:S02]  /*8fc0*/  PRMT R9, R11, 0x7610, R9 ;  /* 0x000076100b097816 */ /* 0x004fe40000000009 */
[----:B-1----:R0:W2:Y:S04]  /*8fd0*/  LDL.LU R11, [R1+0x12f8] ;  /* 0x0012f800010b7983 */ /* 0x0020a80000300800 */
[----:B------:R-:W2:Y:S02]  /*8fe0*/  LDL.LU R7, [R1+0x12f4] ;  /* 0x0012f40001077983 */ /* 0x000ea40000300800 */
[----:B--2---:R-:W-:Y:S02]  /*8ff0*/  F2FP.F16.E4M3.UNPACK_B R11, R7 ;  /* 0x00000007ff0b723e */ /* 0x004fe400020006ff */
[----:B------:R-:W2:Y:S04]  /*9000*/  LDL.LU R7, [R1+0x12f0] ;  /* 0x0012f00001077983 */ /* 0x000ea80000300800 */
[----:B------:R1:W-:Y:S04]  /*9010*/  STS.U16 [R27+UR4+0x3800], R2 ;  /* 0x003800021b007988 */ /* 0x0003e80008000404 */
[----:B------:R0:W-:Y:S01]  /*9020*/  STL [R1+0x78], R11 ;  /* 0x0000780b01007387 */ /* 0x0001e20000100800 */
[----:B-1----:R-:W-:-:S02]  /*9030*/  PRMT R2, R9, 0x7610, R2 ;  /* 0x0000761009027816 */ /* 0x002fc40000000002 */
[----:B--2---:R-:W-:Y:S02]  /*9040*/  PRMT R7, R11, 0x7610, R7 ;  /* 0x000076100b077816 */ /* 0x004fe40000000007 */
[----:B0-----:R-:W2:Y:S04]  /*9050*/  LDL.LU R11, [R1+0x12ec] ;  /* 0x0012ec00010b7983 */ /* 0x001ea80000300800 */
[----:B------:R0:W2:Y:S02]  /*9060*/  LDL.LU R9, [R1+0x12e8] ;  /* 0x0012e80001097983 */ /* 0x0000a40000300800 */
[----:B--2---:R-:W-:Y:S02]  /*9070*/  F2FP.F16.E4M3.UNPACK_B R9, R11 ;  /* 0x0000000bff09723e */ /* 0x004fe400020006ff */
[----:B------:R-:W2:Y:S04]  /*9080*/  LDL.LU R11, [R1+0x12e4] ;  /* 0x0012e400010b7983 */ /* 0x000ea80000300800 */
[----:B------:R1:W-:Y:S01]  /*9090*/  STL [R1+0x74], R9 ;  /* 0x0000740901007387 */ /* 0x0003e20000100800 */
[----:B--2---:R-:W-:-:S03]  /*90a0*/  PRMT R11, R9, 0x7610, R11 ;  /* 0x00007610090b7816 */ /* 0x004fc6000000000b */
[----:B-1----:R-:W2:Y:S02]  /*90b0*/  LDL.LU R9, [R1+0x12e0] ;  /* 0x0012e00001097983 */ /* 0x002ea40000300800 */
[----:B--2---:R-:W-:Y:S02]  /*90c0*/  F2FP.F16.E4M3.UNPACK_B R13, R9 ;  /* 0x00000009ff0d723e */ /* 0x004fe400020006ff */
[----:B------:R-:W2:Y:S04]  /*90d0*/  LDL.LU R9, [R1+0x12dc] ;  /* 0x0012dc0001097983 */ /* 0x000ea80000300800 */
[----:B------:R1:W-:Y:S04]  /*90e0*/  STS.U16 [R27+UR4+0x1800], R3 ;  /* 0x001800031b007988 */ /* 0x0003e80008000404 */
[----:B------:R-:W-:Y:S01]  /*90f0*/  STL [R1+0x70], R13 ;  /* 0x0000700d01007387 */ /* 0x000fe20000100800 */
[----:B------:R-:W-:-:S03]  /*9100*/  F2FP.F16.E4M3.UNPACK_B R28, R12 ;  /* 0x0000000cff1c723e */ /* 0x000fc600020006ff */
[----:B------:R0:W-:Y:S01]  /*9110*/  STS.U16 [R27+UR4+0x4800], R0 ;  /* 0x004800001b007988 */ /* 0x0001e20008000404 */
[----:B-1----:R-:W-:-:S03]  /*9120*/  PRMT R3, R7, 0x7610, R3 ;  /* 0x0000761007037816 */ /* 0x002fc60000000003 */
[----:B------:R-:W3:Y:S01]  /*9130*/  LDL.LU R7, [R1+0x160] ;  /* 0x0001600001077983 */ /* 0x000ee20000300800 */
[----:B0-----:R-:W-:Y:S02]  /*9140*/  PRMT R0, R11, 0x7610, R0 ;  /* 0x000076100b007816 */ /* 0x001fe40000000000 */
[----:B--2---:R-:W-:Y:S02]  /*9150*/  PRMT R9, R13, 0x7610, R9 ;  /* 0x000076100d097816 */ /* 0x004fe40000000009 */
[----:B------:R-:W2:Y:S02]  /*9160*/  LDL.LU R13, [R1+0x15c] ;  /* 0x00015c00010d7983 */ /* 0x000ea40000300800 */
[----:B------:R-:W-:Y:S02]  /*9170*/  PRMT R4, R9, 0x7610, R4 ;  /* 0x0000761009047816 */ /* 0x000fe40000000004 */
[----:B------:R-:W2:Y:S04]  /*9180*/  LDL.LU R11, [R1+0x128] ;  /* 0x00012800010b7983 */ /* 0x000ea80000300800 */
[----:B------:R-:W2:Y:S04]  /*9190*/  LDL.LU R9, [R1+0x124] ;  /* 0x0001240001097983 */ /* 0x000ea80000300800 */
[----:B------:R-:W2:Y:S01]  /*91a0*/  LDL.LU R12, [R1+0x12d8] ;  /* 0x0012d800010c7983 */ /* 0x000ea20000300800 */
[----:B-----5:R-:W-:-:S03]  /*91b0*/  F2FP.F16.E4M3.UNPACK_B R15, R6 ;  /* 0x00000006ff0f723e */ /* 0x020fc600020006ff */
[----:B------:R0:W-:Y:S01]  /*91c0*/  STL [R1+0x6c], R28 ;  /* 0x00006c1c01007387 */ /* 0x0001e20000100800 */
[----:B--2---:R-:W-:-:S03]  /*91d0*/  PRMT R12, R28, 0x7610, R12 ;  /* 0x000076101c0c7816 */ /* 0x004fc6000000000c */
[----:B0-----:R-:W2:Y:S04]  /*91e0*/  LDL.LU R28, [R1+0x148] ;  /* 0x00014800011c7983 */ /* 0x001ea80000300800 */
[----:B------:R-:W5:Y:S04]  /*91f0*/  LDL.LU R6, [R1+0x12d4] ;  /* 0x0012d40001067983 */ /* 0x000f680000300800 */
[----:B------:R0:W-:Y:S04]  /*9200*/  STS.U16 [R27+UR4+0x7800], R0 ;  /* 0x007800001b007988 */ /* 0x0001e80008000404 */
[----:B------:R1:W-:Y:S01]  /*9210*/  STL [R1+0x68], R15 ;  /* 0x0000680f01007387 */ /* 0x0003e20000100800 */
[----:B0-----:R-:W-:-:S02]  /*9220*/  PRMT R0, R12, 0x7610, R0 ;  /* 0x000076100c007816 */ /* 0x001fc40000000000 */
[----:B-----5:R-:W-:Y:S02]  /*9230*/  PRMT R6, R15, 0x7610, R6 ;  /* 0x000076100f067816 */ /* 0x020fe40000000006 */
[----:B-1----:R0:W5:Y:S04]  /*9240*/  LDL.LU R15, [R1+0x12d0] ;  /* 0x0012d000010f7983 */ /* 0x0021680000300800 */
[----:B------:R0:W2:Y:S02]  /*9250*/  LDL.LU R12, [R1+0x12cc] ;  /* 0x0012cc00010c7983 */ /* 0x0000a40000300800 */
[----:B--2---:R-:W-:Y:S02]  /*9260*/  F2FP.F16.E4M3.UNPACK_B R12, R10 ;  /* 0x0000000aff0c723e */ /* 0x004fe400020006ff */
[----:B------:R-:W2:Y:S04]  /*9270*/  LDL.LU R10, [R1+0x12c8] ;  /* 0x0012c800010a7983 */ /* 0x000ea80000300800 */
[----:B------:R1:W-:Y:S01]  /*9280*/  STL [R1+0x64], R12 ;  /* 0x0000640c01007387 */ /* 0x0003e20000100800 */
[----:B--2---:R-:W-:-:S03]  /*9290*/  PRMT R10, R12, 0x7610, R10 ;  /* 0x000076100c0a7816 */ /* 0x004fc6000000000a */
[----:B-1----:R0:W3:Y:S02]  /*92a0*/  LDL.LU R12, [R1+0x12c4] ;  /* 0x0012c400010c7983 */ /* 0x0020e40000300800 */
[----:B---3--:R-:W-:Y:S02]  /*92b0*/  F2FP.F16.E4M3.UNPACK_B R12, R8 ;  /* 0x00000008ff0c723e */ /* 0x008fe400020006ff */
[----:B------:R-:W2:Y:S04]  /*92c0*/  LDL.LU R8, [R1+0x12c0] ;  /* 0x0012c00001087983 */ /* 0x000ea80000300800 */
[----:B------:R-:W-:Y:S04]  /*92d0*/  STL [R1+0x60], R12 ;  /* 0x0000600c01007387 */ /* 0x000fe80000100800 */
[----:B------:R1:W-:Y:S02]  /*92e0*/  STS.U16 [R27+UR4+0x5800], R2 ;  /* 0x005800021b007988 */ /* 0x0003e40008000404 */
[----:B-1----:R-:W-:-:S02]  /*92f0*/  PRMT R2, R6, 0x7610, R2 ;  /* 0x0000761006027816 */ /* 0x002fc40000000002 */
[----:B--2---:R-:W-:Y:S02]  /*9300*/  PRMT R8, R12, 0x7610, R8 ;  /* 0x000076100c087816 */ /* 0x004fe40000000008 */
[----:B------:R0:W4:Y:S04]  /*9310*/  LDL.LU R12, [R1+0x12bc] ;  /* 0x0012bc00010c7983 */ /* 0x0001280000300800 */
[----:B------:R-:W2:Y:S04]  /*9320*/  LDL.LU R6, [R1+0x12b8] ;  /* 0x0012b80001067983 */ /* 0x000ea80000300800 */
[----:B------:R1:W-:Y:S01]  /*9330*/  STS.U16 [R27+UR4+0x8800], R4 ;  /* 0x008800041b007988 */ /* 0x0003e20008000404 */
[----:B-----5:R-:W-:-:S03]  /*9340*/  F2FP.F16.E4M3.UNPACK_B R15, R7 ;  /* 0x00000007ff0f723e */ /* 0x020fc600020006ff */
[----:B------:R3:W-:Y:S04]  /*9350*/  STS.U16 [R27+UR4+0x6800], R3 ;  /* 0x006800031b007988 */ /* 0x0007e80008000404 */
[----:B------:R5:W-:Y:S01]  /*9360*/  STS.U16 [R27+UR4+0x9800], R0 ;  /* 0x009800001b007988 */ /* 0x000be20008000404 */
[----:B-1----:R-:W-:Y:S02]  /*9370*/  PRMT R4, R8, 0x7610, R4 ;  /* 0x0000761008047816 */ /* 0x002fe40000000004 */
[----:B---3--:R-:W-:Y:S02]  /*9380*/  PRMT R3, R10, 0x7610, R3 ;  /* 0x000076100a037816 */ /* 0x008fe40000000003 */
[----:B----4-:R-:W-:-:S04]  /*9390*/  F2FP.F16.E4M3.UNPACK_B R12, R14 ;  /* 0x0000000eff0c723e */ /* 0x010fc800020006ff */
[----:B--2---:R-:W-:Y:S01]  /*93a0*/  PRMT R6, R12, 0x7610, R6 ;  /* 0x000076100c067816 */ /* 0x004fe20000000006 */
[----:B------:R1:W-:Y:S04]  /*93b0*/  STL [R1+0x5c], R12 ;  /* 0x00005c0c01007387 */ /* 0x0003e80000100800 */
[----:B------:R-:W2:Y:S01]  /*93c0*/  LDL.LU R14, [R1+0x170] ;  /* 0x00017000010e7983 */ /* 0x000ea20000300800 */
[----:B-----5:R-:W-:-:S03]  /*93d0*/  PRMT R0, R6, 0x7610, R0 ;  /* 0x0000761006007816 */ /* 0x020fc60000000000 */
[----:B-1----:R-:W3:Y:S04]  /*93e0*/  LDL.LU R12, [R1+0x144] ;  /* 0x00014400010c7983 */ /* 0x002ee80000300800 */
[----:B------:R-:W4:Y:S04]  /*93f0*/  LDL.LU R8, [R1+0x120] ;  /* 0x0001200001087983 */ /* 0x000f280000300800 */
[----:B------:R-:W5:Y:S04]  /*9400*/  LDL.LU R10, [R1+0x140] ;  /* 0x00014000010a7983 */ /* 0x000f680000300800 */
[----:B------:R-:W2:Y:S04]  /*9410*/  LDL.LU R6, [R1+0x158] ;  /* 0x0001580001067983 */ /* 0x000ea80000300800 */
[----:B------:R-:W2:Y:S04]  /*9420*/  LDL.LU R7, [R1+0x12b4] ;  /* 0x0012b40001077983 */ /* 0x000ea80000300800 */
[----:B------:R1:W-:Y:S01]  /*9430*/  STL [R1+0x58], R15 ;  /* 0x0000580f01007387 */ /* 0x0003e20000100800 */
[----:B--2---:R-:W-:-:S03]  /*9440*/  PRMT R7, R15, 0x7610, R7 ;  /* 0x000076100f077816 */ /* 0x004fc60000000007 */
[----:B-1----:R0:W2:Y:S02]  /*9450*/  LDL.LU R15, [R1+0x12b0] ;  /* 0x0012b000010f7983 */ /* 0x0020a40000300800 */
[----:B--2---:R-:W-:Y:S02]  /*9460*/  F2FP.F16.E4M3.UNPACK_B R15, R13 ;  /* 0x0000000dff0f723e */ /* 0x004fe400020006ff */
[----:B------:R-:W2:Y:S04]  /*9470*/  LDL.LU R13, [R1+0x12ac] ;  /* 0x0012ac00010d7983 */ /* 0x000ea80000300800 */
[----:B------:R1:W-:Y:S01]  /*9480*/  STL [R1+0x54], R15 ;  /* 0x0000540f01007387 */ /* 0x0003e20000100800 */
[----:B--2---:R-:W-:-:S03]  /*9490*/  PRMT R13, R15, 0x7610, R13 ;  /* 0x000076100f0d7816 */ /* 0x004fc6000000000d */
[----:B-1----:R0:W2:Y:S02]  /*94a0*/  LDL.LU R15, [R1+0x12a8] ;  /* 0x0012a800010f7983 */ /* 0x0020a40000300800 */
[----:B--2---:R-:W-:Y:S02]  /*94b0*/  F2FP.F16.E4M3.UNPACK_B R15, R11 ;  /* 0x0000000bff0f723e */ /* 0x004fe400020006ff */
[----:B------:R-:W2:Y:S04]  /*94c0*/  LDL.LU R11, [R1+0x12a4] ;  /* 0x0012a400010b7983 */ /* 0x000ea80000300800 */
[----:B------:R1:W-:Y:S04]  /*94d0*/  STS.U16 [R27+UR4+0xd800], R0 ;  /* 0x00d800001b007988 */ /* 0x0003e80008000404 */
[----:B------:R0:W-:Y:S01]  /*94e0*/  STL [R1+0x50], R15 ;  /* 0x0000500f01007387 */ /* 0x0001e20000100800 */
[----:B-1----:R-:W-:-:S02]  /*94f0*/  PRMT R0, R7, 0x7610, R0 ;  /* 0x0000761007007816 */ /* 0x002fc40000000000 */
[----:B--2---:R-:W-:Y:S02]  /*9500*/  PRMT R11, R15, 0x7610, R11 ;  /* 0x000076100f0b7816 */ /* 0x004fe4000000000b */
[----:B0-----:R0:W2:Y:S04]  /*9510*/  LDL.LU R15, [R1+0x12a0] ;  /* 0x0012a000010f7983 */ /* 0x0010a80000300800 */
[----:B------:R0:W2:Y:S02]  /*9520*/  LDL.LU R7, [R1+0x129c] ;  /* 0x00129c0001077983 */ /* 0x0000a40000300800 */
[----:B--2---:R-:W-:Y:S02]  /*9530*/  F2FP.F16.E4M3.UNPACK_B R7, R9 ;  /* 0x00000009ff07723e */ /* 0x004fe400020006ff */
[----:B------:R-:W2:Y:S04]  /*9540*/  LDL.LU R9, [R1+0x1298] ;  /* 0x0012980001097983 */ /* 0x000ea80000300800 */
[----:B------:R1:W-:Y:S04]  /*9550*/  STS.U16 [R27+UR4+0xa800], R2 ;  /* 0x00a800021b007988 */ /* 0x0003e80008000404 */
[----:B------:R-:W-:Y:S01]  /*9560*/  STL [R1+0x4c], R7 ;  /* 0x00004c0701007387 */ /* 0x000fe20000100800 */
[----:B-1----:R-:W-:-:S03]  /*9570*/  PRMT R2, R13, 0x7610, R2 ;  /* 0x000076100d027816 */ /* 0x002fc60000000002 */
[----:B------:R1:W-:Y:S02]  /*9580*/  STS.U16 [R27+UR4+0xb800], R3 ;  /* 0x00b800031b007988 */ /* 0x0003e40008000404 */
[----:B-1----:R-:W-:Y:S02]  /*9590*/  PRMT R3, R11, 0x7610, R3 ;  /* 0x000076100b037816 */ /* 0x002fe40000000003 */
[----:B--2---:R-:W-:Y:S02]  /*95a0*/  PRMT R9, R7, 0x7610, R9 ;  /* 0x0000761007097816 */ /* 0x004fe40000000009 */
[----:B------:R-:W2:Y:S04]  /*95b0*/  LDL.LU R7, [R1+0x154] ;  /* 0x0001540001077983 */ /* 0x000ea80000300800 */
[----:B------:R0:W2:Y:S04]  /*95c0*/  LDL.LU R13, [R1+0x1294] ;  /* 0x00129400010d7983 */ /* 0x0000a80000300800 */
[----:B------:R-:W3:Y:S04]  /*95d0*/  LDL.LU R11, [R1+0x1290] ;  /* 0x00129000010b7983 */ /* 0x000ee80000300800 */
[----:B------:R1:W-:Y:S01]  /*95e0*/  STS.U16 [R27+UR4+0xc800], R4 ;  /* 0x00c800041b007988 */ /* 0x0003e20008000404 */
[----:B------:R-:W-:-:S03]  /*95f0*/  F2FP.F16.E4M3.UNPACK_B R15, R14 ;  /* 0x0000000eff0f723e */ /* 0x000fc600020006ff */
[----:B------:R0:W-:Y:S01]  /*9600*/  STS.U16 [R27+UR4+0xe800], R0 ;  /* 0x00e800001b007988 */ /* 0x0001e20008000404 */
[----:B-1----:R-:W-:Y:S02]  /*9610*/  PRMT R4, R9, 0x7610, R4 ;  /* 0x0000761009047816 */ /* 0x002fe40000000004 */
[----:B--2---:R-:W-:-:S04]  /*9620*/  F2FP.F16.E4M3.UNPACK_B R13, R28 ;  /* 0x0000001cff0d723e */ /* 0x004fc800020006ff */
[----:B---3--:R-:W-:Y:S01]  /*9630*/  PRMT R11, R13, 0x7610, R11 ;  /* 0x000076100d0b7816 */ /* 0x008fe2000000000b */
[----:B------:R1:W-:Y:S03]  /*9640*/  STL [R1+0x48], R13 ;  /* 0x0000480d01007387 */ /* 0x0003e60000100800 */
[----:B0-----:R-:W-:Y:S01]  /*9650*/  PRMT R0, R11, 0x7610, R0 ;  /* 0x000076100b007816 */ /* 0x001fe20000000000 */
[----:B------:R-:W2:Y:S04]  /*9660*/  LDL.LU R9, [R1+0x13c] ;  /* 0x00013c0001097983 */ /* 0x000ea80000300800 */
[----:B-1----:R-:W3:Y:S04]  /*9670*/  LDL.LU R13, [R1+0x138] ;  /* 0x00013800010d7983 */ /* 0x002ee80000300800 */
[----:B------:R-:W2:Y:S04]  /*9680*/  LDL.LU R11, [R1+0x118] ;  /* 0x00011800010b7983 */ /* 0x000ea80000300800 */
[----:B------:R-:W2:Y:S04]  /*9690*/  LDL.LU R28, [R1+0x108] ;  /* 0x00010800011c7983 */ /* 0x000ea80000300800 */
[----:B------:R-:W2:Y:S04]  /*96a0*/  LDL.LU R14, [R1+0x128c] ;  /* 0x00128c00010e7983 */ /* 0x000ea80000300800 */
[----:B------:R0:W-:Y:S01]  /*96b0*/  STL [R1+0x44], R15 ;  /* 0x0000440f01007387 */ /* 0x0001e20000100800 */
[----:B--2---:R-:W-:-:S03]  /*96c0*/  PRMT R14, R15, 0x7610, R14 ;  /* 0x000076100f0e7816 */ /* 0x004fc6000000000e */
[----:B0-----:R0:W2:Y:S02]  /*96d0*/  LDL.LU R15, [R1+0x1288] ;  /* 0x00128800010f7983 */ /* 0x0010a40000300800 */
[----:B--2---:R-:W-:Y:S02]  /*96e0*/  F2FP.F16.E4M3.UNPACK_B R15, R12 ;  /* 0x0000000cff0f723e */ /* 0x004fe400020006ff */
[----:B------:R-:W2:Y:S04]  /*96f0*/  LDL.LU R12, [R1+0x1284] ;  /* 0x00128400010c7983 */ /* 0x000ea80000300800 */
[----:B------:R1:W-:Y:S01]  /*9700*/  STL [R1+0x40], R15 ;  /* 0x0000400f01007387 */ /* 0x0003e20000100800 */
[----:B--2---:R-:W-:-:S03]  /*9710*/  PRMT R12, R15, 0x7610, R12 ;  /* 0x000076100f0c7816 */ /* 0x004fc6000000000c */
[----:B-1----:R0:W4:Y:S02]  /*9720*/  LDL.LU R15, [R1+0x1280] ;  /* 0x00128000010f7983 */ /* 0x0021240000300800 */
[----:B----4-:R-:W-:Y:S02]  /*9730*/  F2FP.F16.E4M3.UNPACK_B R15, R8 ;  /* 0x00000008ff0f723e */ /* 0x010fe400020006ff */
[----:B------:R-:W2:Y:S04]  /*9740*/  LDL.LU R8, [R1+0x127c] ;  /* 0x00127c0001087983 */ /* 0x000ea80000300800 */
[----:B------:R1:W-:Y:S04]  /*9750*/  STS.U16 [R27+UR4+0x12800], R0 ;  /* 0x012800001b007988 */ /* 0x0003e80008000404 */
[----:B------:R-:W-:Y:S04]  /*9760*/  STL [R1+0x3c], R15 ;  /* 0x00003c0f01007387 */ /* 0x000fe80000100800 */
[----:B------:R4:W-:Y:S01]  /*9770*/  STS.U16 [R27+UR4+0xf800], R2 ;  /* 0x00f800021b007988 */ /* 0x0009e20008000404 */
[----:B-1----:R-:W-:-:S02]  /*9780*/  PRMT R0, R14, 0x7610, R0 ;  /* 0x000076100e007816 */ /* 0x002fc40000000000 */
[----:B----4-:R-:W-:Y:S02]  /*9790*/  PRMT R2, R12, 0x7610, R2 ;  /* 0x000076100c027816 */ /* 0x010fe40000000002 */
[----:B--2---:R-:W-:Y:S02]  /*97a0*/  PRMT R8, R15, 0x7610, R8 ;  /* 0x000076100f087816 */ /* 0x004fe40000000008 */
[----:B------:R0:W2:Y:S04]  /*97b0*/  LDL.LU R15, [R1+0x1278] ;  /* 0x00127800010f7983 */ /* 0x0000a80000300800 */
[----:B------:R0:W4:Y:S04]  /*97c0*/  LDL.LU R14, [R1+0x1274] ;  /* 0x00127400010e7983 */ /* 0x0001280000300800 */
[----:B------:R0:W5:Y:S02]  /*97d0*/  LDL.LU R12, [R1+0x1270] ;  /* 0x00127000010c7983 */ /* 0x0001640000300800 */
[----:B-----5:R-:W-:-:S02]  /*97e0*/  F2FP.F16.E4M3.UNPACK_B R12, R10 ;  /* 0x0000000aff0c723e */ /* 0x020fc400020006ff */
[----:B------:R-:W5:Y:S01]  /*97f0*/  LDL.LU R10, [R1+0x126c] ;  /* 0x00126c00010a7983 */ /* 0x000f620000300800 */
[----:B----4-:R-:W-:-:S03]  /*9800*/  F2FP.F16.E4M3.UNPACK_B R14, R6 ;  /* 0x00000006ff0e723e */ /* 0x010fc600020006ff */
[----:B------:R1:W-:Y:S04]  /*9810*/  STS.U16 [R27+UR4+0x10800], R3 ;  /* 0x010800031b007988 */ /* 0x0003e80008000404 */
[----:B------:R4:W-:Y:S01]  /*9820*/  STL [R1+0x38], R12 ;  /* 0x0000380c01007387 */ /* 0x0009e20000100800 */
[----:B-1----:R-:W-:Y:S02]  /*9830*/  PRMT R3, R8, 0x7610, R3 ;  /* 0x0000761008037816 */ /* 0x002fe40000000003 */
[----:B-----5:R-:W-:Y:S02]  /*9840*/  PRMT R10, R12, 0x7610, R10 ;  /* 0x000076100c0a7816 */ /* 0x020fe4000000000a */
[----:B----4-:R-:W4:Y:S04]  /*9850*/  LDL.LU R12, [R1+0x1268] ;  /* 0x00126800010c7983 */ /* 0x010f280000300800 */
[----:B------:R-:W5:Y:S04]  /*9860*/  LDL.LU R8, [R1+0xdc] ;  /* 0x0000dc0001087983 */ /* 0x000f680000300800 */
[----:B------:R-:W2:Y:S04]  /*9870*/  LDL.LU R6, [R1+0x1264] ;  /* 0x0012640001067983 */ /* 0x000ea80000300800 */
[----:B------:R-:W-:Y:S04]  /*9880*/  STL [R1+0x34], R14 ;  /* 0x0000340e01007387 */ /* 0x000fe80000100800 */
[----:B------:R1:W-:Y:S04]  /*9890*/  STS.U16 [R27+UR4+0x13800], R0 ;  /* 0x013800001b007988 */ /* 0x0003e80008000404 */
[----:B------:R0:W-:Y:S01]  /*98a0*/  STS.U16 [R27+UR4+0x14800], R2 ;  /* 0x014800021b007988 */ /* 0x0001e20008000404 */
[----:B-1----:R-:W-:-:S02]  /*98b0*/  PRMT R0, R10, 0x7610, R0 ;  /* 0x000076100a007816 */ /* 0x002fc40000000000 */
[----:B--2---:R-:W-:Y:S02]  /*98c0*/  PRMT R6, R14, 0x7610, R6 ;  /* 0x000076100e067816 */ /* 0x004fe40000000006 */
[----:B------:R-:W2:Y:S02]  /*98d0*/  LDL.LU R14, [R1+0xd8] ;  /* 0x0000d800010e7983 */ /* 0x000ea40000300800 */
[----:B0-----:R-:W-:Y:S02]  /*98e0*/  PRMT R2, R6, 0x7610, R2 ;  /* 0x0000761006027816 */ /* 0x001fe40000000002 */
[----:B------:R-:W2:Y:S04]  /*98f0*/  LDL.LU R10, [R1+0x10c] ;  /* 0x00010c00010a7983 */ /* 0x000ea80000300800 */
[----:B------:R0:W2:Y:S01]  /*9900*/  LDL.LU R6, [R1+0x1260] ;  /* 0x0012600001067983 */ /* 0x0000a20000300800 */
[----:B------:R-:W-:-:S02]  /*9910*/  F2FP.F16.E4M3.UNPACK_B R15, R9 ;  /* 0x00000009ff0f723e */ /* 0x000fc400020006ff */
[----:B--2---:R-:W-:-:S04]  /*9920*/  F2FP.F16.E4M3.UNPACK_B R6, R7 ;  /* 0x00000007ff06723e */ /* 0x004fc800020006ff */
[----:B----4-:R-:W-:Y:S01]  /*9930*/  PRMT R12, R6, 0x7610, R12 ;  /* 0x00007610060c7816 */ /* 0x010fe2000000000c */
[----:B------:R1:W-:Y:S04]  /*9940*/  STL [R1+0x30], R6 ;  /* 0x0000300601007387 */ /* 0x0003e80000100800 */
[----:B------:R-:W2:Y:S04]  /*9950*/  LDL.LU R7, [R1+0xd4] ;  /* 0x0000d40001077983 */ /* 0x000ea80000300800 */
[----:B-1----:R-:W4:Y:S04]  /*9960*/  LDL.LU R6, [R1+0xd0] ;  /* 0x0000d00001067983 */ /* 0x002f280000300800 */
[----:B------:R-:W2:Y:S04]  /*9970*/  LDL.LU R9, [R1+0x125c] ;  /* 0x00125c0001097983 */ /* 0x000ea80000300800 */
[----:B------:R1:W-:Y:S04]  /*9980*/  STS.U16 [R27+UR4+0x16800], R0 ;  /* 0x016800001b007988 */ /* 0x0003e80008000404 */
[----:B------:R0:W-:Y:S01]  /*9990*/  STL [R1+0x2c], R15 ;  /* 0x00002c0f01007387 */ /* 0x0001e20000100800 */
[----:B-1----:R-:W-:-:S02]  /*99a0*/  PRMT R0, R12, 0x7610, R0 ;  /* 0x000076100c007816 */ /* 0x002fc40000000000 */
[----:B--2---:R-:W-:Y:S02]  /*99b0*/  PRMT R9, R15, 0x7610, R9 ;  /* 0x000076100f097816 */ /* 0x004fe40000000009 */
[----:B0-----:R0:W2:Y:S04]  /*99c0*/  LDL.LU R15, [R1+0x1258] ;  /* 0x00125800010f7983 */ /* 0x0010a80000300800 */
[----:B------:R0:W3:Y:S02]  /*99d0*/  LDL.LU R12, [R1+0x1254] ;  /* 0x00125400010c7983 */ /* 0x0000e40000300800 */
[----:B---3--:R-:W-:Y:S02]  /*99e0*/  F2FP.F16.E4M3.UNPACK_B R12, R13 ;  /* 0x0000000dff0c723e */ /* 0x008fe400020006ff */
[----:B------:R-:W3:Y:S04]  /*99f0*/  LDL.LU R13, [R1+0x1250] ;  /* 0x00125000010d7983 */ /* 0x000ee80000300800 */
[----:B------:R1:W-:Y:S04]  /*9a00*/  STS.U16 [R27+UR4+0x17800], R2 ;  /* 0x017800021b007988 */ /* 0x0003e80008000404 */
[----:B------:R0:W-:Y:S01]  /*9a10*/  STL [R1+0x28], R12 ;  /* 0x0000280c01007387 */ /* 0x0001e20000100800 */
[----:B-1----:R-:W-:-:S02]  /*9a20*/  PRMT R2, R9, 0x7610, R2 ;  /* 0x0000761009027816 */ /* 0x002fc40000000002 */
[----:B---3--:R-:W-:Y:S02]  /*9a30*/  PRMT R13, R12, 0x7610, R13 ;  /* 0x000076100c0d7816 */ /* 0x008fe4000000000d */
[----:B0-----:R-:W3:Y:S04]  /*9a40*/  LDL.LU R12, [R1+0x124c] ;  /* 0x00124c00010c7983 */ /* 0x001ee80000300800 */
[----:B------:R0:W3:Y:S01]  /*9a50*/  LDL.LU R9, [R1+0x1248] ;  /* 0x0012480001097983 */ /* 0x0000e20000300800 */
[----:B--2---:R-:W-:Y:S02]  /*9a60*/  F2FP.F16.E4M3.UNPACK_B R15, R28 ;  /* 0x0000001cff0f723e */ /* 0x004fe400020006ff */
[----:B---3--:R-:W-:Y:S02]  /*9a70*/  F2FP.F16.E4M3.UNPACK_B R9, R11 ;  /* 0x0000000bff09723e */ /* 0x008fe400020006ff */
[----:B------:R-:W2:Y:S02]  /*9a80*/  LDL.LU R11, [R1+0x1244] ;  /* 0x00124400010b7983 */ /* 0x000ea40000300800 */
[----:B------:R-:W-:-:S02]  /*9a90*/  PRMT R12, R9, 0x7610, R12 ;  /* 0x00007610090c7816 */ /* 0x000fc4000000000c */
[----:B------:R1:W-:Y:S04]  /*9aa0*/  STL [R1+0x24], R9 ;  /* 0x0000240901007387 */ /* 0x0003e80000100800 */
[----:B-1----:R0:W5:Y:S04]  /*9ab0*/  LDL.LU R9, [R1+0x1240] ;  /* 0x0012400001097983 */ /* 0x0021680000300800 */
[----:B------:R1:W-:Y:S04]  /*9ac0*/  STS.U16 [R27+UR4+0x15800], R3 ;  /* 0x015800031b007988 */ /* 0x0003e80008000404 */
[----:B------:R-:W-:Y:S04]  /*9ad0*/  STL [R1+0x20], R15 ;  /* 0x0000200f01007387 */ /* 0x000fe80000100800 */
[----:B------:R3:W-:Y:S01]  /*9ae0*/  STS.U16 [R27+UR4+0x18800], R0 ;  /* 0x018800001b007988 */ /* 0x0007e20008000404 */
[----:B-1----:R-:W-:-:S03]  /*9af0*/  PRMT R3, R13, 0x7610, R3 ;  /* 0x000076100d037816 */ /* 0x002fc60000000003 */
[----:B------:R-:W4:Y:S04]  /*9b00*/  LDL.LU R13, [R1+0xcc] ;  /* 0x0000cc00010d7983 */ /* 0x000f280000300800 */
[----:B------:R1:W-:Y:S01]  /*9b10*/  STS.U16 [R27+UR4+0x11800], R4 ;  /* 0x011800041b007988 */ /* 0x0003e20008000404 */
[----:B---3--:R-:W-:Y:S02]  /*9b20*/  PRMT R0, R12, 0x7610, R0 ;  /* 0x000076100c007816 */ /* 0x008fe40000000000 */
[----:B--2---:R-:W-:Y:S02]  /*9b30*/  PRMT R11, R15, 0x7610, R11 ;  /* 0x000076100f0b7816 */ /* 0x004fe4000000000b */
[----:B------:R-:W2:Y:S02]  /*9b40*/  LDL.LU R15, [R1+0xec] ;  /* 0x0000ec00010f7983 */ /* 0x000ea40000300800 */
[----:B-1----:R-:W-:-:S02]  /*9b50*/  PRMT R4, R11, 0x7610, R4 ;  /* 0x000076100b047816 */ /* 0x002fc40000000004 */
[----:B------:R-:W3:Y:S04]  /*9b60*/  LDL.LU R28, [R1+0xc8] ;  /* 0x0000c800011c7983 */ /* 0x000ee80000300800 */
[----:B------:R-:W2:Y:S04]  /*9b70*/  LDL.LU R12, [R1+0xc4] ;  /* 0x0000c400010c7983 */ /* 0x000ea80000300800 */
[----:B------:R-:W2:Y:S01]  /*9b80*/  LDL.LU R11, [R1+0xc0] ;  /* 0x0000c000010b7983 */ /* 0x000ea20000300800 */
[----:B-----5:R-:W-:-:S03]  /*9b90*/  F2FP.F16.E4M3.UNPACK_B R9, R8 ;  /* 0x00000008ff09723e */ /* 0x020fc600020006ff */
[----:B------:R-:W5:Y:S04]  /*9ba0*/  LDL.LU R8, [R1+0x123c] ;  /* 0x00123c0001087983 */ /* 0x000f680000300800 */
[----:B------:R1:W-:Y:S01]  /*9bb0*/  STL [R1+0x1c], R9 ;  /* 0x00001c0901007387 */ /* 0x0003e20000100800 */
[----:B-----5:R-:W-:-:S03]  /*9bc0*/  PRMT R8, R9, 0x7610, R8 ;  /* 0x0000761009087816 */ /* 0x020fc60000000008 */
[----:B-1----:R0:W5:Y:S02]  /*9bd0*/  LDL.LU R9, [R1+0x1238] ;  /* 0x0012380001097983 */ /* 0x0021640000300800 */
[----:B-----5:R-:W-:Y:S02]  /*9be0*/  F2FP.F16.E4M3.UNPACK_B R9, R14 ;  /* 0x0000000eff09723e */ /* 0x020fe400020006ff */
[----:B------:R-:W5:Y:S04]  /*9bf0*/  LDL.LU R14, [R1+0x1234] ;  /* 0x00123400010e7983 */ /* 0x000f680000300800 */
[----:B------:R-:W-:Y:S04]  /*9c00*/  STL [R1+0x18], R9 ;  /* 0x0000180901007387 */ /* 0x000fe80000100800 */
[----:B------:R1:W-:Y:S02]  /*9c10*/  STS.U16 [R27+UR4+0x1b800], R0 ;  /* 0x01b800001b007988 */ /* 0x0003e40008000404 */
[----:B-1----:R-:W-:-:S02]  /*9c20*/  PRMT R0, R8, 0x7610, R0 ;  /* 0x0000761008007816 */ /* 0x002fc40000000000 */
[----:B-----5:R-:W-:Y:S02]  /*9c30*/  PRMT R14, R9, 0x7610, R14 ;  /* 0x00007610090e7816 */ /* 0x020fe4000000000e */
[----:B------:R0:W5:Y:S04]  /*9c40*/  LDL.LU R9, [R1+0x1230] ;  /* 0x0012300001097983 */ /* 0x0001680000300800 */
[----:B------:R-:W2:Y:S01]  /*9c50*/  LDL.LU R8, [R1+0x122c] ;  /* 0x00122c0001087983 */ /* 0x000ea20000300800 */
[----:B------:R-:W-:Y:S02]  /*9c60*/  F2FP.F16.E4M3.UNPACK_B R16, R7 ;  /* 0x00000007ff10723e */ /* 0x000fe400020006ff */
[----:B-----5:R-:W-:-:S04]  /*9c70*/  F2FP.F16.E4M3.UNPACK_B R9, R10 ;  /* 0x0000000aff09723e */ /* 0x020fc800020006ff */
[----:B--2---:R-:W-:Y:S01]  /*9c80*/  PRMT R8, R9, 0x7610, R8 ;  /* 0x0000761009087816 */ /* 0x004fe20000000008 */
[----:B------:R1:W-:Y:S04]  /*9c90*/  STL [R1+0x14], R9 ;  /* 0x0000140901007387 */ /* 0x0003e80000100800 */
[----:B------:R-:W2:Y:S04]  /*9ca0*/  LDL.LU R10, [R1+0xe8] ;  /* 0x0000e800010a7983 */ /* 0x000ea80000300800 */
[----:B-1----:R-:W5:Y:S04]  /*9cb0*/  LDL.LU R9, [R1+0xbc] ;  /* 0x0000bc0001097983 */ /* 0x002f680000300800 */
[----:B------:R-:W2:Y:S04]  /*9cc0*/  LDL.LU R7, [R1+0x1228] ;  /* 0x0012280001077983 */ /* 0x000ea80000300800 */
[----:B------:R1:W-:Y:S04]  /*9cd0*/  STS.U16 [R27+UR4+0x19800], R2 ;  /* 0x019800021b007988 */ /* 0x0003e80008000404 */
[----:B------:R0:W-:Y:S01]  /*9ce0*/  STL [R1+0x10], R16 ;  /* 0x0000101001007387 */ /* 0x0001e20000100800 */
[----:B-1----:R-:W-:-:S02]  /*9cf0*/  PRMT R2, R14, 0x7610, R2 ;  /* 0x000076100e027816 */ /* 0x002fc40000000002 */
[----:B--2---:R-:W-:Y:S02]  /*9d00*/  PRMT R7, R16, 0x7610, R7 ;  /* 0x0000761010077816 */ /* 0x004fe40000000007 */
[----:B0-----:R0:W2:Y:S04]  /*9d10*/  LDL.LU R16, [R1+0x1224] ;  /* 0x0012240001107983 */ /* 0x0010a80000300800 */
[----:B------:R0:W4:Y:S02]  /*9d20*/  LDL.LU R14, [R1+0x1220] ;  /* 0x00122000010e7983 */ /* 0x0001240000300800 */
[----:B----4-:R-:W-:Y:S02]  /*9d30*/  F2FP.F16.E4M3.UNPACK_B R14, R6 ;  /* 0x00000006ff0e723e */ /* 0x010fe400020006ff */
[----:B------:R-:W4:Y:S04]  /*9d40*/  LDL.LU R6, [R1+0x121c] ;  /* 0x00121c0001067983 */ /* 0x000f280000300800 */
[----:B------:R1:W-:Y:S01]  /*9d50*/  STL [R1+0xc], R14 ;  /* 0x00000c0e01007387 */ /* 0x0003e20000100800 */
[----:B----4-:R-:W-:-:S03]  /*9d60*/  PRMT R6, R14, 0x7610, R6 ;  /* 0x000076100e067816 */ /* 0x010fc60000000006 */
[----:B-1----:R0:W4:Y:S04]  /*9d70*/  LDL.LU R14, [R1+0x1218] ;  /* 0x00121800010e7983 */ /* 0x0021280000300800 */
[----:B------:R1:W-:Y:S04]  /*9d80*/  STS.U16 [R27+UR4+0x1a800], R3 ;  /* 0x01a800031b007988 */ /* 0x0003e80008000404 */
[----:B------:R0:W-:Y:S04]  /*9d90*/  STS.U16 [R27+UR4+0x1c800], R4 ;  /* 0x01c800041b007988 */ /* 0x0001e80008000404 */
[----:B------:R2:W-:Y:S01]  /*9da0*/  STS.U16 [R27+UR4+0x1d800], R0 ;  /* 0x01d800001b007988 */ /* 0x0005e20008000404 */
[----:B-1----:R-:W-:-:S03]  /*9db0*/  PRMT R3, R8, 0x7610, R3 ;  /* 0x0000761008037816 */ /* 0x002fc60000000003 */
[----:B------:R-:W3:Y:S01]  /*9dc0*/  LDL.LU R8, [R1+0xb8] ;  /* 0x0000b80001087983 */ /* 0x000ee20000300800 */
[----:B0-----:R-:W-:-:S03]  /*9dd0*/  PRMT R4, R7, 0x7610, R4 ;  /* 0x0000761007047816 */ /* 0x001fc60000000004 */
[----:B------:R-:W3:Y:S01]  /*9de0*/  LDL.LU R7, [R1+0xb4] ;  /* 0x0000b40001077983 */ /* 0x000ee20000300800 */
[----:B--2---:R-:W-:-:S03]  /*9df0*/  PRMT R0, R6, 0x7610, R0 ;  /* 0x0000761006007816 */ /* 0x004fc60000000000 */
[----:B------:R-:W2:Y:S01]  /*9e00*/  LDL.LU R6, [R1+0xe4] ;  /* 0x0000e40001067983 */ /* 0x000ea20000300800 */
[----:B----4-:R-:W-:-:S03]  /*9e10*/  F2FP.F16.E4M3.UNPACK_B R14, R13 ;  /* 0x0000000dff0e723e */ /* 0x010fc600020006ff */
[----:B------:R-:W4:Y:S04]  /*9e20*/  LDL.LU R13, [R1+0x1214] ;  /* 0x00121400010d7983 */ /* 0x000f280000300800 */
[----:B------:R0:W-:Y:S01]  /*9e30*/  STL [R1+0x8], R14 ;  /* 0x0000080e01007387 */ /* 0x0001e20000100800 */
[----:B----4-:R-:W-:-:S03]  /*9e40*/  PRMT R13, R14, 0x7610, R13 ;  /* 0x000076100e0d7816 */ /* 0x010fc6000000000d */
[----:B0-----:R0:W4:Y:S02]  /*9e50*/  LDL.LU R14, [R1+0x1210] ;  /* 0x00121000010e7983 */ /* 0x0011240000300800 */
[----:B----4-:R-:W-:Y:S02]  /*9e60*/  F2FP.F16.E4M3.UNPACK_B R14, R15 ;  /* 0x0000000fff0e723e */ /* 0x010fe400020006ff */
[----:B------:R0:W4:Y:S02]  /*9e70*/  LDL.LU R15, [R1+0x120c] ;  /* 0x00120c00010f7983 */ /* 0x0001240000300800 */
[----:B------:R-:W-:Y:S02]  /*9e80*/  PRMT R5, R14, 0x7610, R5 ;  /* 0x000076100e057816 */ /* 0x000fe40000000005 */
[----:B------:R1:W-:Y:S04]  /*9e90*/  STL [R1+0x4], R14 ;  /* 0x0000040e01007387 */ /* 0x0003e80000100800 */
[----:B-1----:R0:W4:Y:S04]  /*9ea0*/  LDL.LU R14, [R1+0x1208] ;  /* 0x00120800010e7983 */ /* 0x0021280000300800 */
[----:B------:R-:W-:Y:S01]  /*9eb0*/  STS.U16 [R27+UR4+0x20800], R4 ;  /* 0x020800041b007988 */ /* 0x000fe20008000404 */
[----:B------:R-:W-:-:S03]  /*9ec0*/  F2FP.F16.E4M3.UNPACK_B R26, R12 ;  /* 0x0000000cff1a723e */ /* 0x000fc600020006ff */
[----:B------:R-:W-:Y:S01]  /*9ed0*/  STS.U16 [R27+UR4+0x1f800], R3 ;  /* 0x01f800031b007988 */ /* 0x000fe20008000404 */
[----:B------:R-:W-:-:S03]  /*9ee0*/  F2FP.F16.E4M3.UNPACK_B R25, R11 ;  /* 0x0000000bff19723e */ /* 0x000fc600020006ff */
[----:B------:R1:W-:Y:S04]  /*9ef0*/  STS.U16 [R27+UR4+0x1e800], R2 ;  /* 0x01e800021b007988 */ /* 0x0003e80008000404 */
[----:B------:R0:W-:Y:S01]  /*9f00*/  STS.U16 [R27+UR4+0x21800], R0 ;  /* 0x021800001b007988 */ /* 0x0001e20008000404 */
[----:B-1----:R-:W-:Y:S02]  /*9f10*/  PRMT R2, R5, 0x7610, R2 ;  /* 0x0000761005027816 */ /* 0x002fe40000000002 */
[----:B0-----:R-:W-:-:S03]  /*9f20*/  PRMT R0, R13, 0x7610, R0 ;  /* 0x000076100d007816 */ /* 0x001fc60000000000 */
[----:B------:R-:W-:Y:S04]  /*9f30*/  STS.U16 [R27+UR4+0x23800], R2 ;  /* 0x023800021b007988 */ /* 0x000fe80008000404 */
[----:B------:R-:W-:Y:S01]  /*9f40*/  STS.U16 [R27+UR4+0x22800], R0 ;  /* 0x022800001b007988 */ /* 0x000fe20008000404 */
[----:B------:R-:W-:Y:S02]  /*9f50*/  F2FP.F16.E4M3.UNPACK_B R24, R10 ;  /* 0x0000000aff18723e */ /* 0x000fe400020006ff */
[----:B-----5:R-:W-:Y:S02]  /*9f60*/  F2FP.F16.E4M3.UNPACK_B R20, R9 ;  /* 0x00000009ff14723e */ /* 0x020fe400020006ff */
[----:B---3--:R-:W-:Y:S02]  /*9f70*/  F2FP.F16.E4M3.UNPACK_B R23, R8 ;  /* 0x00000008ff17723e */ /* 0x008fe400020006ff */
[----:B------:R-:W-:-:S02]  /*9f80*/  F2FP.F16.E4M3.UNPACK_B R22, R7 ;  /* 0x00000007ff16723e */ /* 0x000fc400020006ff */
[----:B--2---:R-:W-:Y:S02]  /*9f90*/  F2FP.F16.E4M3.UNPACK_B R21, R6 ;  /* 0x00000006ff15723e */ /* 0x004fe400020006ff */
[----:B----4-:R-:W-:-:S04]  /*9fa0*/  F2FP.F16.E4M3.UNPACK_B R14, R28 ;  /* 0x0000001cff0e723e */ /* 0x010fc800020006ff */
[----:B------:R-:W-:-:S04]  /*9fb0*/  PRMT R4, R14, 0x7610, R4 ;  /* 0x000076100e047816 */ /* 0x000fc80000000004 */
[----:B------:R-:W-:Y:S01]  /*9fc0*/  PRMT R3, R4, 0x7610, R3 ;  /* 0x0000761004037816 */ /* 0x000fe20000000003 */
[----:B------:R-:W-:Y:S04]  /*9fd0*/  STL [R1], R14 ;  /* 0x0000000e01007387 */ /* 0x000fe80000100800 */
[----:B------:R0:W-:Y:S04]  /*9fe0*/  STS.U16 [R27+UR4+0x24800], R3 ;  /* 0x024800031b007988 */ /* 0x0001e80008000404 */
[----:B------:R-:W-:Y:S04]  /*9ff0*/  STL [R1+0x11cc], R26 ;  /* 0x0011cc1a01007387 */ /* 0x000fe80000100800 */
[----:B0-----:R-:W2:Y:S04]  /*a000*/  LDL.LU R3, [R1+0xb0] ;  /* 0x0000b00001037983 */ /* 0x001ea80000300800 */
[----:B------:R-:W3:Y:S04]  /*a010*/  LDL.LU R2, [R1+0xa8] ;  /* 0x0000a80001027983 */ /* 0x000ee80000300800 */
[----:B------:R-:W-:Y:S04]  /*a020*/  STL [R1+0x11d0], R25 ;  /* 0x0011d01901007387 */ /* 0x000fe80000100800 */
[----:B------:R-:W4:Y:S04]  /*a030*/  LDL.LU R0, [R1+0xac] ;  /* 0x0000ac0001007983 */ /* 0x000f280000300800 */
[----:B------:R-:W5:Y:S04]  /*a040*/  LDL.LU R4, [R1+0xe0] ;  /* 0x0000e00001047983 */ /* 0x000f680000300800 */
        /* <DEDUP_REMOVED lines=11> */
[----:B------:R-:W-:Y:S04]  /*a100*/  STL [R1+0x11d4], R24 ;  /* 0x0011d41801007387 */ /* 0x000fe80000100800 */
[----:B------:R-:W-:Y:S04]  /*a110*/  STL [R1+0x11d8], R20 ;  /* 0x0011d81401007387 */ /* 0x000fe80000100800 */
[----:B------:R-:W-:Y:S04]  /*a120*/  STL [R1+0x11dc], R23 ;  /* 0x0011dc1701007387 */ /* 0x000fe80000100800 */
[----:B------:R-:W-:Y:S04]  /*a130*/  STL [R1+0x11e0], R22 ;  /* 0x0011e01601007387 */ /* 0x000fe80000100800 */
[----:B------:R-:W-:Y:S04]  /*a140*/  STL [R1+0x11e4], R21 ;  /* 0x0011e41501007387 */ /* 0x000fe80000100800 */
[----:B------:R0:W-:Y:S04]  /*a150*/  STS.U16 [R27+UR4+0x2b800], R21 ;  /* 0x02b800151b007988 */ /* 0x0001e80008000404 */
[----:B------:R1:W-:Y:S01]  /*a160*/  STS.U16 [R27+UR4+0x25800], R26 ;  /* 0x0258001a1b007988 */ /* 0x0003e20008000404 */
[----:B--2---:R-:W-:-:S02]  /*a170*/  F2FP.F16.E4M3.UNPACK_B R19, R3 ;  /* 0x00000003ff13723e */ /* 0x004fc400020006ff */
[----:B---3--:R-:W-:-:S03]  /*a180*/  F2FP.F16.E4M3.UNPACK_B R15, R2 ;  /* 0x00000002ff0f723e */ /* 0x008fc600020006ff */
[----:B------:R-:W-:Y:S01]  /*a190*/  STL [R1+0x11e8], R19 ;  /* 0x0011e81301007387 */ /* 0x000fe20000100800 */
[----:B----4-:R-:W-:-:S03]  /*a1a0*/  F2FP.F16.E4M3.UNPACK_B R18, R0 ;  /* 0x00000000ff12723e */ /* 0x010fc600020006ff */
[----:B------:R-:W-:Y:S01]  /*a1b0*/  STL [R1+0x11ec], R15 ;  /* 0x0011ec0f01007387 */ /* 0x000fe20000100800 */
[----:B-----5:R-:W-:-:S03]  /*a1c0*/  F2FP.F16.E4M3.UNPACK_B R17, R4 ;  /* 0x00000004ff11723e */ /* 0x020fc600020006ff */
[----:B------:R-:W-:Y:S01]  /*a1d0*/  STL [R1+0x11f0], R18 ;  /* 0x0011f01201007387 */ /* 0x000fe20000100800 */
[----:B------:R-:W-:-:S03]  /*a1e0*/  F2FP.F16.E4M3.UNPACK_B R16, R5 ;  /* 0x00000005ff10723e */ /* 0x000fc600020006ff */
[----:B------:R-:W-:Y:S04]  /*a1f0*/  STL [R1+0x11f4], R17 ;  /* 0x0011f41101007387 */ /* 0x000fe80000100800 */
[----:B------:R-:W-:Y:S04]  /*a200*/  STL [R1+0x11f8], R16 ;  /* 0x0011f81001007387 */ /* 0x000fe80000100800 */
[----:B------:R-:W2:Y:S01]  /*a210*/  LDL.LU R2, [R1+0x2a8] ;  /* 0x0002a80001027983 */ /* 0x000ea20000300800 */
[----:B------:R-:W-:Y:S01]  /*a220*/  IMAD R10, R10, 0x100, R13 ;  /* 0x000001000a0a7824 */ /* 0x000fe200078e020d */
[----:B------:R-:W-:Y:S01]  /*a230*/  LEA R14, R14, R28, 0x8 ;  /* 0x0000001c0e0e7211 */ /* 0x000fe200078e40ff */
[----:B------:R-:W-:-:S02]  /*a240*/  IMAD R13, R11, 0x100, R12 ;  /* 0x000001000b0d7824 */ /* 0x000fc400078e020c */
[----:B------:R-:W-:Y:S02]  /*a250*/  IMAD R12, R8, 0x100, R9 ;  /* 0x00000100080c7824 */ /* 0x000fe400078e0209 */
[----:B------:R-:W2:Y:S04]  /*a260*/  LDL.LU R9, [R1+0x2a0] ;  /* 0x0002a00001097983 */ /* 0x000ea80000300800 */
[----:B0-----:R-:W3:Y:S04]  /*a270*/  LDL.LU R21, [R1+0x290] ;  /* 0x0002900001157983 */ /* 0x001ee80000300800 */
[----:B------:R-:W3:Y:S01]  /*a280*/  LDL.LU R5, [R1+0x288] ;  /* 0x0002880001057983 */ /* 0x000ee20000300800 */
[----:B------:R-:W-:-:S03]  /*a290*/  LEA R11, R6, R7, 0x8 ;  /* 0x00000007060b7211 */ /* 0x000fc600078e40ff */
[----:B-1----:R-:W4:Y:S04]  /*a2a0*/  LDL.LU R26, [R1+0x27c] ;  /* 0x00027c00011a7983 */ /* 0x002f280000300800 */
[----:B------:R-:W4:Y:S04]  /*a2b0*/  LDL.LU R8, [R1+0x274] ;  /* 0x0002740001087983 */ /* 0x000f280000300800 */
[----:B------:R-:W5:Y:S04]  /*a2c0*/  LDL.LU R28, [R1+0x264] ;  /* 0x00026400011c7983 */ /* 0x000f680000300800 */
[----:B------:R-:W5:Y:S04]  /*a2d0*/  LDL.LU R7, [R1+0x260] ;  /* 0x0002600001077983 */ /* 0x000f680000300800 */
[----:B------:R0:W-:Y:S01]  /*a2e0*/  STS.U16 [R27+UR4+0x2a800], R22 ;  /* 0x02a800161b007988 */ /* 0x0001e20008000404 */
[----:B------:R-:W-:-:S03]  /*a2f0*/  F2FP.F16.E4M3.UNPACK_B R14, R14 ;  /* 0x0000000eff0e723e */ /* 0x000fc600020006ff */
[----:B------:R1:W-:Y:S01]  /*a300*/  STS.U16 [R27+UR4+0x29800], R23 ;  /* 0x029800171b007988 */ /* 0x0003e20008000404 */
[----:B------:R-:W-:-:S03]  /*a310*/  F2FP.F16.E4M3.UNPACK_B R13, R13 ;  /* 0x0000000dff0d723e */ /* 0x000fc600020006ff */
[----:B0-----:R-:W3:Y:S04]  /*a320*/  LDL.LU R22, [R1+0x250] ;  /* 0x0002500001167983 */ /* 0x001ee80000300800 */
[----:B------:R-:W3:Y:S01]  /*a330*/  LDL.LU R6, [R1+0x248] ;  /* 0x0002480001067983 */ /* 0x000ee20000300800 */
[----:B------:R-:W-:-:S03]  /*a340*/  F2FP.F16.E4M3.UNPACK_B R12, R12 ;  /* 0x0000000cff0c723e */ /* 0x000fc600020006ff */
[----:B-1----:R-:W3:Y:S04]  /*a350*/  LDL.LU R23, [R1+0x238] ;  /* 0x0002380001177983 */ /* 0x002ee80000300800 */
[----:B------:R0:W-:Y:S04]  /*a360*/  STS.U16 [R27+UR4+0x28800], R20 ;  /* 0x028800141b007988 */ /* 0x0001e80008000404 */
[----:B------:R-:W3:Y:S04]  /*a370*/  LDL.LU R4, [R1+0x230] ;  /* 0x0002300001047983 */ /* 0x000ee80000300800 */
[----:B------:R1:W-:Y:S04]  /*a380*/  STS.U16 [R27+UR4+0x27800], R24 ;  /* 0x027800181b007988 */ /* 0x0003e80008000404 */
[----:B0-----:R-:W3:Y:S04]  /*a390*/  LDL.LU R20, [R1+0x220] ;  /* 0x0002200001147983 */ /* 0x001ee80000300800 */
[----:B------:R-:W3:Y:S04]  /*a3a0*/  LDL.LU R0, [R1+0x214] ;  /* 0x0002140001007983 */ /* 0x000ee80000300800 */
[----:B-1----:R-:W3:Y:S04]  /*a3b0*/  LDL.LU R24, [R1+0x204] ;  /* 0x0002040001187983 */ /* 0x002ee80000300800 */
[----:B------:R-:W3:Y:S04]  /*a3c0*/  LDL.LU R3, [R1+0x1fc] ;  /* 0x0001fc0001037983 */ /* 0x000ee80000300800 */
[----:B------:R-:W-:Y:S04]  /*a3d0*/  STL [R1+0x11fc], R14 ;  /* 0x0011fc0e01007387 */ /* 0x000fe80000100800 */
[----:B------:R-:W-:Y:S04]  /*a3e0*/  STL [R1+0x1200], R13 ;  /* 0x0012000d01007387 */ /* 0x000fe80000100800 */
[----:B------:R0:W-:Y:S04]  /*a3f0*/  STS.U16 [R27+UR4+0x26800], R25 ;  /* 0x026800191b007988 */ /* 0x0001e80008000404 */
[----:B------:R-:W-:Y:S04]  /*a400*/  STL [R1+0x1204], R12 ;  /* 0x0012040c01007387 */ /* 0x000fe80000100800 */
[----:B0-----:R-:W3:Y:S01]  /*a410*/  LDL.LU R25, [R1+0x1ec] ;  /* 0x0001ec0001197983 */ /* 0x001ee20000300800 */
[----:B--2---:R-:W-:-:S03]  /*a420*/  IMAD R9, R9, 0x100, R2 ;  /* 0x0000010009097824 */ /* 0x004fc600078e0202 */
[----:B------:R-:W2:Y:S01]  /*a430*/  LDL.LU R2, [R1+0x1e0] ;  /* 0x0001e00001027983 */ /* 0x000ea20000300800 */
[----:B----4-:R-:W-:-:S03]  /*a440*/  IMAD R8, R8, 0x100, R26 ;  /* 0x0000010008087824 */ /* 0x010fc600078e021a */
[----:B------:R-:W4:Y:S01]  /*a450*/  LDL.LU R26, [R1+0x1c4] ;  /* 0x0001c400011a7983 */ /* 0x000f220000300800 */
[----:B-----5:R-:W-:-:S03]  /*a460*/  LEA R7, R7, R28, 0x8 ;  /* 0x0000001c07077211 */ /* 0x020fc600078e40ff */
[----:B------:R-:W4:Y:S01]  /*a470*/  LDL.LU R28, [R1+0x1b8] ;  /* 0x0001b800011c7983 */ /* 0x000f220000300800 */
[----:B---3--:R-:W-:-:S03]  /*a480*/  IMAD R5, R5, 0x100, R21 ;  /* 0x0000010005057824 */ /* 0x008fc600078e0215 */
[----:B------:R0:W-:Y:S04]  /*a490*/  STS.U16 [R27+UR4+0x2c800], R19 ;  /* 0x02c800131b007988 */ /* 0x0001e80008000404 */
[----:B------:R1:W-:Y:S04]  /*a4a0*/  STS.U16 [R27+UR4+0x31800], R14 ;  /* 0x0318000e1b007988 */ /* 0x0003e80008000404 */
[----:B0-----:R-:W3:Y:S01]  /*a4b0*/  LDL.LU.S16 R19, [R1+0x92] ;  /* 0x0000920001137983 */ /* 0x001ee20000300600 */
[----:B------:R-:W-:-:S03]  /*a4c0*/  IMAD R6, R6, 0x100, R22 ;  /* 0x0000010006067824 */ /* 0x000fc600078e0216 */
[----:B-1----:R-:W5:Y:S04]  /*a4d0*/  LDL.LU.S16 R14, [R1+0x8e] ;  /* 0x00008e00010e7983 */ /* 0x002f680000300600 */
[----:B------:R-:W3:Y:S04]  /*a4e0*/  LDL.LU.S16 R21, [R1+0x8a] ;  /* 0x00008a0001157983 */ /* 0x000ee80000300600 */
[----:B------:R0:W-:Y:S01]  /*a4f0*/  STS.U16 [R27+UR4+0x30800], R16 ;  /* 0x030800101b007988 */ /* 0x0001e20008000404 */
[----:B------:R-:W-:-:S03]  /*a500*/  IMAD R4, R4, 0x100, R23 ;  /* 0x0000010004047824 */ /* 0x000fc600078e0217 */
[----:B------:R-:W3:Y:S04]  /*a510*/  LDL.LU.S16 R22, [R1+0x86] ;  /* 0x0000860001167983 */ /* 0x000ee80000300600 */
[----:B0-----:R-:W5:Y:S01]  /*a520*/  LDL.LU.S16 R16, [R1+0x82] ;  /* 0x0000820001107983 */ /* 0x001f620000300600 */
[----:B------:R-:W-:-:S03]  /*a530*/  IMAD R0, R0, 0x100, R20 ;  /* 0x0000010000007824 */ /* 0x000fc600078e0214 */
[----:B------:R-:W5:Y:S04]  /*a540*/  LDL.LU.S16 R23, [R1+0x7e] ;  /* 0x00007e0001177983 */ /* 0x000f680000300600 */
[----:B------:R-:W5:Y:S01]  /*a550*/  LDL.LU.S16 R20, [R1+0x7a] ;  /* 0x00007a0001147983 */ /* 0x000f620000300600 */
[----:B------:R-:W-:-:S03]  /*a560*/  LEA R3, R3, R24, 0x8 ;  /* 0x0000001803037211 */ /* 0x000fc600078e40ff */
[----:B------:R0:W-:Y:S04]  /*a570*/  STS.U16 [R27+UR4+0x2f800], R17 ;  /* 0x02f800111b007988 */ /* 0x0001e80008000404 */
[----:B------:R-:W5:Y:S04]  /*a580*/  LDL.LU.S16 R24, [R1+0x76] ;  /* 0x0000760001187983 */ /* 0x000f680000300600 */
[----:B------:R1:W-:Y:S04]  /*a590*/  STS.U16 [R27+UR4+0x2e800], R18 ;  /* 0x02e800121b007988 */ /* 0x0003e80008000404 */
[----:B0-----:R-:W5:Y:S04]  /*a5a0*/  LDL.LU.S16 R17, [R1+0x72] ;  /* 0x0000720001117983 */ /* 0x001f680000300600 */
[----:B------:R0:W-:Y:S04]  /*a5b0*/  STS.U16 [R27+UR4+0x2d800], R15 ;  /* 0x02d8000f1b007988 */ /* 0x0001e80008000404 */
[----:B-1----:R-:W5:Y:S04]  /*a5c0*/  LDL.LU.S16 R18, [R1+0x6e] ;  /* 0x00006e0001127983 */ /* 0x002f680000300600 */
[----:B0-----:R-:W5:Y:S01]  /*a5d0*/  LDL.LU.S16 R15, [R1+0x6a] ;  /* 0x00006a00010f7983 */ /* 0x001f620000300600 */
[----:B--2---:R-:W-:-:S03]  /*a5e0*/  IMAD R2, R2, 0x100, R25 ;  /* 0x0000010002027824 */ /* 0x004fc600078e0219 */
[----:B------:R-:W2:Y:S01]  /*a5f0*/  LDL.LU.S16 R25, [R1+0x66] ;  /* 0x0000660001197983 */ /* 0x000ea20000300600 */
[----:B----4-:R-:W-:-:S03]  /*a600*/  IMAD R28, R28, 0x100, R26 ;  /* 0x000001001c1c7824 */ /* 0x010fc600078e021a */
[----:B------:R-:W4:Y:S01]  /*a610*/  LDL.LU.S16 R26, [R1+0x62] ;  /* 0x00006200011a7983 */ /* 0x000f220000300600 */
[----:B------:R-:W-:Y:S02]  /*a620*/  F2FP.F16.E4M3.UNPACK_B R5, R5 ;  /* 0x00000005ff05723e */ /* 0x000fe400020006ff */
[----:B------:R-:W-:Y:S02]  /*a630*/  F2FP.F16.E4M3.UNPACK_B R0, R0 ;  /* 0x00000000ff00723e */ /* 0x000fe400020006ff */
[----:B------:R-:W-:Y:S02]  /*a640*/  F2FP.F16.E4M3.UNPACK_B R7, R7 ;  /* 0x00000007ff07723e */ /* 0x000fe400020006ff */
[----:B------:R-:W-:Y:S01]  /*a650*/  F2FP.F16.E4M3.UNPACK_B R4, R4 ;  /* 0x00000004ff04723e */ /* 0x000fe200020006ff */
[----:B------:R3:W-:Y:S01]  /*a660*/  STS.U16 [R27+UR4+0x37800], R5 ;  /* 0x037800051b007988 */ /* 0x0007e20008000404 */
[----:B------:R-:W-:Y:S02]  /*a670*/  F2FP.F16.E4M3.UNPACK_B R2, R2 ;  /* 0x00000002ff02723e */ /* 0x000fe400020006ff */
[----:B------:R-:W-:Y:S01]  /*a680*/  F2FP.F16.E4M3.UNPACK_B R10, R10 ;  /* 0x0000000aff0a723e */ /* 0x000fe200020006ff */
[----:B------:R0:W-:Y:S01]  /*a690*/  STS.U16 [R27+UR4+0x3c800], R0 ;  /* 0x03c800001b007988 */ /* 0x0001e20008000404 */
[----:B------:R-:W-:-:S02]  /*a6a0*/  F2FP.F16.E4M3.UNPACK_B R11, R11 ;  /* 0x0000000bff0b723e */ /* 0x000fc400020006ff */
[----:B------:R-:W-:Y:S01]  /*a6b0*/  F2FP.F16.E4M3.UNPACK_B R9, R9 ;  /* 0x00000009ff09723e */ /* 0x000fe200020006ff */
[----:B------:R1:W-:Y:S01]  /*a6c0*/  STS.U16 [R27+UR4+0x39800], R7 ;  /* 0x039800071b007988 */ /* 0x0003e20008000404 */
[----:B------:R-:W-:Y:S02]  /*a6d0*/  F2FP.F16.E4M3.UNPACK_B R8, R8 ;  /* 0x00000008ff08723e */ /* 0x000fe400020006ff */
[----:B------:R-:W-:Y:S02]  /*a6e0*/  F2FP.F16.E4M3.UNPACK_B R6, R6 ;  /* 0x00000006ff06723e */ /* 0x000fe400020006ff */
[----:B------:R-:W-:Y:S02]  /*a6f0*/  F2FP.F16.E4M3.UNPACK_B R3, R3 ;  /* 0x00000003ff03723e */ /* 0x000fe400020006ff */
[----:B------:R-:W-:Y:S02]  /*a700*/  F2FP.F16.E4M3.UNPACK_B R28, R28 ;  /* 0x0000001cff1c723e */ /* 0x000fe400020006ff */
[----:B------:R-:W-:-:S02]  /*a710*/  LOP3.LUT R29, R29, 0x60, RZ, 0x3c, !PT ;  /* 0x000000601d1d7812 */ /* 0x000fc400078e3cff */
[----:B---3--:R-:W-:Y:S02]  /*a720*/  PRMT R5, R19, 0x7610, R5 ;  /* 0x0000761013057816 */ /* 0x008fe40000000005 */
[----:B0-----:R-:W-:Y:S01]  /*a730*/  PRMT R0, R22, 0x7610, R0 ;  /* 0x0000761016007816 */ /* 0x001fe20000000000 */
[----:B------:R-:W3:Y:S01]  /*a740*/  LDL.LU.S16 R19, [R1+0x5e] ;  /* 0x00005e0001137983 */ /* 0x000ee20000300600 */
[----:B-1----:R-:W-:-:S03]  /*a750*/  PRMT R7, R21, 0x7610, R7 ;  /* 0x0000761015077816 */ /* 0x002fc60000000007 */
[----:B------:R5:W-:Y:S04]  /*a760*/  STS.U16 [R27+UR4+0x3b800], R4 ;  /* 0x03b800041b007988 */ /* 0x000be80008000404 */
[----:B------:R-:W3:Y:S04]  /*a770*/  LDL.LU.S16 R21, [R1+0x5a] ;  /* 0x00005a0001157983 */ /* 0x000ee80000300600 */
[----:B------:R0:W-:Y:S01]  /*a780*/  STS.U16 [R27+UR4+0x3e800], R2 ;  /* 0x03e800021b007988 */ /* 0x0001e20008000404 */
[----:B-----5:R-:W-:-:S03]  /*a790*/  PRMT R4, R23, 0x7610, R4 ;  /* 0x0000761017047816 */ /* 0x020fc60000000004 */
[----:B------:R-:W5:Y:S04]  /*a7a0*/  LDL.LU.S16 R22, [R1+0x56] ;  /* 0x0000560001167983 */ /* 0x000f680000300600 */
[----:B------:R-:W-:Y:S01]  /*a7b0*/  STS.U16 [R27+UR4+0x32800], R10 ;  /* 0x0328000a1b007988 */ /* 0x000fe20008000404 */
[----:B0-----:R-:W-:-:S03]  /*a7c0*/  PRMT R2, R20, 0x7610, R2 ;  /* 0x0000761014027816 */ /* 0x001fc60000000002 */
[----:B------:R-:W-:Y:S04]  /*a7d0*/  STS.U16 [R27+UR4+0x33800], R13 ;  /* 0x0338000d1b007988 */ /* 0x000fe80008000404 */
[----:B------:R-:W-:Y:S04]  /*a7e0*/  STS.U16 [R27+UR4+0x34800], R12 ;  /* 0x0348000c1b007988 */ /* 0x000fe80008000404 */
[----:B------:R-:W-:Y:S04]  /*a7f0*/  STS.U16 [R27+UR4+0x35800], R11 ;  /* 0x0358000b1b007988 */ /* 0x000fe80008000404 */
[----:B------:R-:W-:Y:S04]  /*a800*/  STS.U16 [R27+UR4+0x36800], R9 ;  /* 0x036800091b007988 */ /* 0x000fe80008000404 */
[----:B------:R0:W-:Y:S04]  /*a810*/  STS.U16 [R27+UR4+0x38800], R8 ;  /* 0x038800081b007988 */ /* 0x0001e80008000404 */
[----:B------:R-:W-:Y:S04]  /*a820*/  STS.U16 [R27+UR4+0x3a800], R6 ;  /* 0x03a800061b007988 */ /* 0x000fe80008000404 */
[----:B------:R-:W-:Y:S01]  /*a830*/  STS.U16 [R27+UR4+0x3d800], R3 ;  /* 0x03d800031b007988 */ /* 0x000fe20008000404 */
[----:B0-----:R-:W-:-:S03]  /*a840*/  PRMT R8, R24, 0x7610, R8 ;  /* 0x0000761018087816 */ /* 0x001fc60000000008 */
[----:B------:R-:W-:Y:S04]  /*a850*/  STS.U16 [R27+UR4+0x3f800], R28 ;  /* 0x03f8001c1b007988 */ /* 0x000fe80008000404 */
[----:B------:R-:W5:Y:S04]  /*a860*/  LDL.LU.S16 R23, [R1+0x52] ;  /* 0x0000520001177983 */ /* 0x000f680000300600 */
[----:B------:R2:W-:Y:S04]  /*a870*/  STS.U16 [R29+UR4+0x3c00], R0 ;  /* 0x003c00001d007988 */ /* 0x0005e80008000404 */
[----:B------:R-:W5:Y:S04]  /*a880*/  LDL.LU.S16 R20, [R1+0x4e] ;  /* 0x00004e0001147983 */ /* 0x000f680000300600 */
[----:B------:R-:W5:Y:S01]  /*a890*/  LDL.LU.S16 R24, [R1+0x4a] ;  /* 0x00004a0001187983 */ /* 0x000f620000300600 */
[----:B--2---:R-:W-:-:S03]  /*a8a0*/  PRMT R0, R25, 0x7610, R0 ;  /* 0x0000761019007816 */ /* 0x004fc60000000000 */
[----:B------:R-:W2:Y:S01]  /*a8b0*/  LDL.LU.S16 R25, [R1+0x46] ;  /* 0x0000460001197983 */ /* 0x000ea20000300600 */
[----:B----4-:R-:W-:-:S03]  /*a8c0*/  PRMT R9, R26, 0x7610, R9 ;  /* 0x000076101a097816 */ /* 0x010fc60000000009 */
[----:B------:R-:W4:Y:S01]  /*a8d0*/  LDL.LU.S16 R26, [R1+0x42] ;  /* 0x00004200011a7983 */ /* 0x000f220000300600 */
[----:B------:R-:W-:-:S03]  /*a8e0*/  PRMT R6, R14, 0x7610, R6 ;  /* 0x000076100e067816 */ /* 0x000fc60000000006 */
[----:B------:R-:W4:Y:S01]  /*a8f0*/  LDL.LU.S16 R12, [R1+0x3e] ;  /* 0x00003e00010c7983 */ /* 0x000f220000300600 */
[----:B------:R-:W-:-:S03]  /*a900*/  PRMT R3, R16, 0x7610, R3 ;  /* 0x0000761010037816 */ /* 0x000fc60000000003 */
[----:B------:R-:W4:Y:S04]  /*a910*/  LDL.LU.S16 R13, [R1+0x3a] ;  /* 0x00003a00010d7983 */ /* 0x000f280000300600 */
[----:B------:R0:W-:Y:S04]  /*a920*/  STS.U16 [R29+UR4+0xc00], R5 ;  /* 0x000c00051d007988 */ /* 0x0001e80008000404 */
[----:B------:R-:W4:Y:S04]  /*a930*/  LDL.LU.S16 R14, [R1+0x36] ;  /* 0x00003600010e7983 */ /* 0x000f280000300600 */
[----:B------:R1:W-:Y:S01]  /*a940*/  STS.U16 [R29+UR4+0x1c00], R6 ;  /* 0x001c00061d007988 */ /* 0x0003e20008000404 */
[----:B0-----:R-:W-:-:S03]  /*a950*/  PRMT R5, R17, 0x7610, R5 ;  /* 0x0000761011057816 */ /* 0x001fc60000000005 */
[----:B------:R-:W4:Y:S04]  /*a960*/  LDL.LU.S16 R16, [R1+0x32] ;  /* 0x0000320001107983 */ /* 0x000f280000300600 */
[----:B------:R0:W-:Y:S01]  /*a970*/  STS.U16 [R29+UR4+0x2c00], R7 ;  /* 0x002c00071d007988 */ /* 0x0001e20008000404 */
[----:B-1----:R-:W-:-:S03]  /*a980*/  PRMT R6, R18, 0x7610, R6 ;  /* 0x0000761012067816 */ /* 0x002fc60000000006 */
[----:B------:R-:W4:Y:S01]  /*a990*/  LDL.LU.S16 R17, [R1+0x2e] ;  /* 0x00002e0001117983 */ /* 0x000f220000300600 */
[----:B---3--:R-:W-:-:S03]  /*a9a0*/  PRMT R10, R19, 0x7610, R10 ;  /* 0x00007610130a7816 */ /* 0x008fc6000000000a */
[----:B------:R-:W3:Y:S01]  /*a9b0*/  LDL.LU.S16 R18, [R1+0x2a] ;  /* 0x00002a0001127983 */ /* 0x000ee20000300600 */
[----:B0-----:R-:W-:-:S03]  /*a9c0*/  PRMT R7, R15, 0x7610, R7 ;  /* 0x000076100f077816 */ /* 0x001fc60000000007 */
[----:B------:R0:W-:Y:S04]  /*a9d0*/  STS.U16 [R29+UR4+0x6c00], R2 ;  /* 0x006c00021d007988 */ /* 0x0001e80008000404 */
[----:B------:R-:W3:Y:S04]  /*a9e0*/  LDL.LU.S16 R15, [R1+0x26] ;  /* 0x00002600010f7983 */ /* 0x000ee80000300600 */
[----:B------:R5:W-:Y:S01]  /*a9f0*/  STS.U16 [R29+UR4+0x4c00], R3 ;  /* 0x004c00031d007988 */ /* 0x000be20008000404 */
[----:B0-----:R-:W-:-:S03]  /*aa00*/  PRMT R2, R21, 0x7610, R2 ;  /* 0x0000761015027816 */ /* 0x001fc60000000002 */
[----:B------:R-:W3:Y:S04]  /*aa10*/  LDL.LU.S16 R19, [R1+0x22] ;  /* 0x0000220001137983 */ /* 0x000ee80000300600 */
[----:B------:R0:W-:Y:S01]  /*aa20*/  STS.U16 [R29+UR4+0x5c00], R4 ;  /* 0x005c00041d007988 */ /* 0x0001e20008000404 */
[----:B-----5:R-:W-:-:S03]  /*aa30*/  PRMT R3, R22, 0x7610, R3 ;  /* 0x0000761016037816 */ /* 0x020fc60000000003 */
[----:B------:R-:W5:Y:S04]  /*aa40*/  LDL.LU.S16 R21, [R1+0x1e] ;  /* 0x00001e0001157983 */ /* 0x000f680000300600 */
[----:B------:R1:W-:Y:S04]  /*aa50*/  STS.U16 [R29+UR4+0x8c00], R5 ;  /* 0x008c00051d007988 */ /* 0x0003e80008000404 */
[----:B------:R-:W5:Y:S04]  /*aa60*/  LDL.LU.S16 R22, [R1+0x1a] ;  /* 0x00001a0001167983 */ /* 0x000f680000300600 */
[----:B------:R0:W-:Y:S04]  /*aa70*/  STS.U16 [R29+UR4+0x7c00], R8 ;  /* 0x007c00081d007988 */ /* 0x0001e80008000404 */
[----:B------:R2:W-:Y:S01]  /*aa80*/  STS.U16 [R29+UR4+0xbc00], R0 ;  /* 0x00bc00001d007988 */ /* 0x0005e20008000404 */
[----:B0-----:R-:W-:-:S03]  /*aa90*/  PRMT R4, R23, 0x7610, R4 ;  /* 0x0000761017047816 */ /* 0x001fc60000000004 */
[----:B------:R-:W5:Y:S01]  /*aaa0*/  LDL.LU.S16 R23, [R1+0x16] ;  /* 0x0000160001177983 */ /* 0x000f620000300600 */
[----:B-1----:R-:W-:-:S03]  /*aab0*/  PRMT R5, R20, 0x7610, R5 ;  /* 0x0000761014057816 */ /* 0x002fc60000000005 */
[----:B------:R-:W5:Y:S01]  /*aac0*/  LDL.LU.S16 R20, [R1+0x12] ;  /* 0x0000120001147983 */ /* 0x000f620000300600 */
[----:B------:R-:W-:-:S03]  /*aad0*/  PRMT R8, R24, 0x7610, R8 ;  /* 0x0000761018087816 */ /* 0x000fc60000000008 */
[----:B------:R-:W5:Y:S04]  /*aae0*/  LDL.LU.S16 R24, [R1+0xe] ;  /* 0x00000e0001187983 */ /* 0x000f680000300600 */
[----:B------:R4:W-:Y:S01]  /*aaf0*/  STS.U16 [R29+UR4+0x9c00], R6 ;  /* 0x009c00061d007988 */ /* 0x0009e20008000404 */
[----:B--2---:R-:W-:-:S03]  /*ab00*/  PRMT R0, R25, 0x7610, R0 ;  /* 0x0000761019007816 */ /* 0x004fc60000000000 */
[----:B------:R-:W2:Y:S01]  /*ab10*/  LDL.LU.S16 R25, [R1+0xa] ;  /* 0x00000a0001197983 */ /* 0x000ea20000300600 */
[----:B----4-:R-:W-:-:S03]  /*ab20*/  PRMT R6, R26, 0x7610, R6 ;  /* 0x000076101a067816 */ /* 0x010fc60000000006 */
[----:B------:R-:W4:Y:S04]  /*ab30*/  LDL.LU.S16 R26, [R1+0x6] ;  /* 0x00000600011a7983 */ /* 0x000f280000300600 */
[----:B------:R0:W-:Y:S04]  /*ab40*/  STS.U16 [R29+UR4+0xac00], R7 ;  /* 0x00ac00071d007988 */ /* 0x0001e80008000404 */
[----:B------:R1:W-:Y:S04]  /*ab50*/  STS.U16 [R29+UR4+0xcc00], R9 ;  /* 0x00cc00091d007988 */ /* 0x0003e80008000404 */
[----:B------:R-:W4:Y:S01]  /*ab60*/  LDL.LU.S16 R27, [R1+0x2] ;  /* 0x00000200011b7983 */ /* 0x000f220000300600 */
[----:B0-----:R-:W-:-:S03]  /*ab70*/  PRMT R7, R12, 0x7610, R7 ;  /* 0x000076100c077816 */ /* 0x001fc60000000007 */
[----:B------:R0:W-:Y:S01]  /*ab80*/  STS.U16 [R29+UR4+0xdc00], R10 ;  /* 0x00dc000a1d007988 */ /* 0x0001e20008000404 */
[----:B-1----:R-:W-:-:S03]  /*ab90*/  PRMT R9, R13, 0x7610, R9 ;  /* 0x000076100d097816 */ /* 0x002fc60000000009 */
[----:B------:R-:W4:Y:S04]  /*aba0*/  LDL.LU R12, [R1+0x1204] ;  /* 0x00120400010c7983 */ /* 0x000f280000300800 */
[----:B------:R1:W-:Y:S01]  /*abb0*/  STS.U16 [R29+UR4+0xec00], R2 ;  /* 0x00ec00021d007988 */ /* 0x0003e20008000404 */
[----:B0-----:R-:W-:-:S03]  /*abc0*/  PRMT R10, R14, 0x7610, R10 ;  /* 0x000076100e0a7816 */ /* 0x001fc6000000000a */
[----:B------:R-:W4:Y:S04]  /*abd0*/  LDL.LU R13, [R1+0x1200] ;  /* 0x00120000010d7983 */ /* 0x000f280000300800 */
[----:B------:R0:W-:Y:S01]  /*abe0*/  STS.U16 [R29+UR4+0xfc00], R3 ;  /* 0x00fc00031d007988 */ /* 0x0001e20008000404 */
[----:B-1----:R-:W-:-:S03]  /*abf0*/  PRMT R2, R16, 0x7610, R2 ;  /* 0x0000761010027816 */ /* 0x002fc60000000002 */
[----:B------:R-:W4:Y:S04]  /*ac00*/  LDL.LU R14, [R1+0x11fc] ;  /* 0x0011fc00010e7983 */ /* 0x000f280000300800 */
[----:B------:R3:W-:Y:S01]  /*ac10*/  STS.U16 [R29+UR4+0x10c00], R4 ;  /* 0x010c00041d007988 */ /* 0x0007e20008000404 */
[----:B0-----:R-:W-:-:S03]  /*ac20*/  PRMT R3, R17, 0x7610, R3 ;  /* 0x0000761011037816 */ /* 0x001fc60000000003 */
[----:B------:R-:W4:Y:S04]  /*ac30*/  LDL.LU R16, [R1+0x11f8] ;  /* 0x0011f80001107983 */ /* 0x000f280000300800 */
[----:B------:R0:W-:Y:S01]  /*ac40*/  STS.U16 [R29+UR4+0x11c00], R5 ;  /* 0x011c00051d007988 */ /* 0x0001e20008000404 */
[----:B---3--:R-:W-:-:S03]  /*ac50*/  PRMT R4, R18, 0x7610, R4 ;  /* 0x0000761012047816 */ /* 0x008fc60000000004 */
[----:B------:R-:W3:Y:S04]  /*ac60*/  LDL.LU R17, [R1+0x11f4] ;  /* 0x0011f40001117983 */ /* 0x000ee80000300800 */
[----:B------:R1:W-:Y:S01]  /*ac70*/  STS.U16 [R29+UR4+0x12c00], R8 ;  /* 0x012c00081d007988 */ /* 0x0003e20008000404 */
[----:B0-----:R-:W-:-:S03]  /*ac80*/  PRMT R5, R15, 0x7610, R5 ;  /* 0x000076100f057816 */ /* 0x001fc60000000005 */
[----:B------:R-:W3:Y:S04]  /*ac90*/  LDL.LU R18, [R1+0x11f0] ;  /* 0x0011f00001127983 */ /* 0x000ee80000300800 */
[----:B------:R5:W-:Y:S01]  /*aca0*/  STS.U16 [R29+UR4+0x13c00], R0 ;  /* 0x013c00001d007988 */ /* 0x000be20008000404 */
[----:B-1----:R-:W-:-:S03]  /*acb0*/  PRMT R8, R19, 0x7610, R8 ;  /* 0x0000761013087816 */ /* 0x002fc60000000008 */
[----:B------:R-:W3:Y:S04]  /*acc0*/  LDL.LU R15, [R1+0x11ec] ;  /* 0x0011ec00010f7983 */ /* 0x000ee80000300800 */
[----:B------:R0:W-:Y:S01]  /*acd0*/  STS.U16 [R29+UR4+0x14c00], R6 ;  /* 0x014c00061d007988 */ /* 0x0001e20008000404 */
[----:B-----5:R-:W-:-:S03]  /*ace0*/  PRMT R0, R21, 0x7610, R0 ;  /* 0x0000761015007816 */ /* 0x020fc60000000000 */
[----:B------:R-:W5:Y:S04]  /*acf0*/  LDL.LU R19, [R1+0x11e8] ;  /* 0x0011e80001137983 */ /* 0x000f680000300800 */
[----:B------:R1:W-:Y:S01]  /*ad00*/  STS.U16 [R29+UR4+0x15c00], R7 ;  /* 0x015c00071d007988 */ /* 0x0003e20008000404 */
[----:B0-----:R-:W-:-:S03]  /*ad10*/  PRMT R6, R22, 0x7610, R6 ;  /* 0x0000761016067816 */ /* 0x001fc60000000006 */
[----:B------:R-:W5:Y:S04]  /*ad20*/  LDL.LU R21, [R1+0x11e4] ;  /* 0x0011e40001157983 */ /* 0x000f680000300800 */
[----:B------:R0:W-:Y:S01]  /*ad30*/  STS.U16 [R29+UR4+0x16c00], R9 ;  /* 0x016c00091d007988 */ /* 0x0001e20008000404 */
[----:B-1----:R-:W-:-:S03]  /*ad40*/  PRMT R7, R23, 0x7610, R7 ;  /* 0x0000761017077816 */ /* 0x002fc60000000007 */
[----:B------:R-:W5:Y:S04]  /*ad50*/  LDL.LU R22, [R1+0x11e0] ;  /* 0x0011e00001167983 */ /* 0x000f680000300800 */
[----:B------:R1:W-:Y:S01]  /*ad60*/  STS.U16 [R29+UR4+0x17c00], R10 ;  /* 0x017c000a1d007988 */ /* 0x0003e20008000404 */
[----:B0-----:R-:W-:-:S03]  /*ad70*/  PRMT R9, R20, 0x7610, R9 ;  /* 0x0000761014097816 */ /* 0x001fc60000000009 */
[----:B------:R-:W5:Y:S04]  /*ad80*/  LDL.LU R23, [R1+0x11dc] ;  /* 0x0011dc0001177983 */ /* 0x000f680000300800 */
[----:B------:R2:W-:Y:S01]  /*ad90*/  STS.U16 [R29+UR4+0x18c00], R2 ;  /* 0x018c00021d007988 */ /* 0x0005e20008000404 */
[----:B-1----:R-:W-:-:S03]  /*ada0*/  PRMT R10, R24, 0x7610, R10 ;  /* 0x00007610180a7816 */ /* 0x002fc6000000000a */
[----:B------:R-:W5:Y:S04]  /*adb0*/  LDL.LU R20, [R1+0x11d8] ;  /* 0x0011d80001147983 */ /* 0x000f680000300800 */
[----:B------:R-:W5:Y:S04]  /*adc0*/  LDL.LU R24, [R1+0x11d4] ;  /* 0x0011d40001187983 */ /* 0x000f680000300800 */
[----:B------:R4:W-:Y:S01]  /*add0*/  STS.U16 [R29+UR4+0x19c00], R3 ;  /* 0x019c00031d007988 */ /* 0x0009e20008000404 */
[----:B--2---:R-:W-:-:S03]  /*ade0*/  PRMT R2, R25, 0x7610, R2 ;  /* 0x0000761019027816 */ /* 0x004fc60000000002 */
[----:B------:R-:W2:Y:S01]  /*adf0*/  LDL.LU R25, [R1+0x11d0] ;  /* 0x0011d00001197983 */ /* 0x000ea20000300800 */
[----:B----4-:R-:W-:-:S03]  /*ae00*/  PRMT R3, R26, 0x7610, R3 ;  /* 0x000076101a037816 */ /* 0x010fc60000000003 */
[----:B------:R-:W4:Y:S04]  /*ae10*/  LDL.LU R26, [R1+0x11cc] ;  /* 0x0011cc00011a7983 */ /* 0x000f280000300800 */
[----:B------:R0:W-:Y:S04]  /*ae20*/  STS.U16 [R29+UR4+0x1ac00], R4 ;  /* 0x01ac00041d007988 */ /* 0x0001e80008000404 */
[----:B------:R-:W-:Y:S01]  /*ae30*/  STS.U16 [R29+UR4+0x1cc00], R8 ;  /* 0x01cc00081d007988 */ /* 0x000fe20008000404 */
[----:B0-----:R-:W-:-:S03]  /*ae40*/  PRMT R4, R27, 0x7610, R4 ;  /* 0x000076101b047816 */ /* 0x001fc60000000004 */
[----:B------:R-:W-:Y:S04]  /*ae50*/  STS.U16 [R29+UR4+0x1dc00], R0 ;  /* 0x01dc00001d007988 */ /* 0x000fe80008000404 */
[----:B------:R-:W-:Y:S04]  /*ae60*/  STS.U16 [R29+UR4+0x20c00], R9 ;  /* 0x020c00091d007988 */ /* 0x000fe80008000404 */
[----:B------:R3:W-:Y:S04]  /*ae70*/  STS.U16 [R29+UR4+0x24c00], R4 ;  /* 0x024c00041d007988 */ /* 0x0007e80008000404 */
[----:B------:R-:W-:Y:S04]  /*ae80*/  STS.U16 [R29+UR4+0x1bc00], R5 ;  /* 0x01bc00051d007988 */ /* 0x000fe80008000404 */
[----:B------:R-:W-:Y:S04]  /*ae90*/  STS.U16 [R29+UR4+0x1ec00], R6 ;  /* 0x01ec00061d007988 */ /* 0x000fe80008000404 */
[----:B------:R-:W-:Y:S04]  /*aea0*/  STS.U16 [R29+UR4+0x22c00], R2 ;  /* 0x022c00021d007988 */ /* 0x000fe80008000404 */
[----:B------:R-:W-:Y:S04]  /*aeb0*/  STS.U16 [R29+UR4+0x1fc00], R7 ;  /* 0x01fc00071d007988 */ /* 0x000fe80008000404 */
[----:B------:R-:W-:Y:S04]  /*aec0*/  STS.U16 [R29+UR4+0x21c00], R10 ;  /* 0x021c000a1d007988 */ /* 0x000fe80008000404 */
[----:B------:R0:W-:Y:S01]  /*aed0*/  STS.U16 [R29+UR4+0x23c00], R3 ;  /* 0x023c00031d007988 */ /* 0x0001e20008000404 */
[----:B---3--:R-:W-:-:S05]  /*aee0*/  PRMT R4, R18, 0x7632, R4 ;  /* 0x0000763212047816 */ /* 0x008fca0000000004 */
[----:B------:R-:W-:Y:S01]  /*aef0*/  STS.U16 [R29+UR4+0x2ec00], R4 ;  /* 0x02ec00041d007988 */ /* 0x000fe20008000404 */
[----:B0-----:R-:W-:Y:S02]  /*af00*/  PRMT R3, R15, 0x7632, R3 ;  /* 0x000076320f037816 */ /* 0x001fe40000000003 */
[----:B-----5:R-:W-:-:S03]  /*af10*/  PRMT R2, R19, 0x7632, R2 ;  /* 0x0000763213027816 */ /* 0x020fc60000000002 */
[----:B------:R-:W-:Y:S04]  /*af20*/  STS.U16 [R29+UR4+0x2dc00], R3 ;  /* 0x02dc00031d007988 */ /* 0x000fe80008000404 */
[----:B------:R-:W-:Y:S01]  /*af30*/  STS.U16 [R29+UR4+0x2cc00], R2 ;  /* 0x02cc00021d007988 */ /* 0x000fe20008000404 */
[----:B------:R-:W-:Y:S02]  /*af40*/  PRMT R10, R21, 0x7632, R10 ;  /* 0x00007632150a7816 */ /* 0x000fe4000000000a */
[----:B------:R-:W-:-:S05]  /*af50*/  PRMT R9, R22, 0x7632, R9 ;  /* 0x0000763216097816 */ /* 0x000fca0000000009 */
[----:B------:R0:W-:Y:S01]  /*af60*/  STS.U16 [R29+UR4+0x2ac00], R9 ;  /* 0x02ac00091d007988 */ /* 0x0001e20008000404 */
[----:B------:R-:W-:Y:S02]  /*af70*/  PRMT R7, R23, 0x7632, R7 ;  /* 0x0000763217077816 */ /* 0x000fe40000000007 */
[----:B------:R-:W-:Y:S02]  /*af80*/  PRMT R0, R24, 0x7632, R0 ;  /* 0x0000763218007816 */ /* 0x000fe40000000000 */
[----:B------:R-:W-:-:S03]  /*af90*/  PRMT R6, R20, 0x7632, R6 ;  /* 0x0000763214067816 */ /* 0x000fc60000000006 */
[----:B------:R1:W-:Y:S01]  /*afa0*/  STS.U16 [R29+UR4+0x27c00], R0 ;  /* 0x027c00001d007988 */ /* 0x0003e20008000404 */
[----:B0-----:R-:W-:-:S03]  /*afb0*/  PRMT R9, R12, 0x7632, R9 ;  /* 0x000076320c097816 */ /* 0x001fc60000000009 */
[----:B------:R0:W-:Y:S01]  /*afc0*/  STS.U16 [R29+UR4+0x28c00], R6 ;  /* 0x028c00061d007988 */ /* 0x0001e20008000404 */
[----:B------:R-:W-:Y:S02]  /*afd0*/  PRMT R2, R9, 0x7632, R2 ;  /* 0x0000763209027816 */ /* 0x000fe40000000002 */
[----:B-1----:R-:W-:Y:S01]  /*afe0*/  PRMT R0, R14, 0x7632, R0 ;  /* 0x000076320e007816 */ /* 0x002fe20000000000 */
[----:B------:R1:W-:Y:S01]  /*aff0*/  STS.U16 [R29+UR4+0x29c00], R7 ;  /* 0x029c00071d007988 */ /* 0x0003e20008000404 */
[----:B0-----:R-:W-:-:S03]  /*b000*/  PRMT R6, R10, 0x7632, R6 ;  /* 0x000076320a067816 */ /* 0x001fc60000000006 */
[----:B------:R-:W-:Y:S01]  /*b010*/  STS.U16 [R29+UR4+0x31c00], R0 ;  /* 0x031c00001d007988 */ /* 0x000fe20008000404 */
[----:B-1----:R-:W-:-:S03]  /*b020*/  PRMT R7, R13, 0x7632, R7 ;  /* 0x000076320d077816 */ /* 0x002fc60000000007 */
[----:B------:R0:W-:Y:S04]  /*b030*/  STS.U16 [R29+UR4+0x34c00], R9 ;  /* 0x034c00091d007988 */ /* 0x0001e80008000404 */
[----:B------:R-:W-:Y:S04]  /*b040*/  STS.U16 [R29+UR4+0x32c00], R6 ;  /* 0x032c00061d007988 */ /* 0x000fe80008000404 */
[----:B------:R1:W-:Y:S01]  /*b050*/  STS.U16 [R29+UR4+0x36c00], R2 ;  /* 0x036c00021d007988 */ /* 0x0003e20008000404 */
[----:B0-----:R-:W-:-:S03]  /*b060*/  PRMT R9, R2, 0x7632, R9 ;  /* 0x0000763202097816 */ /* 0x001fc60000000009 */
[----:B------:R-:W-:Y:S01]  /*b070*/  STS.U16 [R29+UR4+0x33c00], R7 ;  /* 0x033c00071d007988 */ /* 0x000fe20008000404 */
[----:B-1----:R-:W-:-:S05]  /*b080*/  IMAD.MOV.U32 R2, RZ, RZ, -0x800000 ;  /* 0xff800000ff027424 */ /* 0x002fca00078e00ff */
[----:B------:R-:W-:Y:S01]  /*b090*/  STL [R1+0x9e0], R2 ;  /* 0x0009e00201007387 */ /* 0x000fe20000100800 */
[----:B--2---:R-:W-:-:S05]  /*b0a0*/  PRMT R8, R25, 0x7632, R8 ;  /* 0x0000763219087816 */ /* 0x004fca0000000008 */
[----:B------:R0:W-:Y:S02]  /*b0b0*/  STS.U16 [R29+UR4+0x26c00], R8 ;  /* 0x026c00081d007988 */ /* 0x0001e40008000404 */
[----:B0-----:R-:W-:-:S04]  /*b0c0*/  PRMT R8, R16, 0x7632, R8 ;  /* 0x0000763210087816 */ /* 0x001fc80000000008 */
[----:B------:R-:W-:Y:S02]  /*b0d0*/  PRMT R4, R8, 0x7632, R4 ;  /* 0x0000763208047816 */ /* 0x000fe40000000004 */
[----:B----4-:R-:W-:-:S05]  /*b0e0*/  PRMT R5, R26, 0x7632, R5 ;  /* 0x000076321a057816 */ /* 0x010fca0000000005 */
[----:B------:R0:W-:Y:S01]  /*b0f0*/  STS.U16 [R29+UR4+0x25c00], R5 ;  /* 0x025c00051d007988 */ /* 0x0001e20008000404 */
[----:B------:R-:W-:-:S03]  /*b100*/  PRMT R0, R4, 0x7632, R0 ;  /* 0x0000763204007816 */ /* 0x000fc60000000000 */
[----:B------:R1:W-:Y:S01]  /*b110*/  STS.U16 [R29+UR4+0x30c00], R8 ;  /* 0x030c00081d007988 */ /* 0x0003e20008000404 */
[----:B0-----:R-:W-:-:S04]  /*b120*/  PRMT R5, R17, 0x7632, R5 ;  /* 0x0000763211057816 */ /* 0x001fc80000000005 */
[----:B------:R-:W-:Y:S01]  /*b130*/  PRMT R3, R5, 0x7632, R3 ;  /* 0x0000763205037816 */ /* 0x000fe20000000003 */
[----:B------:R0:W-:Y:S01]  /*b140*/  STS.U16 [R29+UR4+0x2fc00], R5 ;  /* 0x02fc00051d007988 */ /* 0x0001e20008000404 */
[----:B-1----:R-:W-:Y:S02]  /*b150*/  PRMT R8, R6, 0x7632, R8 ;  /* 0x0000763206087816 */ /* 0x002fe40000000008 */
[----:B------:R-:W-:Y:S01]  /*b160*/  PRMT R6, R0, 0x7632, R6 ;  /* 0x0000763200067816 */ /* 0x000fe20000000006 */
[----:B------:R1:W-:Y:S04]  /*b170*/  STS.U16 [R29+UR4+0x3bc00], R0 ;  /* 0x03bc00001d007988 */ /* 0x0003e80008000404 */
[----:B------:R2:W-:Y:S01]  /*b180*/  STS.U16 [R29+UR4+0x37c00], R3 ;  /* 0x037c00031d007988 */ /* 0x0005e20008000404 */
[----:B0-----:R-:W-:-:S02]  /*b190*/  PRMT R5, R7, 0x7632, R5 ;  /* 0x0000763207057816 */ /* 0x001fc40000000005 */
[----:B------:R-:W-:Y:S02]  /*b1a0*/  PRMT R7, R3, 0x7632, R7 ;  /* 0x0000763203077816 */ /* 0x000fe40000000007 */
[----:B-1----:R-:W-:Y:S01]  /*b1b0*/  MOV R0, 0xff800000 ;  /* 0xff80000000007802 */ /* 0x002fe20000000f00 */
[----:B--2---:R-:W-:-:S04]  /*b1c0*/  IMAD.MOV.U32 R3, RZ, RZ, -0x800000 ;  /* 0xff800000ff037424 */ /* 0x004fc800078e00ff */
        /* <DEDUP_REMOVED lines=27> */
[----:B------:R0:W-:Y:S04]  /*b380*/  STS.U16 [R29+UR4+0x3cc00], R6 ;  /* 0x03cc00061d007988 */ /* 0x0001e80008000404 */
[----:B------:R1:W-:Y:S04]  /*b390*/  STS.U16 [R29+UR4+0x3dc00], R7 ;  /* 0x03dc00071d007988 */ /* 0x0003e80008000404 */
[----:B------:R-:W-:Y:S01]  /*b3a0*/  STL [R1+0x974], R0 ;  /* 0x0009740001007387 */ /* 0x000fe20000100800 */
[----:B0-----:R-:W-:-:S03]  /*b3b0*/  IMAD.MOV.U32 R6, RZ, RZ, 0x3f800000 ;  /* 0x3f800000ff067424 */ /* 0x001fc600078e00ff */
[----:B------:R0:W-:Y:S01]  /*b3c0*/  STS.U16 [R29+UR4+0x38c00], R4 ;  /* 0x038c00041d007988 */ /* 0x0001e20008000404 */
[----:B-1----:R-:W-:-:S03]  /*b3d0*/  IMAD.MOV.U32 R7, RZ, RZ, 0x3f800000 ;  /* 0x3f800000ff077424 */ /* 0x002fc600078e00ff */
[----:B------:R1:W-:Y:S04]  /*b3e0*/  STS.U16 [R29+UR4+0x39c00], R5 ;  /* 0x039c00051d007988 */ /* 0x0003e80008000404 */
[----:B------:R2:W-:Y:S01]  /*b3f0*/  STL [R1+0x96c], R3 ;  /* 0x00096c0301007387 */ /* 0x0005e20000100800 */
[----:B0-----:R-:W-:-:S03]  /*b400*/  MOV R4, 0x3f800000 ;  /* 0x3f80000000047802 */ /* 0x001fc60000000f00 */
[----:B------:R0:W-:Y:S01]  /*b410*/  STL [R1+0x968], R2 ;  /* 0x0009680201007387 */ /* 0x0001e20000100800 */
[----:B-1----:R-:W-:-:S03]  /*b420*/  IMAD.MOV.U32 R5, RZ, RZ, 0x3f800000 ;  /* 0x3f800000ff057424 */ /* 0x002fc600078e00ff */
[----:B------:R-:W-:Y:S01]  /*b430*/  STL [R1+0x964], R0 ;  /* 0x0009640001007387 */ /* 0x000fe20000100800 */
[----:B--2---:R-:W-:Y:S02]  /*b440*/  IMAD.MOV.U32 R3, RZ, RZ, 0x3f800000 ;  /* 0x3f800000ff037424 */ /* 0x004fe400078e00ff */
[----:B0-----:R-:W-:Y:S01]  /*b450*/  IMAD.MOV.U32 R2, RZ, RZ, 0x3f800000 ;  /* 0x3f800000ff027424 */ /* 0x001fe200078e00ff */
[----:B------:R-:W-:Y:S04]  /*b460*/  STL.64 [R1+0x808], R6 ;  /* 0x0008080601007387 */ /* 0x000fe80000100a00 */
[----:B------:R-:W-:Y:S04]  /*b470*/  STL.64 [R1+0x860], R4 ;  /* 0x0008600401007387 */ /* 0x000fe80000100a00 */
[----:B------:R-:W-:Y:S04]  /*b480*/  STL.64 [R1+0x8a8], R2 ;  /* 0x0008a80201007387 */ /* 0x000fe80000100a00 */
[----:B------:R-:W-:Y:S04]  /*b490*/  STL.64 [R1+0x8a0], R6 ;  /* 0x0008a00601007387 */ /* 0x000fe80000100a00 */
[----:B------:R-:W-:Y:S04]  /*b4a0*/  STL.64 [R1+0x878], R4 ;  /* 0x0008780401007387 */ /* 0x000fe80000100a00 */
[----:B------:R-:W-:Y:S04]  /*b4b0*/  STL [R1+0x620], RZ ;  /* 0x000620ff01007387 */ /* 0x000fe80000100800 */
[----:B------:R-:W-:Y:S04]  /*b4c0*/  STL.64 [R1+0x870], R2 ;  /* 0x0008700201007387 */ /* 0x000fe80000100a00 */
[----:B------:R-:W-:Y:S04]  /*b4d0*/  STL [R1+0x624], RZ ;  /* 0x000624ff01007387 */ /* 0x000fe80000100800 */
        /* <DEDUP_REMOVED lines=241> */
[----:B------:R0:W-:Y:S04]  /*c3f0*/  STS.U16 [R29+UR4+0x2bc00], R10 ;  /* 0x02bc000a1d007988 */ /* 0x0001e80008000404 */
[----:B------:R-:W-:Y:S04]  /*c400*/  STL [R1+0x95c], RZ ;  /* 0x00095cff01007387 */ /* 0x000fe80000100800 */
[----:B------:R-:W-:Y:S01]  /*c410*/  STL [R1+0x940], RZ ;  /* 0x000940ff01007387 */ /* 0x000fe20000100800 */
[----:B0-----:R-:W-:-:S03]  /*c420*/  PRMT R10, R11, 0x7632, R10 ;  /* 0x000076320b0a7816 */ /* 0x001fc6000000000a */
        /* <DEDUP_REMOVED lines=8> */
[----:B------:R0:W-:Y:S04]  /*c4b0*/  STS.U16 [R29+UR4+0x3ac00], R8 ;  /* 0x03ac00081d007988 */ /* 0x0001e80008000404 */
[----:B------:R1:W-:Y:S04]  /*c4c0*/  STS.U16 [R29+UR4+0x3ec00], R9 ;  /* 0x03ec00091d007988 */ /* 0x0003e80008000404 */
[----:B------:R2:W-:Y:S01]  /*c4d0*/  STL [R1+0x92c], RZ ;  /* 0x00092cff01007387 */ /* 0x0005e20000100800 */
[----:B0-----:R-:W-:-:S03]  /*c4e0*/  MOV R8, 0x3f800000 ;  /* 0x3f80000000087802 */ /* 0x001fc60000000f00 */
[----:B------:R2:W-:Y:S01]  /*c4f0*/  STL [R1+0x8b0], RZ ;  /* 0x0008b0ff01007387 */ /* 0x0005e20000100800 */
[----:B-1----:R-:W-:-:S03]  /*c500*/  IMAD.MOV.U32 R9, RZ, RZ, 0x3f800000 ;  /* 0x3f800000ff097424 */ /* 0x002fc600078e00ff */
[----:B------:R2:W-:Y:S01]  /*c510*/  STL [R1+0x8b4], RZ ;  /* 0x0008b4ff01007387 */ /* 0x0005e20000100800 */
[----:B------:R-:W0:Y:S03]  /*c520*/  S2R R27, SR_TID.X ;  /* 0x00000000001b7919 */ /* 0x000e260000002100 */
[----:B------:R2:W-:Y:S04]  /*c530*/  STL [R1+0x8b8], RZ ;  /* 0x0008b8ff01007387 */ /* 0x0005e80000100800 */
[----:B------:R2:W-:Y:S01]  /*c540*/  STS.U16 [R29+UR4+0x3fc00], R10 ;  /* 0x03fc000a1d007988 */ /* 0x0005e20008000404 */
[----:B------:R-:W1:Y:S03]  /*c550*/  LDCU UR4, c[0x0][0x3f0] ;  /* 0x00007e00ff0477ac */ /* 0x000e660008000800 */
[----:B------:R2:W-:Y:S04]  /*c560*/  STL [R1+0x8bc], RZ ;  /* 0x0008bcff01007387 */ /* 0x0005e80000100800 */
[----:B------:R2:W-:Y:S04]  /*c570*/  STL.64 [R1+0x868], R2 ;  /* 0x0008680201007387 */ /* 0x0005e80000100a00 */
        /* <DEDUP_REMOVED lines=8> */
[----:B------:R2:W-:Y:S01]  /*c600*/  STL.64 [R1+0xa00], R4 ;  /* 0x000a000401007387 */ /* 0x0005e20000100a00 */
[----:B-1----:R-:W-:Y:S01]  /*c610*/  UISETP.GE.AND UP0, UPT, UR4, 0x1, UPT ;  /* 0x000000010400788c */ /* 0x002fe2000bf06270 */
[----:B0-----:R-:W-:-:S08]  /*c620*/  LOP3.LUT R7, R27, 0x1ff, RZ, 0xc0, !PT ;  /* 0x000001ff1b077812 */ /* 0x001fd000078ec0ff */
[----:B------:R-:W-:Y:S05]  /*c630*/  BRA.U !UP0, `(.L_x_0) ;  /* 0x000005ad08f47547 */ /* 0x000fea000b800000 */
[----:B--2---:R-:W0:Y:S01]  /*c640*/  LDC R9, c[0x0][0x3d8] ;  /* 0x0000f600ff097b82 */ /* 0x004e220000000800 */
[----:B------:R-:W-:Y:S01]  /*c650*/  SHF.R.U32.HI R0, RZ, 0x7, R27 ;  /* 0x00000007ff007819 */ /* 0x000fe2000001161b */
[----:B------:R-:W1:Y:S01]  /*c660*/  LDCU UR6, c[0x0][0x3c8] ;  /* 0x00007900ff0677ac */ /* 0x000e620008000800 */
[C---:B------:R-:W-:Y:S02]  /*c670*/  LOP3.LUT R6, R27.reuse, 0x7f, RZ, 0xc0, !PT ;  /* 0x0000007f1b067812 */ /* 0x040fe400078ec0ff */
[----:B------:R-:W-:Y:S01]  /*c680*/  SGXT.U32 R0, R0, 0x2 ;  /* 0x000000020000781a */ /* 0x000fe20000000000 */
[----:B------:R-:W2:Y:S01]  /*c690*/  LDCU.64 UR4, c[0x0][0x3d0] ;  /* 0x00007a00ff0477ac */ /* 0x000ea20008000a00 */
[C---:B------:R-:W-:Y:S01]  /*c6a0*/  LOP3.LUT P0, RZ, R27.reuse, 0xf, RZ, 0xc0, !PT ;  /* 0x0000000f1bff7812 */ /* 0x040fe2000780c0ff */
[----:B------:R-:W3:Y:S01]  /*c6b0*/  LDC.64 R2, c[0x0][0x3c0] ;  /* 0x0000f000ff027b82 */ /* 0x000ee20000000a00 */
[----:B------:R-:W-:Y:S01]  /*c6c0*/  LOP3.LUT P1, RZ, R27, 0x3, RZ, 0xc0, !PT ;  /* 0x000000031bff7812 */ /* 0x000fe2000782c0ff */
[----:B------:R-:W4:Y:S01]  /*c6d0*/  LDCU.64 UR12, c[0x0][0x388] ;  /* 0x00007100ff0c77ac */ /* 0x000f220008000a00 */
[----:B------:R-:W0:Y:S05]  /*c6e0*/  LDCU UR15, c[0x0][0x3f0] ;  /* 0x00007e00ff0f77ac */ /* 0x000e2a0008000800 */
[----:B------:R-:W5:Y:S01]  /*c6f0*/  LDC.64 R4, c[0x0][0x390] ;  /* 0x0000e400ff047b82 */ /* 0x000f620000000a00 */
[----:B------:R-:W0:Y:S01]  /*c700*/  LDCU UR14, c[0x0][0x3c4] ;  /* 0x00007880ff0e77ac */ /* 0x000e220008000800 */
[----:B-1----:R-:W-:Y:S01]  /*c710*/  IMAD R7, R7, UR6, RZ ;  /* 0x0000000607077c24 */ /* 0x002fe2000f8e02ff */
[----:B------:R-:W-:Y:S01]  /*c720*/  UMOV UR6, URZ ;  /* 0x000000ff00067c82 */ /* 0x000fe20008000000 */
[----:B0-----:R-:W-:-:S03]  /*c730*/  IMAD R0, R0, R9, RZ ;  /* 0x0000000900007224 */ /* 0x001fc600078e02ff */
[----:B------:R-:W-:Y:S01]  /*c740*/  SHF.R.S32.HI R13, RZ, 0x1f, R7 ;  /* 0x0000001fff0d7819 */ /* 0x000fe20000011407 */
[----:B--2---:R-:W-:Y:S01]  /*c750*/  IMAD R11, R6, UR5, RZ ;  /* 0x00000005060b7c24 */ /* 0x004fe2000f8e02ff */
[----:B------:R-:W-:Y:S01]  /*c760*/  UIMAD UR7, UR8, UR4, URZ ;  /* 0x00000004080772a4 */ /* 0x000fe2000f8e02ff */
[----:B------:R-:W0:Y:S01]  /*c770*/  LDC R10, c[0x0][0x3d8] ;  /* 0x0000f600ff0a7b82 */ /* 0x000e220000000800 */
[----:B------:R-:W-:Y:S01]  /*c780*/  UMOV UR5, URZ ;  /* 0x000000ff00057c82 */ /* 0x000fe20008000000 */
[----:B------:R-:W-:Y:S01]  /*c790*/  UMOV UR4, URZ ;  /* 0x000000ff00047c82 */ /* 0x000fe20008000000 */
[----:B------:R-:W-:Y:S01]  /*c7a0*/  USHF.R.S32.HI UR9, URZ, 0x1f, UR7 ;  /* 0x0000001fff097899 */ /* 0x000fe20008011407 */
[----:B---3--:R1:W-:Y:S01]  /*c7b0*/  STL [R1+0x1228], R3 ;  /* 0x0012280301007387 */ /* 0x0083e20000100800 */
[----:B------:R-:W-:-:S03]  /*c7c0*/  IMAD R2, R2, UR8, RZ ;  /* 0x0000000802027c24 */ /* 0x000fc6000f8e02ff */
[----:B------:R-:W2:Y:S02]  /*c7d0*/  LDC R12, c[0x0][0x3d8] ;  /* 0x0000f600ff0c7b82 */ /* 0x000ea40000000800 */
[----:B----4-:R-:W-:Y:S01]  /*c7e0*/  IADD3 R6, P2, P3, R7, UR12, R2 ;  /* 0x0000000c07067c10 */ /* 0x010fe2000fb5e002 */
[----:B------:R-:W3:Y:S01]  /*c7f0*/  LDCU UR12, c[0x0][0x3a8] ;  /* 0x00007500ff0c77ac */ /* 0x000ee20008000800 */
[----:B-1----:R-:W-:-:S04]  /*c800*/  IMAD R3, R9, 0x4, R0 ;  /* 0x0000000409037824 */ /* 0x002fc800078e0200 */
[----:B------:R-:W1:Y:S01]  /*c810*/  LDC R14, c[0x0][0x3d8] ;  /* 0x0000f600ff0e7b82 */ /* 0x000e620000000800 */
[----:B------:R-:W-:-:S05]  /*c820*/  IMAD R3, R9, 0x4, R3 ;  /* 0x0000000409037824 */ /* 0x000fca00078e0203 */
[----:B------:R4:W-:Y:S02]  /*c830*/  STL [R1+0x24], R3 ;  /* 0x0000240301007387 */ /* 0x0009e40000100800 */
[----:B------:R-:W0:Y:S08]  /*c840*/  LDC R15, c[0x0][0x3d8] ;  /* 0x0000f600ff0f7b82 */ /* 0x000e300000000800 */
[----:B------:R-:W0:Y:S01]  /*c850*/  LDC R16, c[0x0][0x3d8] ;  /* 0x0000f600ff107b82 */ /* 0x000e220000000800 */
[----:B----4-:R-:W-:-:S05]  /*c860*/  LEA R3, R9, R3, 0x2 ;  /* 0x0000000309037211 */ /* 0x010fca00078e10ff */
[----:B------:R4:W-:Y:S02]  /*c870*/  STL [R1+0x34], R3 ;  /* 0x0000340301007387 */ /* 0x0009e40000100800 */
[----:B------:R-:W0:Y:S02]  /*c880*/  LDC R17, c[0x0][0x3d8] ;  /* 0x0000f600ff117b82 */ /* 0x000e240000000800 */
[----:B------:R2:W-:Y:S01]  /*c890*/  STL [R1+0x800], R6 ;  /* 0x0008000601007387 */ /* 0x0005e20000100800 */
[----:B----4-:R-:W-:-:S05]  /*c8a0*/  IMAD R3, R9, 0x4, R3 ;  /* 0x0000000409037824 */ /* 0x010fca00078e0203 */
[----:B------:R-:W4:Y:S01]  /*c8b0*/  LDC R18, c[0x0][0x3d8] ;  /* 0x0000f600ff127b82 */ /* 0x000f220000000800 */
[----:B--2---:R-:W-:Y:S01]  /*c8c0*/  SHF.R.S32.HI R6, RZ, 0x1f, R2 ;  /* 0x0000001fff067819 */ /* 0x004fe20000011402 */
[----:B------:R2:W-:Y:S01]  /*c8d0*/  STL [R1+0x14], R3 ;  /* 0x0000140301007387 */ /* 0x0005e20000100800 */
[----:B-----5:R-:W-:Y:S02]  /*c8e0*/  IADD3 R2, P4, P5, R11, UR7, R4 ;  /* 0x000000070b027c10 */ /* 0x020fe4000fd9e004 */
[----:B------:R-:W-:-:S03]  /*c8f0*/  IADD3.X R6, PT, PT, R13, UR13, R6, P2, P3 ;  /* 0x0000000d0d067c10 */ /* 0x000fc600097e6406 */
[----:B------:R-:W5:Y:S01]  /*c900*/  LDC R19, c[0x0][0x3d8] ;  /* 0x0000f600ff137b82 */ /* 0x000f620000000800 */
[----:B------:R-:W-:Y:S01]  /*c910*/  SHF.R.S32.HI R4, RZ, 0x1f, R11 ;  /* 0x0000001fff047819 */ /* 0x000fe2000001140b */
[----:B------:R-:W0:Y:S03]  /*c920*/  LDCU UR13, c[0x0][0x3d4] ;  /* 0x00007a80ff0d77ac */ /* 0x000e260008000800 */
[----:B------:R-:W-:Y:S01]  /*c930*/  IADD3.X R4, PT, PT, R4, UR9, R5, P4, P5 ;  /* 0x0000000904047c10 */ /* 0x000fe2000a7ea405 */
[C---:B--2---:R-:W-:Y:S02]  /*c940*/  IMAD R3, R9.reuse, 0x4, R3 ;  /* 0x0000000409037824 */ /* 0x044fe400078e0203 */
[----:B------:R-:W2:Y:S03]  /*c950*/  LDC R11, c[0x0][0x3d8] ;  /* 0x0000f600ff0b7b82 */ /* 0x000ea60000000800 */
[----:B------:R1:W-:Y:S04]  /*c960*/  STL [R1+0xc], R3 ;  /* 0x00000c0301007387 */ /* 0x0003e80000100800 */
[----:B------:R-:W-:Y:S01]  /*c970*/  STL [R1+0x960], R6 ;  /* 0x0009600601007387 */ /* 0x000fe20000100800 */
[----:B------:R-:W0:Y:S01]  /*c980*/  LDC R13, c[0x0][0x3d8] ;  /* 0x0000f600ff0d7b82 */ /* 0x000e220000000800 */
[----:B-1----:R-:W-:-:S07]  /*c990*/  IMAD R3, R9, 0x4, R3 ;  /* 0x0000000409037824 */ /* 0x002fce00078e0203 */
[----:B------:R-:W1:Y:S01]  /*c9a0*/  LDC R20, c[0x0][0x3d8] ;  /* 0x0000f600ff147b82 */ /* 0x000e620000000800 */
[----:B------:R3:W-:Y:S07]  /*c9b0*/  STL [R1+0x8], R3 ;  /* 0x0000080301007387 */ /* 0x0007ee0000100800 */
[----:B------:R-:W0:Y:S01]  /*c9c0*/  LDC R21, c[0x0][0x3d8] ;  /* 0x0000f600ff157b82 */ /* 0x000e220000000800 */
[----:B---3--:R-:W-:-:S07]  /*c9d0*/  LEA R3, R9, R3, 0x2 ;  /* 0x0000000309037211 */ /* 0x008fce00078e10ff */
[----:B------:R-:W3:Y:S01]  /*c9e0*/  LDC R22, c[0x0][0x3d8] ;  /* 0x0000f600ff167b82 */ /* 0x000ee20000000800 */
[----:B------:R2:W-:Y:S07]  /*c9f0*/  STL [R1+0x4], R3 ;  /* 0x0000040301007387 */ /* 0x0005ee0000100800 */
[----:B------:R-:W1:Y:S01]  /*ca00*/  LDC R23, c[0x0][0x3d8] ;  /* 0x0000f600ff177b82 */ /* 0x000e620000000800 */
[----:B--2---:R-:W-:-:S04]  /*ca10*/  IMAD R3, R9, 0x4, R3 ;  /* 0x0000000409037824 */ /* 0x004fc800078e0203 */
[----:B------:R-:W-:-:S03]  /*ca20*/  IMAD R5, R9, 0x4, R3 ;  /* 0x0000000409057824 */ /* 0x000fc600078e0203 */
[----:B------:R-:W2:Y:S01]  /*ca30*/  LDC R24, c[0x0][0x3d8] ;  /* 0x0000f600ff187b82 */ /* 0x000ea20000000800 */
[----:B------:R-:W-:Y:S01]  /*ca40*/  STL [R1], R3 ;  /* 0x0000000301007387 */ /* 0x000fe20000100800 */
[----:B------:R-:W-:-:S03]  /*ca50*/  IMAD R6, R9, 0x4, R5 ;  /* 0x0000000409067824 */ /* 0x000fc600078e0205 */
[----:B------:R-:W-:Y:S02]  /*ca60*/  STL [R1+0x1254], R5 ;  /* 0x0012540501007387 */ /* 0x000fe40000100800 */
[C---:B------:R-:W-:Y:S01]  /*ca70*/  LEA R7, R9.reuse, R6, 0x2 ;  /* 0x0000000609077211 */ /* 0x040fe200078e10ff */
[----:B------:R-:W1:Y:S01]  /*ca80*/  LDC R25, c[0x0][0x3d8] ;  /* 0x0000f600ff197b82 */ /* 0x000e620000000800 */
[----:B------:R-:W-:Y:S03]  /*ca90*/  STL [R1+0x1248], R6 ;  /* 0x0012480601007387 */ /* 0x000fe60000100800 */
[C---:B------:R-:W-:Y:S01]  /*caa0*/  IMAD R8, R9.reuse, 0x4, R7 ;  /* 0x0000000409087824 */ /* 0x040fe200078e0207 */
[----:B------:R-:W-:Y:S03]  /*cab0*/  STL [R1+0x124c], R7 ;  /* 0x00124c0701007387 */ /* 0x000fe60000100800 */
[----:B------:R-:W-:Y:S01]  /*cac0*/  IMAD R9, R9, 0x4, R8 ;  /* 0x0000000409097824 */ /* 0x000fe200078e0208 */
[----:B------:R-:W1:Y:S01]  /*cad0*/  LDC R26, c[0x0][0x3d8] ;  /* 0x0000f600ff1a7b82 */ /* 0x000e620000000800 */
[----:B------:R-:W-:Y:S02]  /*cae0*/  STL [R1+0x1250], R8 ;  /* 0x0012500801007387 */ /* 0x000fe40000100800 */
[----:B0-----:R-:W-:-:S02]  /*caf0*/  IMAD R10, R10, 0x4, R9 ;  /* 0x000000040a0a7824 */ /* 0x001fc400078e0209 */
[----:B------:R-:W-:Y:S03]  /*cb00*/  STL [R1+0x1258], R9 ;  /* 0x0012580901007387 */ /* 0x000fe60000100800 */
[----:B------:R-:W-:Y:S01]  /*cb10*/  LEA R11, R11, R10, 0x2 ;  /* 0x0000000a0b0b7211 */ /* 0x000fe200078e10ff */
[----:B------:R-:W0:Y:S01]  /*cb20*/  LDC R27, c[0x0][0x3d8] ;  /* 0x0000f600ff1b7b82 */ /* 0x000e220000000800 */
[----:B------:R2:W-:Y:S03]  /*cb30*/  STL [R1+0x125c], R10 ;  /* 0x00125c0a01007387 */ /* 0x0005e60000100800 */
[----:B------:R-:W-:Y:S01]  /*cb40*/  IMAD R12, R12, 0x4, R11 ;  /* 0x000000040c0c7824 */ /* 0x000fe200078e020b */
[----:B------:R0:W-:Y:S03]  /*cb50*/  STL [R1+0x1260], R11 ;  /* 0x0012600b01007387 */ /* 0x0001e60000100800 */
[----:B------:R-:W-:Y:S01]  /*cb60*/  IMAD R13, R13, 0x4, R12 ;  /* 0x000000040d0d7824 */ /* 0x000fe200078e020c */
[----:B------:R-:W0:Y:S01]  /*cb70*/  LDC R28, c[0x0][0x3d8] ;  /* 0x0000f600ff1c7b82 */ /* 0x000e220000000800 */
[----:B------:R-:W-:Y:S02]  /*cb80*/  STL [R1+0x1264], R12 ;  /* 0x0012640c01007387 */ /* 0x000fe40000100800 */
[----:B------:R-:W-:-:S05]  /*cb90*/  IMAD R14, R14, 0x4, R13 ;  /* 0x000000040e0e7824 */ /* 0x000fca00078e020d */
[----:B------:R-:W-:Y:S01]  /*cba0*/  LEA R15, R15, R14, 0x2 ;  /* 0x0000000e0f0f7211 */ /* 0x000fe200078e10ff */
[----:B------:R-:W0:Y:S04]  /*cbb0*/  LDC R29, c[0x0][0x3d8] ;  /* 0x0000f600ff1d7b82 */ /* 0x000e280000000800 */
[----:B------:R-:W-:-:S04]  /*cbc0*/  IMAD R16, R16, 0x4, R15 ;  /* 0x0000000410107824 */ /* 0x000fc800078e020f */
[----:B------:R-:W-:Y:S01]  /*cbd0*/  IMAD R17, R17, 0x4, R16 ;  /* 0x0000000411117824 */ /* 0x000fe200078e0210 */
[----:B--2---:R-:W2:Y:S03]  /*cbe0*/  LDC R10, c[0x0][0x3d8] ;  /* 0x0000f600ff0a7b82 */ /* 0x004ea60000000800 */
[----:B----4-:R-:W-:-:S05]  /*cbf0*/  IMAD R18, R18, 0x4, R17 ;  /* 0x0000000412127824 */ /* 0x010fca00078e0211 */
[----:B-----5:R-:W-:Y:S01]  /*cc00*/  LEA R19, R19, R18, 0x2 ;  /* 0x0000001213137211 */ /* 0x020fe200078e10ff */
[----:B------:R-:W4:Y:S04]  /*cc10*/  LDC R8, c[0x0][0x3d8] ;  /* 0x0000f600ff087b82 */ /* 0x000f280000000800 */
[----:B-1----:R-:W-:-:S04]  /*cc20*/  IMAD R20, R20, 0x4, R19 ;  /* 0x0000000414147824 */ /* 0x002fc800078e0213 */
[----:B------:R-:W-:Y:S01]  /*cc30*/  IMAD R21, R21, 0x4, R20 ;  /* 0x0000000415157824 */ /* 0x000fe200078e0214 */
[----:B------:R-:W1:Y:S03]  /*cc40*/  LDC R3, c[0x0][0x3d8] ;  /* 0x0000f600ff037b82 */ /* 0x000e660000000800 */
[----:B---3--:R-:W-:Y:S01]  /*cc50*/  IMAD R22, R22, 0x4, R21 ;  /* 0x0000000416167824 */ /* 0x008fe200078e0215 */
[----:B--2---:R-:W-:Y:S04]  /*cc60*/  STL [R1+0x1268], R10 ;  /* 0x0012680a01007387 */ /* 0x004fe80000100800 */
[----:B------:R-:W-:Y:S01]  /*cc70*/  LEA R23, R23, R22, 0x2 ;  /* 0x0000001617177211 */ /* 0x000fe200078e10ff */
[----:B0-----:R-:W0:Y:S01]  /*cc80*/  LDC R11, c[0x0][0x3d8] ;  /* 0x0000f600ff0b7b82 */ /* 0x001e220000000800 */
[----:B------:R-:W-:Y:S03]  /*cc90*/  STL [R1+0x126c], R13 ;  /* 0x00126c0d01007387 */ /* 0x000fe60000100800 */
[----:B------:R-:W-:Y:S01]  /*cca0*/  IMAD R24, R24, 0x4, R23 ;  /* 0x0000000418187824 */ /* 0x000fe200078e0217 */
[----:B----4-:R-:W-:Y:S03]  /*ccb0*/  STL [R1+0x1270], R8 ;  /* 0x0012700801007387 */ /* 0x010fe60000100800 */
[----:B------:R-:W-:Y:S01]  /*ccc0*/  IMAD R25, R25, 0x4, R24 ;  /* 0x0000000419197824 */ /* 0x000fe200078e0218 */
[----:B------:R-:W2:Y:S03]  /*ccd0*/  LDC R9, c[0x0][0x3d8] ;  /* 0x0000f600ff097b82 */ /* 0x000ea60000000800 */
[----:B------:R-:W-:Y:S01]  /*cce0*/  IMAD R26, R26, 0x4, R25 ;  /* 0x000000041a1a7824 */ /* 0x000fe200078e0219 */
[----:B-1----:R0:W-:Y:S04]  /*ccf0*/  STL [R1+0x122c], R3 ;  /* 0x00122c0301007387 */ /* 0x0021e80000100800 */
[----:B------:R-:W-:Y:S01]  /*cd00*/  LEA R27, R27, R26, 0x2 ;  /* 0x0000001a1b1b7211 */ /* 0x000fe200078e10ff */
[----:B------:R-:W1:Y:S04]  /*cd10*/  LDC R7, c[0x0][0x3d8] ;  /* 0x0000f600ff077b82 */ /* 0x000e680000000800 */
[----:B------:R-:W-:-:S04]  /*cd20*/  IMAD R28, R28, 0x4, R27 ;  /* 0x000000041c1c7824 */ /* 0x000fc800078e021b */
[----:B------:R-:W-:Y:S01]  /*cd30*/  IMAD R29, R29, 0x4, R28 ;  /* 0x000000041d1d7824 */ /* 0x000fe200078e021c */
[----:B------:R-:W3:Y:S03]  /*cd40*/  LDC R5, c[0x0][0x3d8] ;  /* 0x0000f600ff057b82 */ /* 0x000ee60000000800 */
[----:B0-----:R-:W-:-:S05]  /*cd50*/  IMAD R3, R11, 0x4, R29 ;  /* 0x000000040b037824 */ /* 0x001fca00078e021d */
[----:B------:R-:W0:Y:S08]  /*cd60*/  LDC R11, c[0x0][0x3d8] ;  /* 0x0000f600ff0b7b82 */ /* 0x000e300000000800 */
[----:B------:R-:W4:Y:S08]  /*cd70*/  LDC R6, c[0x0][0x3d8] ;  /* 0x0000f600ff067b82 */ /* 0x000f300000000800 */
[----:B------:R-:W5:Y:S01]  /*cd80*/  LDC R10, c[0x0][0x3d8] ;  /* 0x0000f600ff0a7b82 */ /* 0x000f620000000800 */
[----:B0-----:R-:W-:-:S07]  /*cd90*/  LEA R3, R11, R3, 0x2 ;  /* 0x000000030b037211 */ /* 0x001fce00078e10ff */
[----:B------:R-:W0:Y:S02]  /*cda0*/  LDC R11, c[0x0][0x3d8] ;  /* 0x0000f600ff0b7b82 */ /* 0x000e240000000800 */
[----:B0-----:R-:W-:-:S06]  /*cdb0*/  IMAD R3, R11, 0x4, R3 ;  /* 0x000000040b037824 */ /* 0x001fcc00078e0203 */
[----:B------:R-:W0:Y:S01]  /*cdc0*/  LDC R11, c[0x0][0x3d8] ;  /* 0x0000f600ff0b7b82 */ /* 0x000e220000000800 */
[----:B------:R0:W-:Y:S02]  /*cdd0*/  STL [R1+0x18], R3 ;  /* 0x0000180301007387 */ /* 0x0001e40000100800 */
[----:B0-----:R-:W-:-:S05]  /*cde0*/  IMAD R3, R11, 0x4, R3 ;  /* 0x000000040b037824 */ /* 0x001fca00078e0203 */
[----:B------:R2:W-:Y:S02]  /*cdf0*/  STL [R1+0x30], R3 ;  /* 0x0000300301007387 */ /* 0x0005e40000100800 */
[----:B--2---:R-:W-:-:S05]  /*ce00*/  IMAD R3, R9, 0x4, R3 ;  /* 0x0000000409037824 */ /* 0x004fca00078e0203 */
[----:B------:R1:W-:Y:S04]  /*ce10*/  STL [R1+0x2c], R3 ;  /* 0x00002c0301007387 */ /* 0x0003e80000100800 */
[----:B------:R-:W2:Y:S04]  /*ce20*/  LDL.LU R12, [R1+0x24] ;  /* 0x00002400010c7983 */ /* 0x000ea80000300800 */
[----:B------:R-:W2:Y:S01]  /*ce30*/  LDL.LU R11, [R1+0x34] ;  /* 0x00003400010b7983 */ /* 0x000ea20000300800 */
[----:B-1----:R-:W-:-:S05]  /*ce40*/  LEA R3, R7, R3, 0x2 ;  /* 0x0000000307037211 */ /* 0x002fca00078e10ff */
[----:B---3--:R-:W-:Y:S01]  /*ce50*/  IMAD R7, R5, 0x4, R3 ;  /* 0x0000000405077824 */ /* 0x008fe200078e0203 */
[----:B------:R0:W-:Y:S03]  /*ce60*/  STL [R1+0x28], R3 ;  /* 0x0000280301007387 */ /* 0x0001e60000100800 */
[----:B----4-:R-:W-:Y:S01]  /*ce70*/  IMAD R8, R6, 0x4, R7 ;  /* 0x0000000406087824 */ /* 0x010fe200078e0207 */
[----:B------:R-:W3:Y:S04]  /*ce80*/  LDL.LU R9, [R1+0x14] ;  /* 0x0000140001097983 */ /* 0x000ee80000300800 */
[----:B------:R1:W-:Y:S04]  /*ce90*/  STL [R1+0x44], R7 ;  /* 0x0000440701007387 */ /* 0x0003e80000100800 */
[----:B------:R-:W4:Y:S04]  /*cea0*/  LDL.LU R5, [R1+0xc] ;  /* 0x00000c0001057983 */ /* 0x000f280000300800 */
[----:B0-----:R-:W3:Y:S04]  /*ceb0*/  LDL.LU R3, [R1+0x8] ;  /* 0x0000080001037983 */ /* 0x001ee80000300800 */
[----:B------:R5:W-:Y:S04]  /*cec0*/  STL [R1+0x40], R8 ;  /* 0x0000400801007387 */ /* 0x000be80000100800 */
[----:B-1----:R-:W3:Y:S04]  /*ced0*/  LDL.LU R7, [R1+0x4] ;  /* 0x0000040001077983 */ /* 0x002ee80000300800 */
[----:B------:R-:W3:Y:S01]  /*cee0*/  LDL.LU R6, [R1] ;  /* 0x0000000001067983 */ /* 0x000ee20000300800 */
[----:B-----5:R-:W-:-:S02]  /*cef0*/  IMAD R8, R10, 0x4, R8 ;  /* 0x000000040a087824 */ /* 0x020fc400078e0208 */
[----:B------:R-:W0:Y:S03]  /*cf00*/  LDC R10, c[0x0][0x3d8] ;  /* 0x0000f600ff0a7b82 */ /* 0x000e260000000800 */
[----:B------:R0:W-:Y:S02]  /*cf10*/  STL [R1+0x3c], R8 ;  /* 0x00003c0801007387 */ /* 0x0001e40000100800 */
[----:B0-----:R-:W-:-:S03]  /*cf20*/  LEA R8, R10, R8, 0x2 ;  /* 0x000000080a087211 */ /* 0x001fc600078e10ff */
[----:B------:R-:W0:Y:S02]  /*cf30*/  LDC R10, c[0x0][0x3d8] ;  /* 0x0000f600ff0a7b82 */ /* 0x000e240000000800 */
[----:B------:R-:W-:Y:S01]  /*cf40*/  STL [R1+0x58], R8 ;  /* 0x0000580801007387 */ /* 0x000fe20000100800 */
[----:B------:R-:W-:-:S05]  /*cf50*/  IADD3 R13, P2, PT, R0, R2, RZ ;  /* 0x00000002000d7210 */ /* 0x000fca0007f5e0ff */
[----:B------:R1:W-:Y:S02]  /*cf60*/  STL [R1+0x11c4], R13 ;  /* 0x0011c40d01007387 */ /* 0x0003e40000100800 */
[----:B-1----:R-:W1:Y:S01]  /*cf70*/  LDC R13, c[0x0][0x3d8] ;  /* 0x0000f600ff0d7b82 */ /* 0x002e620000000800 */
[----:B0-----:R-:W-:-:S07]  /*cf80*/  IMAD R8, R10, 0x4, R8 ;  /* 0x000000040a087824 */ /* 0x001fce00078e0208 */
[----:B------:R-:W0:Y:S01]  /*cf90*/  LDC R10, c[0x0][0x3d8] ;  /* 0x0000f600ff0a7b82 */ /* 0x000e220000000800 */
[----:B------:R5:W-:Y:S01]  /*cfa0*/  STL [R1+0x54], R8 ;  /* 0x0000540801007387 */ /* 0x000be20000100800 */
[----:B0-----:R-:W-:Y:S01]  /*cfb0*/  IMAD R10, R10, 0x4, R0 ;  /* 0x000000040a0a7824 */ /* 0x001fe200078e0200 */
[----:B------:R-:W-:-:S05]  /*cfc0*/  LEA.HI.X.SX32 R0, R0, R4, 0x1, P2 ;  /* 0x0000000400007211 */ /* 0x000fca00010f0eff */
[----:B------:R0:W-:Y:S01]  /*cfd0*/  STL [R1+0x11b4], R0 ;  /* 0x0011b40001007387 */ /* 0x0001e20000100800 */
[----:B-1----:R-:W-:Y:S01]  /*cfe0*/  IMAD R13, R13, 0x4, R8 ;  /* 0x000000040d0d7824 */ /* 0x002fe200078e0208 */
[C---:B-----5:R-:W-:Y:S01]  /*cff0*/  IADD3 R8, P2, PT, R10.reuse, R2, RZ ;  /* 0x000000020a087210 */ /* 0x060fe20007f5e0ff */
[----:B0-----:R-:W0:Y:S04]  /*d000*/  LDC R0, c[0x0][0x3d8] ;  /* 0x0000f600ff007b82 */ /* 0x001e280000000800 */
[----:B------:R2:W-:Y:S04]  /*d010*/  STL [R1+0x11b8], R8 ;  /* 0x0011b80801007387 */ /* 0x0005e80000100800 */
[----:B------:R-:W-:Y:S01]  /*d020*/  STL [R1+0x50], R13 ;  /* 0x0000500d01007387 */ /* 0x000fe20000100800 */
[----:B------:R-:W-:-:S02]  /*d030*/  LEA.HI.X.SX32 R10, R10, R4, 0x1, P2 ;  /* 0x000000040a0a7211 */ /* 0x000fc400010f0eff */
[----:B0-----:R-:W-:Y:S02]  /*d040*/  LEA R0, R0, R13, 0x2 ;  /* 0x0000000d00007211 */ /* 0x001fe400078e10ff */
[----:B--2---:R-:W-:-:S05]  /*d050*/  IADD3 R8, P3, PT, R12, R2, RZ ;  /* 0x000000020c087210 */ /* 0x004fca0007f7e0ff */
[----:B------:R0:W-:Y:S02]  /*d060*/  STL [R1+0x11bc], R8 ;  /* 0x0011bc0801007387 */ /* 0x0001e40000100800 */
[----:B0-----:R-:W-:-:S05]  /*d070*/  IADD3 R8, P4, PT, R11, R2, RZ ;  /* 0x000000020b087210 */ /* 0x001fca0007f9e0ff */
[----:B------:R0:W-:Y:S04]  /*d080*/  STL [R1+0x11c0], R8 ;  /* 0x0011c00801007387 */ /* 0x0001e80000100800 */
[----:B0-----:R-:W2:Y:S04]  /*d090*/  LDL.LU R8, [R1+0x1270] ;  /* 0x0012700001087983 */ /* 0x001ea80000300800 */
[----:B------:R-:W5:Y:S04]  /*d0a0*/  LDL.LU R13, [R1+0x126c] ;  /* 0x00126c00010d7983 */ /* 0x000f680000300800 */
[----:B------:R0:W-:Y:S04]  /*d0b0*/  STL [R1+0x11b0], R10 ;  /* 0x0011b00a01007387 */ /* 0x0001e80000100800 */
[----:B0-----:R-:W2:Y:S01]  /*d0c0*/  LDL.LU R10, [R1+0x1268] ;  /* 0x00126800010a7983 */ /* 0x001ea20000300800 */
[----:B------:R-:W-:-:S02]  /*d0d0*/  LEA.HI.X.SX32 R12, R12, R4, 0x1, P3 ;  /* 0x000000040c0c7211 */ /* 0x000fc400018f0eff */
[----:B------:R-:W-:-:S03]  /*d0e0*/  LEA.HI.X.SX32 R11, R11, R4, 0x1, P4 ;  /* 0x000000040b0b7211 */ /* 0x000fc600020f0eff */
[----:B------:R0:W-:Y:S04]  /*d0f0*/  STL [R1+0x11ac], R12 ;  /* 0x0011ac0c01007387 */ /* 0x0001e80000100800 */
[----:B0-----:R-:W5:Y:S04]  /*d100*/  LDL.LU R12, [R1+0x1264] ;  /* 0x00126400010c7983 */ /* 0x001f680000300800 */
[----:B------:R-:W-:Y:S04]  /*d110*/  STL [R1+0x5c], R0 ;  /* 0x00005c0001007387 */ /* 0x000fe80000100800 */
[----:B------:R3:W-:Y:S02]  /*d120*/  STL [R1+0x119c], R11 ;  /* 0x00119c0b01007387 */ /* 0x0007e40000100800 */
[----:B---3--:R-:W-:-:S05]  /*d130*/  IADD3 R11, P2, PT, R9, R2, RZ ;  /* 0x00000002090b7210 */ /* 0x008fca0007f5e0ff */
[----:B------:R4:W-:Y:S01]  /*d140*/  STL [R1+0x11a0], R11 ;  /* 0x0011a00b01007387 */ /* 0x0009e20000100800 */
[----:B------:R-:W-:Y:S02]  /*d150*/  LEA.HI.X.SX32 R9, R9, R4, 0x1, P2 ;  /* 0x0000000409097211 */ /* 0x000fe400010f0eff */
[----:B----4-:R-:W-:-:S04]  /*d160*/  IADD3 R11, P3, PT, R5, R2, RZ ;  /* 0x00000002050b7210 */ /* 0x010fc80007f7e0ff */
[----:B------:R-:W-:Y:S01]  /*d170*/  LEA.HI.X.SX32 R5, R5, R4, 0x1, P3 ;  /* 0x0000000405057211 */ /* 0x000fe200018f0eff */
[----:B--2---:R-:W-:Y:S02]  /*d180*/  IMAD R10, R10, 0x4, R0 ;  /* 0x000000040a0a7824 */ /* 0x004fe400078e0200 */
[----:B------:R-:W0:Y:S03]  /*d190*/  LDC R0, c[0x0][0x3d8] ;  /* 0x0000f600ff007b82 */ /* 0x000e260000000800 */
[----:B------:R-:W-:Y:S04]  /*d1a0*/  STL [R1+0x4c], R10 ;  /* 0x00004c0a01007387 */ /* 0x000fe80000100800 */
[----:B------:R1:W-:Y:S02]  /*d1b0*/  STL [R1+0x11a4], R11 ;  /* 0x0011a40b01007387 */ /* 0x0003e40000100800 */
[----:B-1----:R-:W-:-:S05]  /*d1c0*/  IADD3 R11, P4, PT, R3, R2, RZ ;  /* 0x00000002030b7210 */ /* 0x002fca0007f9e0ff */
[----:B------:R1:W-:Y:S01]  /*d1d0*/  STL [R1+0x11a8], R11 ;  /* 0x0011a80b01007387 */ /* 0x0003e20000100800 */
[----:B0-----:R-:W-:-:S03]  /*d1e0*/  IMAD R0, R0, 0x4, R10 ;  /* 0x0000000400007824 */ /* 0x001fc600078e020a */
[----:B-1----:R-:W2:Y:S04]  /*d1f0*/  LDL.LU R11, [R1+0x1260] ;  /* 0x00126000010b7983 */ /* 0x002ea80000300800 */
[----:B------:R-:W3:Y:S04]  /*d200*/  LDL.LU R10, [R1+0x125c] ;  /* 0x00125c00010a7983 */ /* 0x000ee80000300800 */
[----:B------:R0:W-:Y:S04]  /*d210*/  STL [R1+0x1198], R9 ;  /* 0x0011980901007387 */ /* 0x0001e80000100800 */
[----:B0-----:R-:W4:Y:S04]  /*d220*/  LDL.LU R9, [R1+0x1258] ;  /* 0x0012580001097983 */ /* 0x001f280000300800 */
[----:B------:R0:W-:Y:S04]  /*d230*/  STL [R1+0x1194], R5 ;  /* 0x0011940501007387 */ /* 0x0001e80000100800 */
[----:B0-----:R-:W2:Y:S01]  /*d240*/  LDL.LU R5, [R1+0x1254] ;  /* 0x0012540001057983 */ /* 0x001ea20000300800 */
[----:B------:R-:W-:-:S03]  /*d250*/  LEA.HI.X.SX32 R3, R3, R4, 0x1, P4 ;  /* 0x0000000403037211 */ /* 0x000fc600020f0eff */
[----:B------:R0:W-:Y:S04]  /*d260*/  STL [R1+0x48], R0 ;  /* 0x0000480001007387 */ /* 0x0001e80000100800 */
[----:B------:R1:W-:Y:S01]  /*d270*/  STL [R1+0x1184], R3 ;  /* 0x0011840301007387 */ /* 0x0003e20000100800 */
[----:B0-----:R-:W-:Y:S01]  /*d280*/  IMAD R0, R8, 0x4, R0 ;  /* 0x0000000408007824 */ /* 0x001fe200078e0200 */
[-C--:B------:R-:W-:Y:S01]  /*d290*/  IADD3 R8, P2, PT, R7, R2.reuse, RZ ;  /* 0x0000000207087210 */ /* 0x080fe20007f5e0ff */
[----:B-1----:R-:W0:Y:S04]  /*d2a0*/  LDC R3, c[0x0][0x3d8] ;  /* 0x0000f600ff037b82 */ /* 0x002e280000000800 */
[----:B------:R1:W-:Y:S04]  /*d2b0*/  STL [R1+0x1188], R8 ;  /* 0x0011880801007387 */ /* 0x0003e80000100800 */
[----:B------:R-:W-:Y:S01]  /*d2c0*/  STL [R1+0x38], R0 ;  /* 0x0000380001007387 */ /* 0x000fe20000100800 */
[----:B-1----:R-:W-:-:S02]  /*d2d0*/  IADD3 R8, P3, PT, R6, R2, RZ ;  /* 0x0000000206087210 */ /* 0x002fc40007f7e0ff */
[----:B------:R-:W-:-:S03]  /*d2e0*/  LEA.HI.X.SX32 R7, R7, R4, 0x1, P2 ;  /* 0x0000000407077211 */ /* 0x000fc600010f0eff */
[----:B------:R2:W-:Y:S01]  /*d2f0*/  STL [R1+0x118c], R8 ;  /* 0x00118c0801007387 */ /* 0x0005e20000100800 */
[----:B------:R-:W-:Y:S02]  /*d300*/  LEA.HI.X.SX32 R6, R6, R4, 0x1, P3 ;  /* 0x0000000406067211 */ /* 0x000fe400018f0eff */
[----:B--2---:R-:W-:-:S05]  /*d310*/  IADD3 R8, P4, PT, R5, R2, RZ ;  /* 0x0000000205087210 */ /* 0x004fca0007f9e0ff */
[----:B------:R1:W-:Y:S04]  /*d320*/  STL [R1+0x1190], R8 ;  /* 0x0011900801007387 */ /* 0x0003e80000100800 */
[----:B-1----:R-:W2:Y:S04]  /*d330*/  LDL.LU R8, [R1+0x1250] ;  /* 0x0012500001087983 */ /* 0x002ea80000300800 */
[----:B------:R1:W-:Y:S04]  /*d340*/  STL [R1+0x1180], R7 ;  /* 0x0011800701007387 */ /* 0x0003e80000100800 */
[----:B-1----:R-:W2:Y:S04]  /*d350*/  LDL.LU R7, [R1+0x124c] ;  /* 0x00124c0001077983 */ /* 0x002ea80000300800 */
[----:B------:R1:W-:Y:S04]  /*d360*/  STL [R1+0x117c], R6 ;  /* 0x00117c0601007387 */ /* 0x0003e80000100800 */
[----:B-1----:R-:W2:Y:S01]  /*d370*/  LDL.LU R6, [R1+0x1248] ;  /* 0x0012480001067983 */ /* 0x002ea20000300800 */
[----:B0-----:R-:W-:-:S02]  /*d380*/  LEA R0, R3, R0, 0x2 ;  /* 0x0000000003007211 */ /* 0x001fc400078e10ff */
[----:B------:R-:W0:Y:S03]  /*d390*/  LDC R3, c[0x0][0x3d8] ;  /* 0x0000f600ff037b82 */ /* 0x000e260000000800 */
[----:B------:R0:W-:Y:S01]  /*d3a0*/  STL [R1+0x34], R0 ;  /* 0x0000340001007387 */ /* 0x0001e20000100800 */
[----:B------:R-:W-:Y:S01]  /*d3b0*/  LEA.HI.X.SX32 R5, R5, R4, 0x1, P4 ;  /* 0x0000000405057211 */ /* 0x000fe200020f0eff */
[----:B0-----:R-:W-:-:S03]  /*d3c0*/  IMAD R0, R3, 0x4, R0 ;  /* 0x0000000403007824 */ /* 0x001fc600078e0200 */
[----:B------:R-:W0:Y:S01]  /*d3d0*/  LDC R3, c[0x0][0x3d8] ;  /* 0x0000f600ff037b82 */ /* 0x000e220000000800 */
[----:B------:R2:W-:Y:S02]  /*d3e0*/  STL [R1+0x116c], R5 ;  /* 0x00116c0501007387 */ /* 0x0005e40000100800 */
[----:B--2---:R-:W-:-:S05]  /*d3f0*/  IADD3 R5, P2, PT, R6, R2, RZ ;  /* 0x0000000206057210 */ /* 0x004fca0007f5e0ff */
[----:B------:R-:W-:Y:S04]  /*d400*/  STL [R1+0x1170], R5 ;  /* 0x0011700501007387 */ /* 0x000fe80000100800 */
[----:B------:R0:W-:Y:S02]  /*d410*/  STL [R1+0x14], R0 ;  /* 0x0000140001007387 */ /* 0x0001e40000100800 */
[----:B0-----:R-:W-:Y:S02]  /*d420*/  IMAD R0, R3, 0x4, R0 ;  /* 0x0000000403007824 */ /* 0x001fe400078e0200 */
[----:B------:R-:W0:Y:S01]  /*d430*/  LDC R3, c[0x0][0x3d8] ;  /* 0x0000f600ff037b82 */ /* 0x000e220000000800 */
[----:B------:R-:W-:-:S05]  /*d440*/  IADD3 R5, P3, PT, R7, R2, RZ ;  /* 0x0000000207057210 */ /* 0x000fca0007f7e0ff */
[----:B------:R1:W-:Y:S02]  /*d450*/  STL [R1+0x1174], R5 ;  /* 0x0011740501007387 */ /* 0x0003e40000100800 */
[----:B-1----:R-:W-:-:S05]  /*d460*/  IADD3 R5, P4, PT, R8, R2, RZ ;  /* 0x0000000208057210 */ /* 0x002fca0007f9e0ff */
[----:B------:R-:W-:Y:S04]  /*d470*/  STL [R1+0x1178], R5 ;  /* 0x0011780501007387 */ /* 0x000fe80000100800 */
[----:B------:R0:W-:Y:S02]  /*d480*/  STL [R1+0x24], R0 ;  /* 0x0000240001007387 */ /* 0x0001e40000100800 */
[----:B0-----:R-:W-:Y:S02]  /*d490*/  IMAD R0, R3, 0x4, R0 ;  /* 0x0000000403007824 */ /* 0x001fe400078e0200 */
[----:B------:R-:W0:Y:S01]  /*d4a0*/  LDC R3, c[0x0][0x3d8] ;  /* 0x0000f600ff037b82 */ /* 0x000e220000000800 */
[-C--:B------:R-:W-:Y:S02]  /*d4b0*/  LEA.HI.X.SX32 R5, R6, R4.reuse, 0x1, P2 ;  /* 0x0000000406057211 */ /* 0x080fe400010f0eff */
[----:B------:R-:W-:-:S03]  /*d4c0*/  LEA.HI.X.SX32 R6, R7, R4, 0x1, P3 ;  /* 0x0000000407067211 */ /* 0x000fc600018f0eff */
[----:B------:R1:W-:Y:S04]  /*d4d0*/  STL [R1+0x1168], R5 ;  /* 0x0011680501007387 */ /* 0x0003e80000100800 */
[----:B------:R-:W-:Y:S01]  /*d4e0*/  STL [R1+0x1164], R6 ;  /* 0x0011640601007387 */ /* 0x000fe20000100800 */
[----:B-1----:R-:W-:Y:S02]  /*d4f0*/  LEA.HI.X.SX32 R5, R8, R4, 0x1, P4 ;  /* 0x0000000408057211 */ /* 0x002fe400020f0eff */
[----:B------:R-:W1:Y:S03]  /*d500*/  LDC R8, c[0x0][0x3d8] ;  /* 0x0000f600ff087b82 */ /* 0x000e660000000800 */
[----:B------:R-:W-:Y:S04]  /*d510*/  STL [R1+0x1154], R5 ;  /* 0x0011540501007387 */ /* 0x000fe80000100800 */
[----:B------:R0:W-:Y:S02]  /*d520*/  STL [R1+0x10], R0 ;  /* 0x0000100001007387 */ /* 0x0001e40000100800 */
[----:B0-----:R-:W-:-:S02]  /*d530*/  LEA R0, R3, R0, 0x2 ;  /* 0x0000000003007211 */ /* 0x001fc400078e10ff */
[----:B------:R-:W0:Y:S01]  /*d540*/  LDC R3, c[0x0][0x3d8] ;  /* 0x0000f600ff037b82 */ /* 0x000e220000000800 */
[-C--:B----4-:R-:W-:Y:S02]  /*d550*/  IADD3 R5, P2, PT, R9, R2.reuse, RZ ;  /* 0x0000000209057210 */ /* 0x090fe40007f5e0ff */
[----:B---3--:R-:W-:-:S03]  /*d560*/  IADD3 R6, P3, PT, R10, R2, RZ ;  /* 0x000000020a067210 */ /* 0x008fc60007f7e0ff */
[----:B------:R2:W-:Y:S04]  /*d570*/  STL [R1+0x1158], R5 ;  /* 0x0011580501007387 */ /* 0x0005e80000100800 */
[----:B------:R-:W-:Y:S01]  /*d580*/  STL [R1+0x115c], R6 ;  /* 0x00115c0601007387 */ /* 0x000fe20000100800 */
[----:B--2---:R-:W-:-:S05]  /*d590*/  IADD3 R5, P4, PT, R11, R2, RZ ;  /* 0x000000020b057210 */ /* 0x004fca0007f9e0ff */
[----:B------:R-:W-:Y:S04]  /*d5a0*/  STL [R1+0x1160], R5 ;  /* 0x0011600501007387 */ /* 0x000fe80000100800 */
[----:B------:R0:W-:Y:S02]  /*d5b0*/  STL [R1+0xc], R0 ;  /* 0x00000c0001007387 */ /* 0x0001e40000100800 */
[----:B0-----:R-:W-:Y:S02]  /*d5c0*/  IMAD R0, R3, 0x4, R0 ;  /* 0x0000000403007824 */ /* 0x001fe400078e0200 */
[----:B------:R-:W0:Y:S01]  /*d5d0*/  LDC R3, c[0x0][0x3d8] ;  /* 0x0000f600ff037b82 */ /* 0x000e220000000800 */
[-C--:B------:R-:W-:Y:S02]  /*d5e0*/  LEA.HI.X.SX32 R5, R9, R4.reuse, 0x1, P2 ;  /* 0x0000000409057211 */ /* 0x080fe400010f0eff */
[----:B------:R-:W-:-:S03]  /*d5f0*/  LEA.HI.X.SX32 R6, R10, R4, 0x1, P3 ;  /* 0x000000040a067211 */ /* 0x000fc600018f0eff */
[----:B------:R2:W-:Y:S02]  /*d600*/  STL [R1+0x1150], R5 ;  /* 0x0011500501007387 */ /* 0x0005e40000100800 */
[----:B------:R-:W3:Y:S02]  /*d610*/  LDC R9, c[0x0][0x3d8] ;  /* 0x0000f600ff097b82 */ /* 0x000ee40000000800 */
[----:B------:R5:W-:Y:S01]  /*d620*/  STL [R1+0x114c], R6 ;  /* 0x00114c0601007387 */ /* 0x000be20000100800 */
[----:B--2---:R-:W-:-:S05]  /*d630*/  LEA.HI.X.SX32 R5, R11, R4, 0x1, P4 ;  /* 0x000000040b057211 */ /* 0x004fca00020f0eff */
[----:B------:R-:W2:Y:S01]  /*d640*/  LDC R11, c[0x0][0x3d8] ;  /* 0x0000f600ff0b7b82 */ /* 0x000ea20000000800 */
[----:B------:R4:W-:Y:S04]  /*d650*/  STL [R1+0x113c], R5 ;  /* 0x00113c0501007387 */ /* 0x0009e80000100800 */
[----:B------:R0:W-:Y:S01]  /*d660*/  STL [R1+0x8], R0 ;  /* 0x0000080001007387 */ /* 0x0001e20000100800 */
[-C--:B-----5:R-:W-:Y:S02]  /*d670*/  IADD3 R6, P3, PT, R13, R2.reuse, RZ ;  /* 0x000000020d067210 */ /* 0x0a0fe40007f7e0ff */
[-C--:B----4-:R-:W-:Y:S01]  /*d680*/  IADD3 R5, P2, PT, R12, R2.reuse, RZ ;  /* 0x000000020c057210 */ /* 0x090fe20007f5e0ff */
[----:B0-----:R-:W-:Y:S02]  /*d690*/  IMAD R0, R3, 0x4, R0 ;  /* 0x0000000403007824 */ /* 0x001fe400078e0200 */
[----:B------:R-:W0:Y:S02]  /*d6a0*/  LDC R3, c[0x0][0x3d8] ;  /* 0x0000f600ff037b82 */ /* 0x000e240000000800 */
[----:B------:R4:W-:Y:S04]  /*d6b0*/  STL [R1+0x1140], R5 ;  /* 0x0011400501007387 */ /* 0x0009e80000100800 */
[----:B------:R5:W-:Y:S01]  /*d6c0*/  STL [R1+0x1144], R6 ;  /* 0x0011440601007387 */ /* 0x000be20000100800 */
[----:B----4-:R-:W-:-:S05]  /*d6d0*/  IADD3 R5, P4, PT, R14, R2, RZ ;  /* 0x000000020e057210 */ /* 0x010fca0007f9e0ff */
[----:B------:R4:W-:Y:S01]  /*d6e0*/  STL [R1+0x1148], R5 ;  /* 0x0011480501007387 */ /* 0x0009e20000100800 */
[-C--:B-----5:R-:W-:Y:S02]  /*d6f0*/  LEA.HI.X.SX32 R6, R13, R4.reuse, 0x1, P3 ;  /* 0x000000040d067211 */ /* 0x0a0fe400018f0eff */
[----:B------:R-:W5:Y:S01]  /*d700*/  LDC R13, c[0x0][0x3d8] ;  /* 0x0000f600ff0d7b82 */ /* 0x000f620000000800 */
[----:B------:R0:W-:Y:S01]  /*d710*/  STL [R1+0x4], R0 ;  /* 0x0000040001007387 */ /* 0x0001e20000100800 */
[----:B----4-:R-:W-:-:S06]  /*d720*/  LEA.HI.X.SX32 R5, R12, R4, 0x1, P2 ;  /* 0x000000040c057211 */ /* 0x010fcc00010f0eff */
[----:B------:R-:W4:Y:S01]  /*d730*/  LDC R12, c[0x0][0x3d8] ;  /* 0x0000f600ff0c7b82 */ /* 0x000f220000000800 */
[----:B------:R0:W-:Y:S02]  /*d740*/  STL [R1+0x1138], R5 ;  /* 0x0011380501007387 */ /* 0x0001e40000100800 */
[----:B0-----:R-:W-:Y:S01]  /*d750*/  IMAD R0, R3, 0x4, R0 ;  /* 0x0000000403007824 */ /* 0x001fe200078e0200 */
[----:B------:R-:W-:Y:S01]  /*d760*/  IADD3 R7, P2, PT, R15, R2, RZ ;  /* 0x000000020f077210 */ /* 0x000fe20007f5e0ff */
[----:B------:R0:W-:Y:S03]  /*d770*/  STL [R1+0x1134], R6 ;  /* 0x0011340601007387 */ /* 0x0001e60000100800 */
[----:B------:R-:W1:Y:S01]  /*d780*/  LDC R3, c[0x0][0x3d8] ;  /* 0x0000f600ff037b82 */ /* 0x000e620000000800 */
[----:B------:R-:W-:Y:S02]  /*d790*/  LEA.HI.X.SX32 R5, R14, R4, 0x1, P4 ;  /* 0x000000040e057211 */ /* 0x000fe400020f0eff */
[----:B0-----:R-:W-:-:S03]  /*d7a0*/  IADD3 R6, P3, PT, R16, R2, RZ ;  /* 0x0000000210067210 */ /* 0x001fc60007f7e0ff */
[----:B------:R0:W-:Y:S04]  /*d7b0*/  STL [R1+0x1124], R5 ;  /* 0x0011240501007387 */ /* 0x0001e80000100800 */
[----:B------:R2:W-:Y:S01]  /*d7c0*/  STL [R1+0x1128], R7 ;  /* 0x0011280701007387 */ /* 0x0005e20000100800 */
[----:B0-----:R-:W-:-:S03]  /*d7d0*/  IADD3 R5, P4, PT, R17, R2, RZ ;  /* 0x0000000211057210 */ /* 0x001fc60007f9e0ff */
[----:B------:R0:W-:Y:S04]  /*d7e0*/  STL [R1+0x112c], R6 ;  /* 0x00112c0601007387 */ /* 0x0001e80000100800 */
[----:B------:R-:W-:Y:S01]  /*d7f0*/  STL [R1+0x1238], R0 ;  /* 0x0012380001007387 */ /* 0x000fe20000100800 */
[----:B--2---:R-:W-:-:S03]  /*d800*/  LEA.HI.X.SX32 R7, R15, R4, 0x1, P2 ;  /* 0x000000040f077211 */ /* 0x004fc600010f0eff */
[----:B------:R2:W-:Y:S01]  /*d810*/  STL [R1+0x1130], R5 ;  /* 0x0011300501007387 */ /* 0x0005e20000100800 */
[----:B0-----:R-:W-:-:S03]  /*d820*/  LEA.HI.X.SX32 R6, R16, R4, 0x1, P3 ;  /* 0x0000000410067211 */ /* 0x001fc600018f0eff */
[----:B------:R-:W-:Y:S01]  /*d830*/  STL [R1+0x1120], R7 ;  /* 0x0011200701007387 */ /* 0x000fe20000100800 */
[----:B--2---:R-:W0:Y:S03]  /*d840*/  LDC R5, c[0x0][0x3d8] ;  /* 0x0000f600ff057b82 */ /* 0x004e260000000800 */
[----:B------:R2:W-:Y:S01]  /*d850*/  STL [R1+0x111c], R6 ;  /* 0x00111c0601007387 */ /* 0x0005e20000100800 */
[----:B-1----:R-:W-:-:S04]  /*d860*/  LEA R3, R3, R0, 0x2 ;  /* 0x0000000003037211 */ /* 0x002fc800078e10ff */
[----:B--2---:R-:W1:Y:S01]  /*d870*/  LDC R6, c[0x0][0x3d8] ;  /* 0x0000f600ff067b82 */ /* 0x004e620000000800 */
[----:B------:R-:W-:Y:S02]  /*d880*/  LEA.HI.X.SX32 R0, R17, R4, 0x1, P4 ;  /* 0x0000000411007211 */ /* 0x000fe400020f0eff */
[-C--:B------:R-:W-:Y:S01]  /*d890*/  IADD3 R7, P2, PT, R18, R2.reuse, RZ ;  /* 0x0000000212077210 */ /* 0x080fe20007f5e0ff */
[----:B------:R2:W-:Y:S04]  /*d8a0*/  STL [R1+0x1234], R3 ;  /* 0x0012340301007387 */ /* 0x0005e80000100800 */
[----:B------:R-:W-:Y:S01]  /*d8b0*/  STL [R1+0x110c], R0 ;  /* 0x00110c0001007387 */ /* 0x000fe20000100800 */
[----:B------:R-:W3:Y:S03]  /*d8c0*/  LDC R17, c[0x0][0x3d8] ;  /* 0x0000f600ff117b82 */ /* 0x000ee60000000800 */
[----:B------:R0:W-:Y:S02]  /*d8d0*/  STL [R1+0x1110], R7 ;  /* 0x0011100701007387 */ /* 0x0001e40000100800 */
[----:B0-----:R-:W-:Y:S01]  /*d8e0*/  IMAD R5, R5, 0x4, R3 ;  /* 0x0000000405057824 */ /* 0x001fe200078e0203 */
[----:B--2---:R-:W-:-:S02]  /*d8f0*/  IADD3 R3, P3, PT, R19, R2, RZ ;  /* 0x0000000213037210 */ /* 0x004fc40007f7e0ff */
[----:B------:R-:W0:Y:S03]  /*d900*/  LDC R7, c[0x0][0x3d8] ;  /* 0x0000f600ff077b82 */ /* 0x000e260000000800 */
[----:B------:R2:W-:Y:S01]  /*d910*/  STL [R1+0x1114], R3 ;  /* 0x0011140301007387 */ /* 0x0005e20000100800 */
[----:B------:R-:W-:Y:S01]  /*d920*/  IADD3 R0, P4, PT, R20, R2, RZ ;  /* 0x0000000214007210 */ /* 0x000fe20007f9e0ff */
[----:B-1----:R-:W-:Y:S02]  /*d930*/  IMAD R6, R6, 0x4, R5 ;  /* 0x0000000406067824 */ /* 0x002fe400078e0205 */
[----:B------:R1:W-:Y:S01]  /*d940*/  STL [R1+0x123c], R5 ;  /* 0x00123c0501007387 */ /* 0x0003e20000100800 */
[-C--:B--2---:R-:W-:Y:S02]  /*d950*/  LEA.HI.X.SX32 R3, R19, R4.reuse, 0x1, P3 ;  /* 0x0000000413037211 */ /* 0x084fe400018f0eff */
[-C--:B-1----:R-:W-:Y:S01]  /*d960*/  LEA.HI.X.SX32 R5, R18, R4.reuse, 0x1, P2 ;  /* 0x0000000412057211 */ /* 0x082fe200010f0eff */
[----:B------:R1:W-:Y:S04]  /*d970*/  STL [R1+0x1118], R0 ;  /* 0x0011180001007387 */ /* 0x0003e80000100800 */
[----:B------:R2:W-:Y:S04]  /*d980*/  STL [R1+0x1108], R5 ;  /* 0x0011080501007387 */ /* 0x0005e80000100800 */
[----:B------:R0:W-:Y:S01]  /*d990*/  STL [R1+0x1104], R3 ;  /* 0x0011040301007387 */ /* 0x0001e20000100800 */
[----:B-1----:R-:W-:-:S02]  /*d9a0*/  LEA.HI.X.SX32 R0, R20, R4, 0x1, P4 ;  /* 0x0000000414007211 */ /* 0x002fc400020f0eff */
[-C--:B--2---:R-:W-:Y:S01]  /*d9b0*/  IADD3 R5, P2, PT, R21, R2.reuse, RZ ;  /* 0x0000000215057210 */ /* 0x084fe20007f5e0ff */
[----:B------:R-:W-:Y:S01]  /*d9c0*/  STL [R1+0x1240], R6 ;  /* 0x0012400601007387 */ /* 0x000fe20000100800 */
[----:B0-----:R-:W-:Y:S01]  /*d9d0*/  IMAD R7, R7, 0x4, R6 ;  /* 0x0000000407077824 */ /* 0x001fe200078e0206 */
[----:B------:R-:W0:Y:S01]  /*d9e0*/  LDC R20, c[0x0][0x3d8] ;  /* 0x0000f600ff147b82 */ /* 0x000e220000000800 */
[-C--:B------:R-:W-:Y:S01]  /*d9f0*/  IADD3 R3, P3, PT, R22, R2.reuse, RZ ;  /* 0x0000000216037210 */ /* 0x080fe20007f7e0ff */
[----:B------:R1:W-:Y:S04]  /*da00*/  STL [R1+0x10f4], R0 ;  /* 0x0010f40001007387 */ /* 0x0003e80000100800 */
[----:B------:R2:W-:Y:S04]  /*da10*/  STL [R1+0x10f8], R5 ;  /* 0x0010f80501007387 */ /* 0x0005e80000100800 */
[----:B------:R3:W-:Y:S04]  /*da20*/  STL [R1+0x10fc], R3 ;  /* 0x0010fc0301007387 */ /* 0x0007e80000100800 */
[----:B------:R-:W4:Y:S01]  /*da30*/  LDL.LU R18, [R1+0x18] ;  /* 0x0000180001127983 */ /* 0x000f220000300800 */
[----:B-1----:R-:W-:-:S02]  /*da40*/  IADD3 R0, P4, PT, R23, R2, RZ ;  /* 0x0000000217007210 */ /* 0x002fc40007f9e0ff */
[-C--:B--2---:R-:W-:Y:S02]  /*da50*/  LEA.HI.X.SX32 R5, R21, R4.reuse, 0x1, P2 ;  /* 0x0000000415057211 */ /* 0x084fe400010f0eff */
[----:B------:R-:W-:Y:S01]  /*da60*/  LEA R8, R8, R7, 0x2 ;  /* 0x0000000708087211 */ /* 0x000fe200078e10ff */
[----:B------:R1:W-:Y:S01]  /*da70*/  STL [R1+0x1100], R0 ;  /* 0x0011000001007387 */ /* 0x0003e20000100800 */
[----:B---3--:R-:W-:-:S03]  /*da80*/  LEA.HI.X.SX32 R3, R22, R4, 0x1, P3 ;  /* 0x0000000416037211 */ /* 0x008fc600018f0eff */
[----:B------:R-:W-:Y:S04]  /*da90*/  STL [R1+0x1230], R7 ;  /* 0x0012300701007387 */ /* 0x000fe80000100800 */
[----:B------:R-:W-:Y:S01]  /*daa0*/  STL [R1+0x10f0], R5 ;  /* 0x0010f00501007387 */ /* 0x000fe20000100800 */
[----:B-1----:R-:W-:-:S03]  /*dab0*/  LEA.HI.X.SX32 R0, R23, R4, 0x1, P4 ;  /* 0x0000000417007211 */ /* 0x002fc600020f0eff */
[----:B------:R1:W-:Y:S04]  /*dac0*/  STL [R1+0x10ec], R3 ;  /* 0x0010ec0301007387 */ /* 0x0003e80000100800 */
[----:B------:R-:W-:Y:S04]  /*dad0*/  STL [R1+0x1244], R8 ;  /* 0x0012440801007387 */ /* 0x000fe80000100800 */
[----:B------:R2:W-:Y:S01]  /*dae0*/  STL [R1+0x10dc], R0 ;  /* 0x0010dc0001007387 */ /* 0x0005e20000100800 */
[----:B-1----:R-:W-:-:S03]  /*daf0*/  IADD3 R3, P2, PT, R24, R2, RZ ;  /* 0x0000000218037210 */ /* 0x002fc60007f5e0ff */
[----:B------:R-:W3:Y:S01]  /*db00*/  LDL.LU R5, [R1+0x30] ;  /* 0x0000300001057983 */ /* 0x000ee20000300800 */
[----:B--2---:R-:W-:-:S03]  /*db10*/  IADD3 R0, P3, PT, R25, R2, RZ ;  /* 0x0000000219007210 */ /* 0x004fc60007f7e0ff */
[----:B------:R1:W-:Y:S04]  /*db20*/  STL [R1+0x10e0], R3 ;  /* 0x0010e00301007387 */ /* 0x0003e80000100800 */
[----:B------:R2:W-:Y:S04]  /*db30*/  STL [R1+0x10e4], R0 ;  /* 0x0010e40001007387 */ /* 0x0005e80000100800 */
[----:B-1----:R-:W3:Y:S04]  /*db40*/  LDL.LU R3, [R1+0x2c] ;  /* 0x00002c0001037983 */ /* 0x002ee80000300800 */
[----:B------:R-:W3:Y:S01]  /*db50*/  LDL.LU R14, [R1+0x28] ;  /* 0x00002800010e7983 */ /* 0x000ee20000300800 */
[----:B--2---:R-:W-:-:S02]  /*db60*/  IADD3 R0, P4, PT, R26, R2, RZ ;  /* 0x000000021a007210 */ /* 0x004fc40007f9e0ff */
[----:B------:R-:W-:-:S03]  /*db70*/  LEA.HI.X.SX32 R7, R24, R4, 0x1, P2 ;  /* 0x0000000418077211 */ /* 0x000fc600010f0eff */
[----:B------:R1:W-:Y:S01]  /*db80*/  STL [R1+0x10e8], R0 ;  /* 0x0010e80001007387 */ /* 0x0003e20000100800 */
[----:B------:R-:W-:-:S03]  /*db90*/  LEA.HI.X.SX32 R6, R26, R4, 0x1, P4 ;  /* 0x000000041a067211 */ /* 0x000fc600020f0eff */
[----:B------:R-:W-:Y:S01]  /*dba0*/  STL [R1+0x10d8], R7 ;  /* 0x0010d80701007387 */ /* 0x000fe20000100800 */
[----:B-1----:R-:W-:-:S05]  /*dbb0*/  LEA.HI.X.SX32 R0, R25, R4, 0x1, P3 ;  /* 0x0000000419007211 */ /* 0x002fca00018f0eff */
[----:B------:R1:W-:Y:S04]  /*dbc0*/  STL [R1+0x10d4], R0 ;  /* 0x0010d40001007387 */ /* 0x0003e80000100800 */
[----:B------:R2:W-:Y:S01]  /*dbd0*/  STL [R1+0x10c4], R6 ;  /* 0x0010c40601007387 */ /* 0x0005e20000100800 */
[-C--:B-1----:R-:W-:Y:S02]  /*dbe0*/  IADD3 R0, P2, PT, R27, R2.reuse, RZ ;  /* 0x000000021b007210 */ /* 0x082fe40007f5e0ff */
[----:B--2---:R-:W-:-:S03]  /*dbf0*/  IADD3 R6, P3, PT, R28, R2, RZ ;  /* 0x000000021c067210 */ /* 0x004fc60007f7e0ff */
[----:B------:R1:W-:Y:S04]  /*dc00*/  STL [R1+0x10c8], R0 ;  /* 0x0010c80001007387 */ /* 0x0003e80000100800 */
[----:B------:R-:W2:Y:S04]  /*dc10*/  LDL.LU R15, [R1+0x44] ;  /* 0x00004400010f7983 */ /* 0x000ea80000300800 */
[----:B------:R0:W-:Y:S01]  /*dc20*/  STL [R1+0x10cc], R6 ;  /* 0x0010cc0601007387 */ /* 0x0001e20000100800 */
[----:B-1----:R-:W-:-:S05]  /*dc30*/  IADD3 R0, P4, PT, R29, R2, RZ ;  /* 0x000000021d007210 */ /* 0x002fca0007f9e0ff */
[----:B------:R1:W-:Y:S01]  /*dc40*/  STL [R1+0x10d0], R0 ;  /* 0x0010d00001007387 */ /* 0x0003e20000100800 */
[----:B0-----:R-:W-:-:S03]  /*dc50*/  LEA.HI.X.SX32 R6, R27, R4, 0x1, P2 ;  /* 0x000000041b067211 */ /* 0x001fc600010f0eff */
[----:B-1----:R-:W2:Y:S04]  /*dc60*/  LDL.LU R0, [R1+0x40] ;  /* 0x0000400001007983 */ /* 0x002ea80000300800 */
[----:B------:R0:W-:Y:S04]  /*dc70*/  STL [R1+0x10c0], R6 ;  /* 0x0010c00601007387 */ /* 0x0001e80000100800 */
[----:B------:R-:W2:Y:S01]  /*dc80*/  LDL.LU R16, [R1+0x3c] ;  /* 0x00003c0001107983 */ /* 0x000ea20000300800 */
[----:B------:R-:W-:Y:S02]  /*dc90*/  IMAD R10, R9, 0x4, R8 ;  /* 0x00000004090a7824 */ /* 0x000fe400078e0208 */
[----:B------:R-:W1:Y:S01]  /*dca0*/  LDC R9, c[0x0][0x3d8] ;  /* 0x0000f600ff097b82 */ /* 0x000e620000000800 */
[----:B0-----:R-:W-:Y:S01]  /*dcb0*/  LEA.HI.X.SX32 R6, R28, R4, 0x1, P3 ;  /* 0x000000041c067211 */ /* 0x001fe200018f0eff */
[----:B-----5:R-:W-:-:S02]  /*dcc0*/  IMAD R19, R13, 0x4, R29 ;  /* 0x000000040d137824 */ /* 0x020fc400078e021d */
[----:B-1----:R-:W-:-:S04]  /*dcd0*/  IMAD R9, R9, 0x4, R10 ;  /* 0x0000000409097824 */ /* 0x002fc800078e020a */
[----:B------:R-:W-:-:S05]  /*dce0*/  IMAD R11, R11, 0x4, R9 ;  /* 0x000000040b0b7824 */ /* 0x000fca00078e0209 */
[----:B----4-:R-:W-:-:S04]  /*dcf0*/  LEA R12, R12, R11, 0x2 ;  /* 0x0000000b0c0c7211 */ /* 0x010fc800078e10ff */
[----:B------:R-:W-:Y:S02]  /*dd00*/  LEA R21, R17, R12, 0x2 ;  /* 0x0000000c11157211 */ /* 0x000fe400078e10ff */
[----:B------:R-:W0:Y:S01]  /*dd10*/  LDC R17, c[0x0][0x3d8] ;  /* 0x0000f600ff117b82 */ /* 0x000e220000000800 */
[----:B------:R1:W-:Y:S01]  /*dd20*/  STL [R1+0x10bc], R6 ;  /* 0x0010bc0601007387 */ /* 0x0003e20000100800 */
[----:B------:R-:W-:Y:S02]  /*dd30*/  IMAD R13, R13, 0x4, R29 ;  /* 0x000000040d0d7824 */ /* 0x000fe400078e021d */
[----:B------:R-:W-:Y:S01]  /*dd40*/  IMAD R19, R20, 0x4, R19 ;  /* 0x0000000414137824 */ /* 0x000fe200078e0213 */
[----:B-1----:R-:W-:Y:S02]  /*dd50*/  LEA.HI.X.SX32 R6, R29, R4, 0x1, P4 ;  /* 0x000000041d067211 */ /* 0x002fe400020f0eff */
[----:B------:R-:W-:-:S03]  /*dd60*/  IADD3 R8, P2, PT, R13, R2, RZ ;  /* 0x000000020d087210 */ /* 0x000fc60007f5e0ff */
[----:B------:R1:W-:Y:S04]  /*dd70*/  STL [R1+0x10ac], R6 ;  /* 0x0010ac0601007387 */ /* 0x0003e80000100800 */
[----:B------:R-:W-:Y:S01]  /*dd80*/  STL [R1+0x10b0], R8 ;  /* 0x0010b00801007387 */ /* 0x000fe20000100800 */
[----:B-1----:R-:W-:-:S05]  /*dd90*/  IADD3 R6, P3, PT, R19, R2, RZ ;  /* 0x0000000213067210 */ /* 0x002fca0007f7e0ff */
[----:B------:R1:W-:Y:S01]  /*dda0*/  STL [R1+0x10b4], R6 ;  /* 0x0010b40601007387 */ /* 0x0003e20000100800 */
[----:B0-----:R-:W-:Y:S01]  /*ddb0*/  IMAD R27, R17, 0x4, R21 ;  /* 0x00000004111b7824 */ /* 0x001fe200078e0215 */
[----:B-1----:R-:W-:Y:S02]  /*ddc0*/  LEA.HI.X.SX32 R6, R13, R4, 0x1, P2 ;  /* 0x000000040d067211 */ /* 0x002fe400010f0eff */
[----:B------:R-:W0:Y:S01]  /*ddd0*/  LDC R13, c[0x0][0x3d8] ;  /* 0x0000f600ff0d7b82 */ /* 0x000e220000000800 */
[----:B------:R-:W-:-:S05]  /*dde0*/  IADD3 R7, P4, PT, R18, R2, RZ ;  /* 0x0000000212077210 */ /* 0x000fca0007f9e0ff */
[----:B------:R1:W-:Y:S04]  /*ddf0*/  STL [R1+0x10b8], R7 ;  /* 0x0010b80701007387 */ /* 0x0003e80000100800 */
[----:B------:R-:W4:Y:S04]  /*de00*/  LDL.LU R8, [R1+0x58] ;  /* 0x0000580001087983 */ /* 0x000f280000300800 */
[----:B------:R-:W5:Y:S04]  /*de10*/  LDL.LU R23, [R1+0x54] ;  /* 0x0000540001177983 */ /* 0x000f680000300800 */
[----:B------:R0:W-:Y:S01]  /*de20*/  STL [R1+0x10a8], R6 ;  /* 0x0010a80601007387 */ /* 0x0001e20000100800 */
[----:B-1----:R-:W-:-:S03]  /*de30*/  LEA.HI.X.SX32 R7, R19, R4, 0x1, P3 ;  /* 0x0000000413077211 */ /* 0x002fc600018f0eff */
[----:B------:R-:W5:Y:S01]  /*de40*/  LDL.LU R17, [R1+0x50] ;  /* 0x0000500001117983 */ /* 0x000f620000300800 */
[----:B0-----:R-:W-:-:S03]  /*de50*/  LEA.HI.X.SX32 R6, R18, R4, 0x1, P4 ;  /* 0x0000000412067211 */ /* 0x001fc600020f0eff */
[----:B------:R-:W-:Y:S01]  /*de60*/  STL [R1+0x10a4], R7 ;  /* 0x0010a40701007387 */ /* 0x000fe20000100800 */
[----:B---3--:R-:W-:-:S03]  /*de70*/  IADD3 R18, P2, PT, R5, R2, RZ ;  /* 0x0000000205127210 */ /* 0x008fc60007f5e0ff */
[----:B------:R0:W-:Y:S04]  /*de80*/  STL [R1+0x1094], R6 ;  /* 0x0010940601007387 */ /* 0x0001e80000100800 */
[----:B------:R-:W-:Y:S01]  /*de90*/  STL [R1+0x1098], R18 ;  /* 0x0010981201007387 */ /* 0x000fe20000100800 */
[-C--:B0-----:R-:W-:Y:S02]  /*dea0*/  IADD3 R6, P3, PT, R3, R2.reuse, RZ ;  /* 0x0000000203067210 */ /* 0x081fe40007f7e0ff */
[----:B------:R-:W-:-:S03]  /*deb0*/  IADD3 R7, P4, PT, R14, R2, RZ ;  /* 0x000000020e077210 */ /* 0x000fc60007f9e0ff */
[----:B------:R0:W-:Y:S04]  /*dec0*/  STL [R1+0x109c], R6 ;  /* 0x00109c0601007387 */ /* 0x0001e80000100800 */
[----:B0-----:R-:W3:Y:S04]  /*ded0*/  LDL.LU R6, [R1+0x5c] ;  /* 0x00005c0001067983 */ /* 0x001ee80000300800 */
[----:B------:R0:W-:Y:S04]  /*dee0*/  STL [R1+0x10a0], R7 ;  /* 0x0010a00701007387 */ /* 0x0001e80000100800 */
[----:B------:R-:W3:Y:S04]  /*def0*/  LDL.LU R19, [R1+0x4c] ;  /* 0x00004c0001137983 */ /* 0x000ee80000300800 */
[----:B------:R-:W3:Y:S01]  /*df00*/  LDL.LU R18, [R1+0x48] ;  /* 0x0000480001127983 */ /* 0x000ee20000300800 */
[----:B------:R-:W-:-:S02]  /*df10*/  LEA.HI.X.SX32 R3, R3, R4, 0x1, P3 ;  /* 0x0000000403037211 */ /* 0x000fc400018f0eff */
[-C--:B0-----:R-:W-:Y:S02]  /*df20*/  LEA.HI.X.SX32 R7, R5, R4.reuse, 0x1, P2 ;  /* 0x0000000405077211 */ /* 0x081fe400010f0eff */
[----:B------:R-:W-:Y:S01]  /*df30*/  LEA.HI.X.SX32 R5, R14, R4, 0x1, P4 ;  /* 0x000000040e057211 */ /* 0x000fe200020f0eff */
[----:B------:R-:W-:Y:S01]  /*df40*/  IMAD R28, R13, 0x4, R27 ;  /* 0x000000040d1c7824 */ /* 0x000fe200078e021b */
[----:B------:R-:W0:Y:S01]  /*df50*/  LDC R14, c[0x0][0x3d8] ;  /* 0x0000f600ff0e7b82 */ /* 0x000e220000000800 */
[----:B------:R-:W-:Y:S04]  /*df60*/  STL [R1+0x1090], R7 ;  /* 0x0010900701007387 */ /* 0x000fe80000100800 */
[----:B------:R-:W-:Y:S03]  /*df70*/  STL [R1+0x108c], R3 ;  /* 0x00108c0301007387 */ /* 0x000fe60000100800 */
[----:B------:R-:W1:Y:S01]  /*df80*/  LDC R13, c[0x0][0x3d8] ;  /* 0x0000f600ff0d7b82 */ /* 0x000e620000000800 */
[----:B------:R2:W-:Y:S04]  /*df90*/  STL [R1+0x107c], R5 ;  /* 0x00107c0501007387 */ /* 0x0005e80000100800 */
[----:B--2---:R-:W2:Y:S01]  /*dfa0*/  LDL.LU R5, [R1+0x38] ;  /* 0x0000380001057983 */ /* 0x004ea20000300800 */
[----:B------:R-:W-:-:S03]  /*dfb0*/  IADD3 R3, P2, PT, R15, R2, RZ ;  /* 0x000000020f037210 */ /* 0x000fc60007f5e0ff */
[----:B------:R-:W2:Y:S04]  /*dfc0*/  LDL.LU R24, [R1+0x34] ;  /* 0x0000340001187983 */ /* 0x000ea80000300800 */
[----:B------:R0:W-:Y:S04]  /*dfd0*/  STL [R1+0x1080], R3 ;  /* 0x0010800301007387 */ /* 0x0001e80000100800 */
[----:B------:R-:W2:Y:S01]  /*dfe0*/  LDL.LU R20, [R1+0x14] ;  /* 0x0000140001147983 */ /* 0x000ea20000300800 */
[-C--:B------:R-:W-:Y:S02]  /*dff0*/  IADD3 R7, P3, PT, R0, R2.reuse, RZ ;  /* 0x0000000200077210 */ /* 0x080fe40007f7e0ff */
[----:B0-----:R-:W-:-:S03]  /*e000*/  IADD3 R3, P4, PT, R16, R2, RZ ;  /* 0x0000000210037210 */ /* 0x001fc60007f9e0ff */
[----:B------:R0:W-:Y:S04]  /*e010*/  STL [R1+0x1084], R7 ;  /* 0x0010840701007387 */ /* 0x0001e80000100800 */
[----:B------:R1:W-:Y:S01]  /*e020*/  STL [R1+0x1088], R3 ;  /* 0x0010880301007387 */ /* 0x0003e20000100800 */
[-C--:B0-----:R-:W-:Y:S01]  /*e030*/  LEA.HI.X.SX32 R7, R15, R4.reuse, 0x1, P2 ;  /* 0x000000040f077211 */ /* 0x081fe200010f0eff */
[----:B-1----:R-:W-:Y:S01]  /*e040*/  IMAD R22, R13, 0x4, R28 ;  /* 0x000000040d167824 */ /* 0x002fe200078e021c */
[----:B------:R-:W0:Y:S01]  /*e050*/  LDC R15, c[0x0][0x3d8] ;  /* 0x0000f600ff0f7b82 */ /* 0x000e220000000800 */
[-C--:B------:R-:W-:Y:S02]  /*e060*/  LEA.HI.X.SX32 R3, R0, R4.reuse, 0x1, P3 ;  /* 0x0000000400037211 */ /* 0x080fe400018f0eff */
[----:B------:R-:W2:Y:S04]  /*e070*/  LDL.LU R0, [R1+0x24] ;  /* 0x0000240001007983 */ /* 0x000ea80000300800 */
[----:B------:R1:W-:Y:S01]  /*e080*/  STL [R1+0x1078], R7 ;  /* 0x0010780701007387 */ /* 0x0003e20000100800 */
[----:B------:R-:W0:Y:S03]  /*e090*/  LDC R13, c[0x0][0x3d8] ;  /* 0x0000f600ff0d7b82 */ /* 0x000e260000000800 */
[----:B------:R1:W-:Y:S04]  /*e0a0*/  STL [R1+0x1074], R3 ;  /* 0x0010740301007387 */ /* 0x0003e80000100800 */
[----:B------:R-:W2:Y:S04]  /*e0b0*/  LDL.LU R26, [R1+0x10] ;  /* 0x00001000011a7983 */ /* 0x000ea80000300800 */
[----:B-1----:R-:W2:Y:S01]  /*e0c0*/  LDL.LU R7, [R1+0xc] ;  /* 0x00000c0001077983 */ /* 0x002ea20000300800 */
[----:B------:R-:W-:-:S05]  /*e0d0*/  LEA.HI.X.SX32 R3, R16, R4, 0x1, P4 ;  /* 0x0000000410037211 */ /* 0x000fca00020f0eff */
[----:B------:R5:W-:Y:S01]  /*e0e0*/  STL [R1+0x1064], R3 ;  /* 0x0010640301007387 */ /* 0x000be20000100800 */
[-C--:B----4-:R-:W-:Y:S02]  /*e0f0*/  IADD3 R16, P2, PT, R8, R2.reuse, RZ ;  /* 0x0000000208107210 */ /* 0x090fe40007f5e0ff */
[----:B-----5:R-:W-:-:S03]  /*e100*/  IADD3 R3, P3, PT, R23, R2, RZ ;  /* 0x0000000217037210 */ /* 0x020fc60007f7e0ff */
[----:B------:R1:W-:Y:S01]  /*e110*/  STL [R1+0x1068], R16 ;  /* 0x0010681001007387 */ /* 0x0003e20000100800 */
[-C--:B------:R-:W-:Y:S02]  /*e120*/  LEA.HI.X.SX32 R8, R8, R4.reuse, 0x1, P2 ;  /* 0x0000000408087211 */ /* 0x080fe400010f0eff */
[----:B------:R-:W-:Y:S01]  /*e130*/  LEA.HI.X.SX32 R23, R23, R4, 0x1, P3 ;  /* 0x0000000417177211 */ /* 0x000fe200018f0eff */
[----:B------:R4:W-:Y:S01]  /*e140*/  STL [R1+0x106c], R3 ;  /* 0x00106c0301007387 */ /* 0x0009e20000100800 */
[----:B-1----:R-:W-:-:S03]  /*e150*/  IADD3 R16, P4, PT, R17, R2, RZ ;  /* 0x0000000211107210 */ /* 0x002fc60007f9e0ff */
[----:B----4-:R-:W4:Y:S04]  /*e160*/  LDL.LU R3, [R1+0x8] ;  /* 0x0000080001037983 */ /* 0x010f280000300800 */
[----:B------:R-:W5:Y:S04]  /*e170*/  LDL.LU R29, [R1+0x4] ;  /* 0x00000400011d7983 */ /* 0x000f680000300800 */
[----:B------:R1:W-:Y:S04]  /*e180*/  STL [R1+0x1070], R16 ;  /* 0x0010701001007387 */ /* 0x0003e80000100800 */
[----:B------:R1:W-:Y:S01]  /*e190*/  STL [R1+0x1060], R8 ;  /* 0x0010600801007387 */ /* 0x0003e20000100800 */
[----:B0-----:R-:W-:Y:S01]  /*e1a0*/  LEA R13, R13, R22, 0x2 ;  /* 0x000000160d0d7211 */ /* 0x001fe200078e10ff */
[----:B-1----:R-:W0:Y:S02]  /*e1b0*/  LDC R16, c[0x0][0x3d8] ;  /* 0x0000f600ff107b82 */ /* 0x002e240000000800 */
[----:B------:R-:W5:Y:S04]  /*e1c0*/  LDL.LU R8, [R1+0x1244] ;  /* 0x0012440001087983 */ /* 0x000f680000300800 */
[----:B------:R1:W-:Y:S02]  /*e1d0*/  STL [R1+0x105c], R23 ;  /* 0x00105c1701007387 */ /* 0x0003e40000100800 */
[----:B-1----:R-:W-:Y:S01]  /*e1e0*/  LEA.HI.X.SX32 R23, R17, R4, 0x1, P4 ;  /* 0x0000000411177211 */ /* 0x002fe200020f0eff */
[----:B------:R-:W-:Y:S01]  /*e1f0*/  IMAD R14, R14, 0x4, R13 ;  /* 0x000000040e0e7824 */ /* 0x000fe200078e020d */
[----:B------:R-:W1:Y:S03]  /*e200*/  LDC R17, c[0x0][0x3d8] ;  /* 0x0000f600ff117b82 */ /* 0x000e660000000800 */
[----:B------:R3:W-:Y:S02]  /*e210*/  STL [R1+0x104c], R23 ;  /* 0x00104c1701007387 */ /* 0x0007e40000100800 */
[----:B---3--:R-:W-:-:S05]  /*e220*/  IADD3 R23, P2, PT, R6, R2, RZ ;  /* 0x0000000206177210 */ /* 0x008fca0007f5e0ff */
[----:B------:R3:W-:Y:S01]  /*e230*/  STL [R1+0x1050], R23 ;  /* 0x0010501701007387 */ /* 0x0007e20000100800 */
[----:B------:R-:W-:Y:S02]  /*e240*/  LEA.HI.X.SX32 R6, R6, R4, 0x1, P2 ;  /* 0x0000000406067211 */ /* 0x000fe400010f0eff */
[----:B---3--:R-:W-:-:S05]  /*e250*/  IADD3 R23, P3, PT, R19, R2, RZ ;  /* 0x0000000213177210 */ /* 0x008fca0007f7e0ff */
[----:B------:R3:W-:Y:S01]  /*e260*/  STL [R1+0x1054], R23 ;  /* 0x0010541701007387 */ /* 0x0007e20000100800 */
[----:B------:R-:W-:Y:S02]  /*e270*/  LEA.HI.X.SX32 R19, R19, R4, 0x1, P3 ;  /* 0x0000000413137211 */ /* 0x000fe400018f0eff */
[----:B---3--:R-:W-:-:S05]  /*e280*/  IADD3 R23, P4, PT, R18, R2, RZ ;  /* 0x0000000212177210 */ /* 0x008fca0007f9e0ff */
[----:B------:R-:W-:Y:S04]  /*e290*/  STL [R1+0x1058], R23 ;  /* 0x0010581701007387 */ /* 0x000fe80000100800 */
[----:B------:R3:W-:Y:S04]  /*e2a0*/  STL [R1+0x1048], R6 ;  /* 0x0010480601007387 */ /* 0x0007e80000100800 */
[----:B---3--:R-:W3:Y:S04]  /*e2b0*/  LDL.LU R6, [R1+0x1240] ;  /* 0x0012400001067983 */ /* 0x008ee80000300800 */
[----:B------:R0:W-:Y:S02]  /*e2c0*/  STL [R1+0x1044], R19 ;  /* 0x0010441301007387 */ /* 0x0001e40000100800 */
[----:B0-----:R-:W-:Y:S01]  /*e2d0*/  LEA.HI.X.SX32 R19, R18, R4, 0x1, P4 ;  /* 0x0000000412137211 */ /* 0x001fe200020f0eff */
[----:B------:R-:W-:Y:S01]  /*e2e0*/  IMAD R25, R15, 0x4, R14 ;  /* 0x000000040f197824 */ /* 0x000fe200078e020e */
[----:B------:R-:W0:Y:S03]  /*e2f0*/  LDC R18, c[0x0][0x3d8] ;  /* 0x0000f600ff127b82 */ /* 0x000e260000000800 */
[----:B------:R2:W-:Y:S05]  /*e300*/  STL [R1+0x1034], R19 ;  /* 0x0010341301007387 */ /* 0x0005ea0000100800 */
[----:B------:R-:W0:Y:S01]  /*e310*/  LDC R15, c[0x0][0x3d8] ;  /* 0x0000f600ff0f7b82 */ /* 0x000e220000000800 */
[----:B--2---:R-:W-:-:S05]  /*e320*/  IADD3 R19, P2, PT, R5, R2, RZ ;  /* 0x0000000205137210 */ /* 0x004fca0007f5e0ff */
[----:B------:R2:W-:Y:S01]  /*e330*/  STL [R1+0x1038], R19 ;  /* 0x0010381301007387 */ /* 0x0005e20000100800 */
[----:B------:R-:W-:Y:S02]  /*e340*/  LEA.HI.X.SX32 R5, R5, R4, 0x1, P2 ;  /* 0x0000000405057211 */ /* 0x000fe400010f0eff */
[----:B--2---:R-:W-:-:S05]  /*e350*/  IADD3 R19, P3, PT, R24, R2, RZ ;  /* 0x0000000218137210 */ /* 0x004fca0007f7e0ff */
[----:B------:R2:W-:Y:S01]  /*e360*/  STL [R1+0x103c], R19 ;  /* 0x00103c1301007387 */ /* 0x0005e20000100800 */
[----:B------:R-:W-:Y:S02]  /*e370*/  LEA.HI.X.SX32 R24, R24, R4, 0x1, P3 ;  /* 0x0000000418187211 */ /* 0x000fe400018f0eff */
[----:B--2---:R-:W-:-:S04]  /*e380*/  IADD3 R19, P4, PT, R20, R2, RZ ;  /* 0x0000000214137210 */ /* 0x004fc80007f9e0ff */
[----:B------:R-:W-:Y:S01]  /*e390*/  LEA.HI.X.SX32 R20, R20, R4, 0x1, P4 ;  /* 0x0000000414147211 */ /* 0x000fe200020f0eff */
[----:B------:R2:W-:Y:S04]  /*e3a0*/  STL [R1+0x1040], R19 ;  /* 0x0010401301007387 */ /* 0x0005e80000100800 */
[----:B------:R1:W-:Y:S01]  /*e3b0*/  STL [R1+0x1030], R5 ;  /* 0x0010300501007387 */ /* 0x0003e20000100800 */
[----:B0-----:R-:W-:Y:S01]  /*e3c0*/  IMAD R15, R15, 0x4, R25 ;  /* 0x000000040f0f7824 */ /* 0x001fe200078e0219 */
[----:B--2---:R-:W0:Y:S02]  /*e3d0*/  LDC R19, c[0x0][0x3d8] ;  /* 0x0000f600ff137b82 */ /* 0x004e240000000800 */
[----:B-1----:R-:W2:Y:S04]  /*e3e0*/  LDL.LU R5, [R1+0x123c] ;  /* 0x00123c0001057983 */ /* 0x002ea80000300800 */
[----:B------:R-:W-:Y:S04]  /*e3f0*/  STL [R1+0x102c], R24 ;  /* 0x00102c1801007387 */ /* 0x000fe80000100800 */
[----:B------:R1:W-:Y:S02]  /*e400*/  STL [R1+0x101c], R20 ;  /* 0x00101c1401007387 */ /* 0x0003e40000100800 */
[----:B-1----:R-:W-:-:S05]  /*e410*/  IADD3 R20, P2, PT, R0, R2, RZ ;  /* 0x0000000200147210 */ /* 0x002fca0007f5e0ff */
[----:B------:R1:W-:Y:S01]  /*e420*/  STL [R1+0x1020], R20 ;  /* 0x0010201401007387 */ /* 0x0003e20000100800 */
[----:B------:R-:W-:Y:S02]  /*e430*/  LEA.HI.X.SX32 R0, R0, R4, 0x1, P2 ;  /* 0x0000000400007211 */ /* 0x000fe400010f0eff */
[----:B-1----:R-:W-:-:S05]  /*e440*/  IADD3 R20, P3, PT, R26, R2, RZ ;  /* 0x000000021a147210 */ /* 0x002fca0007f7e0ff */
[----:B------:R1:W-:Y:S02]  /*e450*/  STL [R1+0x1024], R20 ;  /* 0x0010241401007387 */ /* 0x0003e40000100800 */
[----:B-1----:R-:W-:-:S05]  /*e460*/  IADD3 R20, P4, PT, R7, R2, RZ ;  /* 0x0000000207147210 */ /* 0x002fca0007f9e0ff */
[----:B------:R1:W-:Y:S04]  /*e470*/  STL [R1+0x1028], R20 ;  /* 0x0010281401007387 */ /* 0x0003e80000100800 */
[----:B------:R0:W-:Y:S01]  /*e480*/  STL [R1+0x1018], R0 ;  /* 0x0010180001007387 */ /* 0x0001e20000100800 */
[-C--:B------:R-:W-:Y:S02]  /*e490*/  LEA.HI.X.SX32 R26, R26, R4.reuse, 0x1, P3 ;  /* 0x000000041a1a7211 */ /* 0x080fe400018f0eff */
[----:B------:R-:W-:Y:S01]  /*e4a0*/  LEA R16, R16, R15, 0x2 ;  /* 0x0000000f10107211 */ /* 0x000fe200078e10ff */
[----:B-1----:R-:W1:Y:S01]  /*e4b0*/  LDC R20, c[0x0][0x3d8] ;  /* 0x0000f600ff147b82 */ /* 0x002e620000000800 */
[----:B0-----:R-:W2:Y:S04]  /*e4c0*/  LDL.LU R0, [R1+0x1238] ;  /* 0x0012380001007983 */ /* 0x001ea80000300800 */
[----:B------:R0:W-:Y:S02]  /*e4d0*/  STL [R1+0x1014], R26 ;  /* 0x0010141a01007387 */ /* 0x0001e40000100800 */
[----:B0-----:R-:W-:Y:S01]  /*e4e0*/  LEA.HI.X.SX32 R26, R7, R4, 0x1, P4 ;  /* 0x00000004071a7211 */ /* 0x001fe200020f0eff */
[----:B------:R-:W-:Y:S01]  /*e4f0*/  IMAD R23, R17, 0x4, R16 ;  /* 0x0000000411177824 */ /* 0x000fe200078e0210 */
[----:B------:R-:W0:Y:S03]  /*e500*/  LDC R7, c[0x0][0x3d8] ;  /* 0x0000f600ff077b82 */ /* 0x000e260000000800 */
[----:B------:R4:W-:Y:S05]  /*e510*/  STL [R1+0x1004], R26 ;  /* 0x0010041a01007387 */ /* 0x0009ea0000100800 */
[----:B------:R-:W0:Y:S01]  /*e520*/  LDC R17, c[0x0][0x3d8] ;  /* 0x0000f600ff117b82 */ /* 0x000e220000000800 */
[----:B----4-:R-:W-:-:S05]  /*e530*/  IADD3 R26, P2, PT, R3, R2, RZ ;  /* 0x00000002031a7210 */ /* 0x010fca0007f5e0ff */
[----:B------:R5:W-:Y:S01]  /*e540*/  STL [R1+0x1008], R26 ;  /* 0x0010081a01007387 */ /* 0x000be20000100800 */
[----:B------:R-:W-:Y:S02]  /*e550*/  LEA.HI.X.SX32 R3, R3, R4, 0x1, P2 ;  /* 0x0000000403037211 */ /* 0x000fe400010f0eff */
[----:B-----5:R-:W-:-:S05]  /*e560*/  IADD3 R26, P3, PT, R29, R2, RZ ;  /* 0x000000021d1a7210 */ /* 0x020fca0007f7e0ff */
[----:B------:R2:W-:Y:S02]  /*e570*/  STL [R1+0x100c], R26 ;  /* 0x00100c1a01007387 */ /* 0x0005e40000100800 */
[----:B--2---:R-:W-:-:S05]  /*e580*/  IADD3 R26, P4, PT, R0, R2, RZ ;  /* 0x00000002001a7210 */ /* 0x004fca0007f9e0ff */
[----:B------:R-:W-:Y:S04]  /*e590*/  STL [R1+0x1010], R26 ;  /* 0x0010101a01007387 */ /* 0x000fe80000100800 */
[----:B------:R2:W-:Y:S04]  /*e5a0*/  STL [R1+0x1000], R3 ;  /* 0x0010000301007387 */ /* 0x0005e80000100800 */
[----:B--2---:R-:W2:Y:S01]  /*e5b0*/  LDL.LU R3, [R1+0x1234] ;  /* 0x0012340001037983 */ /* 0x004ea20000300800 */
[----:B0-----:R-:W-:-:S04]  /*e5c0*/  IMAD R17, R17, 0x4, R23 ;  /* 0x0000000411117824 */ /* 0x001fc800078e0217 */
[----:B------:R-:W-:-:S05]  /*e5d0*/  IMAD R18, R18, 0x4, R17 ;  /* 0x0000000412127824 */ /* 0x000fca00078e0211 */
[----:B------:R-:W-:Y:S02]  /*e5e0*/  LEA R24, R19, R18, 0x2 ;  /* 0x0000001213187211 */ /* 0x000fe400078e10ff */
[----:B------:R-:W0:Y:S03]  /*e5f0*/  LDC R19, c[0x0][0x3d8] ;  /* 0x0000f600ff137b82 */ /* 0x000e260000000800 */
[----:B0-----:R-:W-:-:S04]  /*e600*/  IMAD R19, R19, 0x4, R24 ;  /* 0x0000000413137824 */ /* 0x001fc800078e0218 */
[----:B-1----:R-:W-:-:S04]  /*e610*/  IMAD R20, R20, 0x4, R19 ;  /* 0x0000000414147824 */ /* 0x002fc800078e0213 */
[----:B------:R-:W-:Y:S02]  /*e620*/  IMAD R26, R7, 0x4, R20 ;  /* 0x00000004071a7824 */ /* 0x000fe400078e0214 */
[----:B------:R-:W0:Y:S01]  /*e630*/  LDC R7, c[0x0][0x3d8] ;  /* 0x0000f600ff077b82 */ /* 0x000e220000000800 */
[----:B------:R-:W-:-:S05]  /*e640*/  LEA.HI.X.SX32 R29, R29, R4, 0x1, P3 ;  /* 0x000000041d1d7211 */ /* 0x000fca00018f0eff */
[----:B------:R1:W-:Y:S02]  /*e650*/  STL [R1+0xffc], R29 ;  /* 0x000ffc1d01007387 */ /* 0x0003e40000100800 */
[----:B-1----:R-:W-:Y:S02]  /*e660*/  LEA.HI.X.SX32 R29, R0, R4, 0x1, P4 ;  /* 0x00000004001d7211 */ /* 0x002fe400020f0eff */
[----:B0-----:R-:W-:-:S03]  /*e670*/  LEA R0, R7, R26, 0x2 ;  /* 0x0000001a07007211 */ /* 0x001fc600078e10ff */
[----:B------:R0:W-:Y:S02]  /*e680*/  STL [R1+0xfec], R29 ;  /* 0x000fec1d01007387 */ /* 0x0001e40000100800 */
[----:B0-----:R-:W0:Y:S01]  /*e690*/  LDC R29, c[0x0][0x3d8] ;  /* 0x0000f600ff1d7b82 */ /* 0x001e220000000800 */
[----:B--2---:R-:W-:-:S05]  /*e6a0*/  IADD3 R7, P2, PT, R3, R2, RZ ;  /* 0x0000000203077210 */ /* 0x004fca0007f5e0ff */
[----:B------:R1:W-:Y:S01]  /*e6b0*/  STL [R1+0xff0], R7 ;  /* 0x000ff00701007387 */ /* 0x0003e20000100800 */
[----:B------:R-:W-:Y:S02]  /*e6c0*/  LEA.HI.X.SX32 R3, R3, R4, 0x1, P2 ;  /* 0x0000000403037211 */ /* 0x000fe400010f0eff */
[----:B-1----:R-:W-:-:S05]  /*e6d0*/  IADD3 R7, P3, PT, R5, R2, RZ ;  /* 0x0000000205077210 */ /* 0x002fca0007f7e0ff */
[----:B------:R3:W-:Y:S02]  /*e6e0*/  STL [R1+0xff4], R7 ;  /* 0x000ff40701007387 */ /* 0x0007e40000100800 */
[----:B---3--:R-:W-:-:S05]  /*e6f0*/  IADD3 R7, P4, PT, R6, R2, RZ ;  /* 0x0000000206077210 */ /* 0x008fca0007f9e0ff */
[----:B------:R1:W-:Y:S04]  /*e700*/  STL [R1+0xff8], R7 ;  /* 0x000ff80701007387 */ /* 0x0003e80000100800 */
[----:B-1----:R-:W2:Y:S04]  /*e710*/  LDL.LU R7, [R1+0x1230] ;  /* 0x0012300001077983 */ /* 0x002ea80000300800 */
[----:B------:R1:W-:Y:S04]  /*e720*/  STL [R1+0xfe8], R3 ;  /* 0x000fe80301007387 */ /* 0x0003e80000100800 */
[----:B-1----:R-:W3:Y:S01]  /*e730*/  LDL.LU R3, [R1+0x122c] ;  /* 0x00122c0001037983 */ /* 0x002ee20000300800 */
[-C--:B------:R-:W-:Y:S01]  /*e740*/  LEA.HI.X.SX32 R5, R5, R4.reuse, 0x1, P3 ;  /* 0x0000000405057211 */ /* 0x080fe200018f0eff */
[----:B0-----:R-:W-:Y:S01]  /*e750*/  IMAD R29, R29, 0x4, R0 ;  /* 0x000000041d1d7824 */ /* 0x001fe200078e0200 */
[----:B------:R-:W-:-:S03]  /*e760*/  LEA.HI.X.SX32 R6, R6, R4, 0x1, P4 ;  /* 0x0000000406067211 */ /* 0x000fc600020f0eff */
[----:B------:R-:W-:Y:S04]  /*e770*/  STL [R1+0xfe4], R5 ;  /* 0x000fe40501007387 */ /* 0x000fe80000100800 */
[----:B------:R0:W-:Y:S02]  /*e780*/  STL [R1+0xfd4], R6 ;  /* 0x000fd40601007387 */ /* 0x0001e40000100800 */
[----:B0-----:R-:W0:Y:S01]  /*e790*/  LDC R6, c[0x0][0x3d8] ;  /* 0x0000f600ff067b82 */ /* 0x001e220000000800 */
[----:B---3--:R-:W-:Y:S01]  /*e7a0*/  IMAD R5, R3, 0x4, R29 ;  /* 0x0000000403057824 */ /* 0x008fe200078e021d */
[----:B--2---:R-:W-:-:S05]  /*e7b0*/  IADD3 R3, P2, PT, R7, R2, RZ ;  /* 0x0000000207037210 */ /* 0x004fca0007f5e0ff */
[----:B------:R1:W-:Y:S01]  /*e7c0*/  STL [R1+0xfd8], R3 ;  /* 0x000fd80301007387 */ /* 0x0003e20000100800 */
[----:B------:R-:W-:Y:S02]  /*e7d0*/  LEA.HI.X.SX32 R7, R7, R4, 0x1, P2 ;  /* 0x0000000407077211 */ /* 0x000fe400010f0eff */
[----:B-1----:R-:W-:-:S05]  /*e7e0*/  IADD3 R3, P3, PT, R8, R2, RZ ;  /* 0x0000000208037210 */ /* 0x002fca0007f7e0ff */
[----:B------:R1:W-:Y:S01]  /*e7f0*/  STL [R1+0xfdc], R3 ;  /* 0x000fdc0301007387 */ /* 0x0003e20000100800 */
[----:B------:R-:W-:Y:S02]  /*e800*/  LEA.HI.X.SX32 R8, R8, R4, 0x1, P3 ;  /* 0x0000000408087211 */ /* 0x000fe400018f0eff */
[----:B-1----:R-:W-:-:S04]  /*e810*/  IADD3 R3, P4, PT, R10, R2, RZ ;  /* 0x000000020a037210 */ /* 0x002fc80007f9e0ff */
[----:B------:R-:W-:Y:S01]  /*e820*/  LEA.HI.X.SX32 R10, R10, R4, 0x1, P4 ;  /* 0x000000040a0a7211 */ /* 0x000fe200020f0eff */
[----:B------:R1:W-:Y:S04]  /*e830*/  STL [R1+0xfe0], R3 ;  /* 0x000fe00301007387 */ /* 0x0003e80000100800 */
[----:B-1----:R-:W2:Y:S04]  /*e840*/  LDL.LU R3, [R1+0x1228] ;  /* 0x0012280001037983 */ /* 0x002ea80000300800 */
[----:B------:R1:W-:Y:S04]  /*e850*/  STL [R1+0xfd0], R7 ;  /* 0x000fd00701007387 */ /* 0x0003e80000100800 */
[----:B------:R-:W-:Y:S04]  /*e860*/  STL [R1+0xfcc], R8 ;  /* 0x000fcc0801007387 */ /* 0x000fe80000100800 */
[----:B------:R3:W-:Y:S01]  /*e870*/  STL [R1+0xfbc], R10 ;  /* 0x000fbc0a01007387 */ /* 0x0007e20000100800 */
[----:B-1----:R-:W1:Y:S01]  /*e880*/  LDC R7, c[0x0][0x3d8] ;  /* 0x0000f600ff077b82 */ /* 0x002e620000000800 */
[----:B---3--:R-:W-:-:S07]  /*e890*/  IADD3 R10, P2, PT, R9, R2, RZ ;  /* 0x00000002090a7210 */ /* 0x008fce0007f5e0ff */
[----:B------:R-:W3:Y:S01]  /*e8a0*/  LDC R8, c[0x0][0x3d8] ;  /* 0x0000f600ff087b82 */ /* 0x000ee20000000800 */
[----:B------:R4:W-:Y:S02]  /*e8b0*/  STL [R1+0xfc0], R10 ;  /* 0x000fc00a01007387 */ /* 0x0009e40000100800 */
[----:B----4-:R-:W-:-:S05]  /*e8c0*/  IADD3 R10, P3, PT, R11, R2, RZ ;  /* 0x000000020b0a7210 */ /* 0x010fca0007f7e0ff */
[----:B------:R4:W-:Y:S02]  /*e8d0*/  STL [R1+0xfc4], R10 ;  /* 0x000fc40a01007387 */ /* 0x0009e40000100800 */
[----:B----4-:R-:W-:-:S05]  /*e8e0*/  IADD3 R10, P4, PT, R12, R2, RZ ;  /* 0x000000020c0a7210 */ /* 0x010fca0007f9e0ff */
[----:B------:R4:W-:Y:S02]  /*e8f0*/  STL [R1+0xfc8], R10 ;  /* 0x000fc80a01007387 */ /* 0x0009e40000100800 */
[----:B----4-:R-:W4:Y:S01]  /*e900*/  LDC R10, c[0x0][0x3d8] ;  /* 0x0000f600ff0a7b82 */ /* 0x010f220000000800 */
[----:B0-----:R-:W-:Y:S01]  /*e910*/  IMAD R6, R6, 0x4, R5 ;  /* 0x0000000406067824 */ /* 0x001fe200078e0205 */
[----:B------:R-:W-:-:S04]  /*e920*/  LEA.HI.X.SX32 R9, R9, R4, 0x1, P2 ;  /* 0x0000000409097211 */ /* 0x000fc800010f0eff */
[----:B-1----:R-:W-:Y:S01]  /*e930*/  LEA R7, R7, R6, 0x2 ;  /* 0x0000000607077211 */ /* 0x002fe200078e10ff */
[----:B------:R0:W-:Y:S04]  /*e940*/  STL [R1+0xfb8], R9 ;  /* 0x000fb80901007387 */ /* 0x0001e80000100800 */
[----:B---3--:R-:W-:Y:S01]  /*e950*/  IMAD R8, R8, 0x4, R7 ;  /* 0x0000000408087824 */ /* 0x008fe200078e0207 */
[-C--:B0-----:R-:W-:Y:S02]  /*e960*/  LEA.HI.X.SX32 R9, R11, R4.reuse, 0x1, P3 ;  /* 0x000000040b097211 */ /* 0x081fe400018f0eff */
[----:B------:R-:W-:Y:S02]  /*e970*/  LEA.HI.X.SX32 R11, R12, R4, 0x1, P4 ;  /* 0x000000040c0b7211 */ /* 0x000fe400020f0eff */
[----:B------:R-:W-:Y:S01]  /*e980*/  IADD3 R12, P2, PT, R21, R2, RZ ;  /* 0x00000002150c7210 */ /* 0x000fe20007f5e0ff */
[----:B------:R4:W-:Y:S04]  /*e990*/  STL [R1+0xfb4], R9 ;  /* 0x000fb40901007387 */ /* 0x0009e80000100800 */
[----:B------:R0:W-:Y:S01]  /*e9a0*/  STL [R1+0xfa4], R11 ;  /* 0x000fa40b01007387 */ /* 0x0001e20000100800 */
[----:B----4-:R-:W-:-:S02]  /*e9b0*/  IMAD R9, R10, 0x4, R8 ;  /* 0x000000040a097824 */ /* 0x010fc400078e0208 */
[----:B------:R-:W1:Y:S01]  /*e9c0*/  LDC R10, c[0x0][0x3d8] ;  /* 0x0000f600ff0a7b82 */ /* 0x000e620000000800 */
[CC--:B0-----:R-:W-:Y:S01]  /*e9d0*/  IADD3 R11, P3, PT, R27.reuse, R2.reuse, RZ ;  /* 0x000000021b0b7210 */ /* 0x0c1fe20007f7e0ff */
[----:B------:R-:W-:Y:S04]  /*e9e0*/  STL [R1+0xfa8], R12 ;  /* 0x000fa80c01007387 */ /* 0x000fe80000100800 */
[----:B------:R0:W-:Y:S02]  /*e9f0*/  STL [R1+0xfac], R11 ;  /* 0x000fac0b01007387 */ /* 0x0001e40000100800 */
[----:B0-----:R-:W0:Y:S01]  /*ea00*/  LDC R11, c[0x0][0x3d8] ;  /* 0x0000f600ff0b7b82 */ /* 0x001e220000000800 */
[----:B------:R-:W-:Y:S02]  /*ea10*/  IADD3 R12, P4, PT, R28, R2, RZ ;  /* 0x000000021c0c7210 */ /* 0x000fe40007f9e0ff */
[----:B------:R-:W-:-:S03]  /*ea20*/  LEA.HI.X.SX32 R27, R27, R4, 0x1, P3 ;  /* 0x000000041b1b7211 */ /* 0x000fc600018f0eff */
[----:B------:R3:W-:Y:S01]  /*ea30*/  STL [R1+0xfb0], R12 ;  /* 0x000fb00c01007387 */ /* 0x0007e20000100800 */
[----:B-1----:R-:W-:Y:S01]  /*ea40*/  IMAD R10, R10, 0x4, R9 ;  /* 0x000000040a0a7824 */ /* 0x002fe200078e0209 */
[-C--:B---3--:R-:W-:Y:S02]  /*ea50*/  LEA.HI.X.SX32 R12, R21, R4.reuse, 0x1, P2 ;  /* 0x00000004150c7211 */ /* 0x088fe400010f0eff */
[----:B------:R-:W-:-:S03]  /*ea60*/  LEA.HI.X.SX32 R21, R28, R4, 0x1, P4 ;  /* 0x000000041c157211 */ /* 0x000fc600020f0eff */
[----:B------:R0:W-:Y:S01]  /*ea70*/  STL [R1+0xfa0], R12 ;  /* 0x000fa00c01007387 */ /* 0x0001e20000100800 */
[----:B------:R-:W-:-:S03]  /*ea80*/  IADD3 R28, P2, PT, R22, R2, RZ ;  /* 0x00000002161c7210 */ /* 0x000fc60007f5e0ff */
[----:B------:R-:W-:Y:S04]  /*ea90*/  STL [R1+0xf9c], R27 ;  /* 0x000f9c1b01007387 */ /* 0x000fe80000100800 */
[----:B------:R1:W-:Y:S01]  /*eaa0*/  STL [R1+0xf8c], R21 ;  /* 0x000f8c1501007387 */ /* 0x0003e20000100800 */
[----:B0-----:R-:W-:Y:S02]  /*eab0*/  LEA R12, R11, R10, 0x2 ;  /* 0x0000000a0b0c7211 */ /* 0x001fe400078e10ff */
[----:B------:R-:W0:Y:S01]  /*eac0*/  LDC R11, c[0x0][0x3d8] ;  /* 0x0000f600ff0b7b82 */ /* 0x000e220000000800 */
[----:B------:R-:W-:Y:S01]  /*ead0*/  STL [R1+0xf90], R28 ;  /* 0x000f901c01007387 */ /* 0x000fe20000100800 */
[----:B-1----:R-:W-:-:S05]  /*eae0*/  IADD3 R21, P3, PT, R13, R2, RZ ;  /* 0x000000020d157210 */ /* 0x002fca0007f7e0ff */
[----:B------:R1:W-:Y:S02]  /*eaf0*/  STL [R1+0xf94], R21 ;  /* 0x000f941501007387 */ /* 0x0003e40000100800 */
[----:B-1----:R-:W1:Y:S01]  /*eb00*/  LDC R21, c[0x0][0x3d8] ;  /* 0x0000f600ff157b82 */ /* 0x002e620000000800 */
[----:B------:R-:W-:Y:S01]  /*eb10*/  IADD3 R27, P4, PT, R14, R2, RZ ;  /* 0x000000020e1b7210 */ /* 0x000fe20007f9e0ff */
[----:B0-----:R-:W-:-:S04]  /*eb20*/  IMAD R11, R11, 0x4, R12 ;  /* 0x000000040b0b7824 */ /* 0x001fc800078e020c */
[----:B------:R0:W-:Y:S02]  /*eb30*/  STL [R1+0xf98], R27 ;  /* 0x000f981b01007387 */ /* 0x0001e40000100800 */
[-C--:B0-----:R-:W-:Y:S02]  /*eb40*/  LEA.HI.X.SX32 R27, R22, R4.reuse, 0x1, P2 ;  /* 0x00000004161b7211 */ /* 0x081fe400010f0eff */
[-C--:B------:R-:W-:Y:S01]  /*eb50*/  LEA.HI.X.SX32 R22, R13, R4.reuse, 0x1, P3 ;  /* 0x000000040d167211 */ /* 0x080fe200018f0eff */
[----:B-1----:R-:W-:Y:S02]  /*eb60*/  IMAD R13, R21, 0x4, R11 ;  /* 0x00000004150d7824 */ /* 0x002fe400078e020b */
[----:B------:R-:W0:Y:S01]  /*eb70*/  LDC R21, c[0x0][0x3d8] ;  /* 0x0000f600ff157b82 */ /* 0x000e220000000800 */
[----:B------:R-:W-:Y:S01]  /*eb80*/  LEA.HI.X.SX32 R14, R14, R4, 0x1, P4 ;  /* 0x000000040e0e7211 */ /* 0x000fe200020f0eff */
[----:B------:R-:W-:Y:S04]  /*eb90*/  STL [R1+0xf88], R27 ;  /* 0x000f881b01007387 */ /* 0x000fe80000100800 */
[----:B------:R-:W-:Y:S04]  /*eba0*/  STL [R1+0xf84], R22 ;  /* 0x000f841601007387 */ /* 0x000fe80000100800 */
[----:B------:R1:W-:Y:S02]  /*ebb0*/  STL [R1+0xf74], R14 ;  /* 0x000f740e01007387 */ /* 0x0003e40000100800 */
[----:B-1----:R-:W-:-:S05]  /*ebc0*/  IADD3 R14, P2, PT, R25, R2, RZ ;  /* 0x00000002190e7210 */ /* 0x002fca0007f5e0ff */
[----:B------:R0:W-:Y:S02]  /*ebd0*/  STL [R1+0xf78], R14 ;  /* 0x000f780e01007387 */ /* 0x0001e40000100800 */
[----:B0-----:R-:W-:Y:S02]  /*ebe0*/  IMAD R14, R21, 0x4, R13 ;  /* 0x00000004150e7824 */ /* 0x001fe400078e020d */
[----:B------:R-:W0:Y:S01]  /*ebf0*/  LDC R21, c[0x0][0x3d8] ;  /* 0x0000f600ff157b82 */ /* 0x000e220000000800 */
[-C--:B------:R-:W-:Y:S02]  /*ec00*/  IADD3 R27, P3, PT, R15, R2.reuse, RZ ;  /* 0x000000020f1b7210 */ /* 0x080fe40007f7e0ff */
[----:B------:R-:W-:-:S03]  /*ec10*/  IADD3 R22, P4, PT, R16, R2, RZ ;  /* 0x0000000210167210 */ /* 0x000fc60007f9e0ff */
[----:B------:R1:W-:Y:S04]  /*ec20*/  STL [R1+0xf7c], R27 ;  /* 0x000f7c1b01007387 */ /* 0x0003e80000100800 */
[----:B------:R3:W-:Y:S01]  /*ec30*/  STL [R1+0xf80], R22 ;  /* 0x000f801601007387 */ /* 0x0007e20000100800 */
[-C--:B------:R-:W-:Y:S02]  /*ec40*/  LEA.HI.X.SX32 R25, R25, R4.reuse, 0x1, P2 ;  /* 0x0000000419197211 */ /* 0x080fe400010f0eff */
[-C--:B------:R-:W-:Y:S01]  /*ec50*/  LEA.HI.X.SX32 R16, R16, R4.reuse, 0x1, P4 ;  /* 0x0000000410107211 */ /* 0x080fe200020f0eff */
[----:B-1----:R-:W1:Y:S01]  /*ec60*/  LDC R27, c[0x0][0x3d8] ;  /* 0x0000f600ff1b7b82 */ /* 0x002e620000000800 */
[----:B---3--:R-:W-:Y:S02]  /*ec70*/  LEA.HI.X.SX32 R22, R15, R4, 0x1, P3 ;  /* 0x000000040f167211 */ /* 0x008fe400018f0eff */
[----:B0-----:R-:W-:-:S05]  /*ec80*/  LEA R15, R21, R14, 0x2 ;  /* 0x0000000e150f7211 */ /* 0x001fca00078e10ff */
[----:B------:R-:W0:Y:S01]  /*ec90*/  LDC R21, c[0x0][0x3d8] ;  /* 0x0000f600ff157b82 */ /* 0x000e220000000800 */
[----:B------:R-:W-:Y:S04]  /*eca0*/  STL [R1+0xf70], R25 ;  /* 0x000f701901007387 */ /* 0x000fe80000100800 */
[----:B------:R-:W-:Y:S04]  /*ecb0*/  STL [R1+0xf6c], R22 ;  /* 0x000f6c1601007387 */ /* 0x000fe80000100800 */
[----:B------:R3:W-:Y:S02]  /*ecc0*/  STL [R1+0xf5c], R16 ;  /* 0x000f5c1001007387 */ /* 0x0007e40000100800 */
[----:B---3--:R-:W-:-:S05]  /*ecd0*/  IADD3 R16, P2, PT, R23, R2, RZ ;  /* 0x0000000217107210 */ /* 0x008fca0007f5e0ff */
[----:B------:R0:W-:Y:S02]  /*ece0*/  STL [R1+0xf60], R16 ;  /* 0x000f601001007387 */ /* 0x0001e40000100800 */
[----:B0-----:R-:W-:Y:S02]  /*ecf0*/  IMAD R16, R21, 0x4, R15 ;  /* 0x0000000415107824 */ /* 0x001fe400078e020f */
[----:B------:R-:W0:Y:S01]  /*ed00*/  LDC R21, c[0x0][0x3d8] ;  /* 0x0000f600ff157b82 */ /* 0x000e220000000800 */
[-C--:B------:R-:W-:Y:S02]  /*ed10*/  IADD3 R25, P3, PT, R17, R2.reuse, RZ ;  /* 0x0000000211197210 */ /* 0x080fe40007f7e0ff */
[----:B------:R-:W-:-:S03]  /*ed20*/  IADD3 R22, P4, PT, R18, R2, RZ ;  /* 0x0000000212167210 */ /* 0x000fc60007f9e0ff */
[----:B------:R-:W-:Y:S04]  /*ed30*/  STL [R1+0xf64], R25 ;  /* 0x000f641901007387 */ /* 0x000fe80000100800 */
[----:B------:R3:W-:Y:S02]  /*ed40*/  STL [R1+0xf68], R22 ;  /* 0x000f681601007387 */ /* 0x0007e40000100800 */
[-C--:B---3--:R-:W-:Y:S02]  /*ed50*/  LEA.HI.X.SX32 R22, R17, R4.reuse, 0x1, P3 ;  /* 0x0000000411167211 */ /* 0x088fe400018f0eff */
[-C--:B------:R-:W-:Y:S01]  /*ed60*/  LEA.HI.X.SX32 R17, R18, R4.reuse, 0x1, P4 ;  /* 0x0000000412117211 */ /* 0x080fe200020f0eff */
[----:B0-----:R-:W-:Y:S02]  /*ed70*/  IMAD R18, R21, 0x4, R16 ;  /* 0x0000000415127824 */ /* 0x001fe400078e0210 */
[----:B------:R-:W0:Y:S01]  /*ed80*/  LDC R21, c[0x0][0x3d8] ;  /* 0x0000f600ff157b82 */ /* 0x000e220000000800 */
[----:B------:R-:W-:-:S05]  /*ed90*/  LEA.HI.X.SX32 R23, R23, R4, 0x1, P2 ;  /* 0x0000000417177211 */ /* 0x000fca00010f0eff */
        /* <DEDUP_REMOVED lines=12> */
[----:B------:R-:W-:Y:S02]  /*ee60*/  LEA.HI.X.SX32 R19, R20, R4, 0x1, P4 ;  /* 0x0000000414137211 */ /* 0x000fe400020f0eff */
[----:B0-----:R-:W-:-:S02]  /*ee70*/  LEA R20, R21, R17, 0x2 ;  /* 0x0000001115147211 */ /* 0x001fc400078e10ff */
        /* <DEDUP_REMOVED lines=9> */
[----:B------:R-:W-:-:S05]  /*ef10*/  IADD3 R23, P3, PT, R0, R2, RZ ;  /* 0x0000000200177210 */ /* 0x000fca0007f7e0ff */
[----:B------:R3:W-:Y:S02]  /*ef20*/  STL [R1+0xf34], R23 ;  /* 0x000f341701007387 */ /* 0x0007e40000100800 */
[----:B---3--:R-:W-:Y:S01]  /*ef30*/  LEA.HI.X.SX32 R23, R0, R4, 0x1, P3 ;  /* 0x0000000400177211 */ /* 0x008fe200018f0eff */
[----:B0-----:R-:W-:Y:S02]  /*ef40*/  IMAD R0, R21, 0x4, R19 ;  /* 0x0000000415007824 */ /* 0x001fe400078e0213 */
[----:B------:R-:W0:Y:S01]  /*ef50*/  LDC R21, c[0x0][0x3d8] ;  /* 0x0000f600ff157b82 */ /* 0x000e220000000800 */
[----:B------:R-:W-:Y:S02]  /*ef60*/  IADD3 R22, P4, PT, R29, R2, RZ ;  /* 0x000000021d167210 */ /* 0x000fe40007f9e0ff */
[----:B------:R-:W-:-:S03]  /*ef70*/  LEA.HI.X.SX32 R24, R26, R4, 0x1, P2 ;  /* 0x000000041a187211 */ /* 0x000fc600010f0eff */
[----:B------:R3:W-:Y:S04]  /*ef80*/  STL [R1+0xf38], R22 ;  /* 0x000f381601007387 */ /* 0x0007e80000100800 */
[----:B------:R4:W-:Y:S01]  /*ef90*/  STL [R1+0xf28], R24 ;  /* 0x000f281801007387 */ /* 0x0009e20000100800 */
[----:B---3--:R-:W-:-:S03]  /*efa0*/  LEA.HI.X.SX32 R22, R29, R4, 0x1, P4 ;  /* 0x000000041d167211 */ /* 0x008fc600020f0eff */
[----:B------:R3:W-:Y:S01]  /*efb0*/  STL [R1+0xf24], R23 ;  /* 0x000f241701007387 */ /* 0x0007e20000100800 */
[----:B----4-:R-:W-:-:S03]  /*efc0*/  IADD3 R24, P2, PT, R5, R2, RZ ;  /* 0x0000000205187210 */ /* 0x010fc60007f5e0ff */
[----:B------:R4:W-:Y:S01]  /*efd0*/  STL [R1+0xf14], R22 ;  /* 0x000f141601007387 */ /* 0x0009e20000100800 */
[----:B---3--:R-:W-:-:S03]  /*efe0*/  IADD3 R23, P3, PT, R6, R2, RZ ;  /* 0x0000000206177210 */ /* 0x008fc60007f7e0ff */
[----:B------:R-:W-:Y:S01]  /*eff0*/  STL [R1+0xf18], R24 ;  /* 0x000f181801007387 */ /* 0x000fe20000100800 */
[----:B----4-:R-:W-:Y:S01]  /*f000*/  IADD3 R22, P4, PT, R7, R2, RZ ;  /* 0x0000000207167210 */ /* 0x010fe20007f9e0ff */
[----:B0-----:R-:W-:Y:S02]  /*f010*/  IMAD R21, R21, 0x4, R0 ;  /* 0x0000000415157824 */ /* 0x001fe400078e0200 */
[----:B------:R-:W-:Y:S04]  /*f020*/  STL [R1+0xf1c], R23 ;  /* 0x000f1c1701007387 */ /* 0x000fe80000100800 */
[----:B------:R0:W-:Y:S02]  /*f030*/  STL [R1+0xf20], R22 ;  /* 0x000f201601007387 */ /* 0x0001e40000100800 */
[----:B0-----:R-:W-:-:S02]  /*f040*/  LEA.HI.X.SX32 R22, R5, R4, 0x1, P2 ;  /* 0x0000000405167211 */ /* 0x001fc400010f0eff */
[-C--:B------:R-:W-:Y:S02]  /*f050*/  LEA.HI.X.SX32 R5, R7, R4.reuse, 0x1, P4 ;  /* 0x0000000407057211 */ /* 0x080fe400020f0eff */
[----:B-1----:R-:W-:Y:S02]  /*f060*/  LEA R7, R27, R21, 0x2 ;  /* 0x000000151b077211 */ /* 0x002fe400078e10ff */
[----:B------:R-:W0:Y:S01]  /*f070*/  LDC R27, c[0x0][0x3d8] ;  /* 0x0000f600ff1b7b82 */ /* 0x000e220000000800 */
[----:B------:R-:W-:Y:S01]  /*f080*/  LEA.HI.X.SX32 R6, R6, R4, 0x1, P3 ;  /* 0x0000000406067211 */ /* 0x000fe200018f0eff */
[----:B------:R-:W-:Y:S04]  /*f090*/  STL [R1+0xf10], R22 ;  /* 0x000f101601007387 */ /* 0x000fe80000100800 */
[----:B------:R1:W-:Y:S04]  /*f0a0*/  STL [R1+0xf0c], R6 ;  /* 0x000f0c0601007387 */ /* 0x0003e80000100800 */
[----:B------:R-:W-:Y:S01]  /*f0b0*/  STL [R1+0xefc], R5 ;  /* 0x000efc0501007387 */ /* 0x000fe20000100800 */
[----:B-1----:R-:W-:-:S05]  /*f0c0*/  IADD3 R6, P2, PT, R8, R2, RZ ;  /* 0x0000000208067210 */ /* 0x002fca0007f5e0ff */
[----:B------:R0:W-:Y:S02]  /*f0d0*/  STL [R1+0xf00], R6 ;  /* 0x000f000601007387 */ /* 0x0001e40000100800 */
[----:B0-----:R-:W-:Y:S02]  /*f0e0*/  IMAD R6, R27, 0x4, R7 ;  /* 0x000000041b067824 */ /* 0x001fe400078e0207 */
[----:B------:R-:W0:Y:S01]  /*f0f0*/  LDC R27, c[0x0][0x3d8] ;  /* 0x0000f600ff1b7b82 */ /* 0x000e220000000800 */
[-C--:B------:R-:W-:Y:S02]  /*f100*/  IADD3 R22, P3, PT, R9, R2.reuse, RZ ;  /* 0x0000000209167210 */ /* 0x080fe40007f7e0ff */
[----:B------:R-:W-:-:S03]  /*f110*/  IADD3 R5, P4, PT, R10, R2, RZ ;  /* 0x000000020a057210 */ /* 0x000fc60007f9e0ff */
[----:B------:R1:W-:Y:S04]  /*f120*/  STL [R1+0xf04], R22 ;  /* 0x000f041601007387 */ /* 0x0003e80000100800 */
[----:B------:R-:W-:Y:S01]  /*f130*/  STL [R1+0xf08], R5 ;  /* 0x000f080501007387 */ /* 0x000fe20000100800 */
[----:B-1----:R-:W-:-:S05]  /*f140*/  LEA.HI.X.SX32 R22, R8, R4, 0x1, P2 ;  /* 0x0000000408167211 */ /* 0x002fca00010f0eff */
[----:B------:R0:W-:Y:S02]  /*f150*/  STL [R1+0xef8], R22 ;  /* 0x000ef81601007387 */ /* 0x0001e40000100800 */
[----:B0-----:R-:W-:Y:S02]  /*f160*/  IMAD R22, R27, 0x4, R6 ;  /* 0x000000041b167824 */ /* 0x001fe400078e0206 */
[----:B------:R-:W0:Y:S01]  /*f170*/  LDC R27, c[0x0][0x3d8] ;  /* 0x0000f600ff1b7b82 */ /* 0x000e220000000800 */
[----:B------:R-:W-:Y:S01]  /*f180*/  LEA.HI.X.SX32 R5, R10, R4, 0x1, P4 ;  /* 0x000000040a057211 */ /* 0x000fe200020f0eff */
[----:B0-----:R-:W-:-:S06]  /*f190*/  IMAD R10, R27, 0x4, R22 ;  /* 0x000000041b0a7824 */ /* 0x001fcc00078e0216 */
[----:B------:R-:W0:Y:S02]  /*f1a0*/  LDC R27, c[0x0][0x3d8] ;  /* 0x0000f600ff1b7b82 */ /* 0x000e240000000800 */
[----:B0-----:R-:W-:-:S06]  /*f1b0*/  LEA R24, R27, R10, 0x2 ;  /* 0x0000000a1b187211 */ /* 0x001fcc00078e10ff */
[----:B------:R-:W0:Y:S01]  /*f1c0*/  LDC R27, c[0x0][0x3d8] ;  /* 0x0000f600ff1b7b82 */ /* 0x000e220000000800 */
[----:B------:R-:W-:Y:S02]  /*f1d0*/  LEA.HI.X.SX32 R8, R9, R4, 0x1, P3 ;  /* 0x0000000409087211 */ /* 0x000fe400018f0eff */
[----:B------:R-:W-:-:S03]  /*f1e0*/  IADD3 R9, P2, PT, R12, R2, RZ ;  /* 0x000000020c097210 */ /* 0x000fc60007f5e0ff */
[----:B------:R1:W-:Y:S01]  /*f1f0*/  STL [R1+0xef4], R8 ;  /* 0x000ef40801007387 */ /* 0x0003e20000100800 */
[----:B0-----:R-:W-:Y:S02]  /*f200*/  IMAD R23, R27, 0x4, R24 ;  /* 0x000000041b177824 */ /* 0x001fe400078e0218 */
[----:B------:R-:W0:Y:S01]  /*f210*/  LDC R27, c[0x0][0x3d8] ;  /* 0x0000f600ff1b7b82 */ /* 0x000e220000000800 */
[----:B------:R3:W-:Y:S01]  /*f220*/  STL [R1+0xee4], R5 ;  /* 0x000ee40501007387 */ /* 0x0007e20000100800 */
[----:B-1----:R-:W-:-:S03]  /*f230*/  IADD3 R8, P3, PT, R11, R2, RZ ;  /* 0x000000020b087210 */ /* 0x002fc60007f7e0ff */
[----:B------:R1:W-:Y:S01]  /*f240*/  STL [R1+0xee8], R9 ;  /* 0x000ee80901007387 */ /* 0x0003e20000100800 */
[----:B---3--:R-:W-:-:S03]  /*f250*/  IADD3 R5, P4, PT, R13, R2, RZ ;  /* 0x000000020d057210 */ /* 0x008fc60007f9e0ff */
[----:B------:R3:W-:Y:S01]  /*f260*/  STL [R1+0xeec], R8 ;  /* 0x000eec0801007387 */ /* 0x0007e20000100800 */
[----:B-1----:R-:W-:-:S03]  /*f270*/  LEA.HI.X.SX32 R9, R12, R4, 0x1, P2 ;  /* 0x000000040c097211 */ /* 0x002fc600010f0eff */
[----:B------:R1:W-:Y:S01]  /*f280*/  STL [R1+0xef0], R5 ;  /* 0x000ef00501007387 */ /* 0x0003e20000100800 */
[-C--:B---3--:R-:W-:Y:S02]  /*f290*/  LEA.HI.X.SX32 R8, R11, R4.reuse, 0x1, P3 ;  /* 0x000000040b087211 */ /* 0x088fe400018f0eff */
[----:B-1----:R-:W-:Y:S01]  /*f2a0*/  LEA.HI.X.SX32 R5, R13, R4, 0x1, P4 ;  /* 0x000000040d057211 */ /* 0x002fe200020f0eff */
[----:B0-----:R-:W-:Y:S02]  /*f2b0*/  IMAD R13, R27, 0x4, R23 ;  /* 0x000000041b0d7824 */ /* 0x001fe400078e0217 */
[----:B------:R-:W0:Y:S01]  /*f2c0*/  LDC R27, c[0x0][0x3d8] ;  /* 0x0000f600ff1b7b82 */ /* 0x000e220000000800 */
[----:B------:R1:W-:Y:S04]  /*f2d0*/  STL [R1+0xee0], R9 ;  /* 0x000ee00901007387 */ /* 0x0003e80000100800 */
[----:B------:R3:W-:Y:S04]  /*f2e0*/  STL [R1+0xedc], R8 ;  /* 0x000edc0801007387 */ /* 0x0007e80000100800 */
[----:B------:R4:W-:Y:S01]  /*f2f0*/  STL [R1+0xecc], R5 ;  /* 0x000ecc0501007387 */ /* 0x0009e20000100800 */
[----:B-1----:R-:W-:-:S02]  /*f300*/  IADD3 R9, P2, PT, R14, R2, RZ ;  /* 0x000000020e097210 */ /* 0x002fc40007f5e0ff */
[----:B---3--:R-:W-:-:S03]  /*f310*/  IADD3 R8, P3, PT, R15, R2, RZ ;  /* 0x000000020f087210 */ /* 0x008fc60007f7e0ff */
[----:B------:R1:W-:Y:S01]  /*f320*/  STL [R1+0xed0], R9 ;  /* 0x000ed00901007387 */ /* 0x0003e20000100800 */
[----:B----4-:R-:W-:-:S03]  /*f330*/  IADD3 R5, P4, PT, R16, R2, RZ ;  /* 0x0000000210057210 */ /* 0x010fc60007f9e0ff */
[----:B------:R3:W-:Y:S04]  /*f340*/  STL [R1+0xed4], R8 ;  /* 0x000ed40801007387 */ /* 0x0007e80000100800 */
[----:B------:R4:W-:Y:S01]  /*f350*/  STL [R1+0xed8], R5 ;  /* 0x000ed80501007387 */ /* 0x0009e20000100800 */
[-C--:B-1----:R-:W-:Y:S02]  /*f360*/  LEA.HI.X.SX32 R9, R14, R4.reuse, 0x1, P2 ;  /* 0x000000040e097211 */ /* 0x082fe400010f0eff */
[----:B---3--:R-:W-:-:S03]  /*f370*/  LEA.HI.X.SX32 R8, R15, R4, 0x1, P3 ;  /* 0x000000040f087211 */ /* 0x008fc600018f0eff */
[----:B------:R-:W-:Y:S01]  /*f380*/  STL [R1+0xec8], R9 ;  /* 0x000ec80901007387 */ /* 0x000fe20000100800 */
[----:B----4-:R-:W-:-:S03]  /*f390*/  LEA.HI.X.SX32 R5, R16, R4, 0x1, P4 ;  /* 0x0000000410057211 */ /* 0x010fc600020f0eff */
[----:B------:R-:W-:Y:S04]  /*f3a0*/  STL [R1+0xec4], R8 ;  /* 0x000ec40801007387 */ /* 0x000fe80000100800 */
[----:B------:R1:W-:Y:S02]  /*f3b0*/  STL [R1+0xeb4], R5 ;  /* 0x000eb40501007387 */ /* 0x0003e40000100800 */
[----:B-1----:R-:W-:-:S05]  /*f3c0*/  IADD3 R5, P2, PT, R18, R2, RZ ;  /* 0x0000000212057210 */ /* 0x002fca0007f5e0ff */
[----:B------:R0:W-:Y:S02]  /*f3d0*/  STL [R1+0xeb8], R5 ;  /* 0x000eb80501007387 */ /* 0x0001e40000100800 */
[----:B0-----:R-:W-:Y:S02]  /*f3e0*/  IMAD R5, R27, 0x4, R13 ;  /* 0x000000041b057824 */ /* 0x001fe400078e020d */
[----:B------:R-:W0:Y:S03]  /*f3f0*/  LDC R27, c[0x0][0x3d8] ;  /* 0x0000f600ff1b7b82 */ /* 0x000e260000000800 */
[----:B0-----:R-:W-:-:S05]  /*f400*/  LEA R14, R27, R5, 0x2 ;  /* 0x000000051b0e7211 */ /* 0x001fca00078e10ff */
[----:B------:R-:W0:Y:S01]  /*f410*/  LDC R27, c[0x0][0x3d8] ;  /* 0x0000f600ff1b7b82 */ /* 0x000e220000000800 */
[CC--:B------:R-:W-:Y:S02]  /*f420*/  IADD3 R9, P3, PT, R17.reuse, R2.reuse, RZ ;  /* 0x0000000211097210 */ /* 0x0c0fe40007f7e0ff */
[----:B------:R-:W-:Y:S02]  /*f430*/  IADD3 R8, P4, PT, R20, R2, RZ ;  /* 0x0000000214087210 */ /* 0x000fe40007f9e0ff */
[-C--:B------:R-:W-:Y:S01]  /*f440*/  LEA.HI.X.SX32 R11, R18, R4.reuse, 0x1, P2 ;  /* 0x00000004120b7211 */ /* 0x080fe200010f0eff */
[----:B------:R1:W-:Y:S04]  /*f450*/  STL [R1+0xebc], R9 ;  /* 0x000ebc0901007387 */ /* 0x0003e80000100800 */
[----:B------:R3:W-:Y:S01]  /*f460*/  STL [R1+0xec0], R8 ;  /* 0x000ec00801007387 */ /* 0x0007e20000100800 */
[----:B-1----:R-:W-:Y:S01]  /*f470*/  LEA.HI.X.SX32 R9, R17, R4, 0x1, P3 ;  /* 0x0000000411097211 */ /* 0x002fe200018f0eff */
[----:B0-----:R-:W-:-:S02]  /*f480*/  IMAD R12, R27, 0x4, R14 ;  /* 0x000000041b0c7824 */ /* 0x001fc400078e020e */
[----:B------:R-:W0:Y:S01]  /*f490*/  LDC R27, c[0x0][0x3d8] ;  /* 0x0000f600ff1b7b82 */ /* 0x000e220000000800 */
[----:B---3--:R-:W-:Y:S01]  /*f4a0*/  LEA.HI.X.SX32 R8, R20, R4, 0x1, P4 ;  /* 0x0000000414087211 */ /* 0x008fe200020f0eff */
[----:B------:R1:W-:Y:S04]  /*f4b0*/  STL [R1+0xeb0], R11 ;  /* 0x000eb00b01007387 */ /* 0x0003e80000100800 */
[----:B------:R3:W-:Y:S01]  /*f4c0*/  STL [R1+0xeac], R9 ;  /* 0x000eac0901007387 */ /* 0x0007e20000100800 */
[----:B-1----:R-:W-:-:S03]  /*f4d0*/  IADD3 R11, P2, PT, R19, R2, RZ ;  /* 0x00000002130b7210 */ /* 0x002fc60007f5e0ff */
[----:B------:R1:W-:Y:S01]  /*f4e0*/  STL [R1+0xe9c], R8 ;  /* 0x000e9c0801007387 */ /* 0x0003e20000100800 */
[----:B---3--:R-:W-:-:S03]  /*f4f0*/  IADD3 R9, P3, PT, R0, R2, RZ ;  /* 0x0000000200097210 */ /* 0x008fc60007f7e0ff */
[----:B------:R-:W-:Y:S04]  /*f500*/  STL [R1+0xea0], R11 ;  /* 0x000ea00b01007387 */ /* 0x000fe80000100800 */
[----:B------:R3:W-:Y:S01]  /*f510*/  STL [R1+0xea4], R9 ;  /* 0x000ea40901007387 */ /* 0x0007e20000100800 */
[----:B-1----:R-:W-:Y:S02]  /*f520*/  IADD3 R8, P4, PT, R21, R2, RZ ;  /* 0x0000000215087210 */ /* 0x002fe40007f9e0ff */
[----:B---3--:R-:W-:-:S03]  /*f530*/  LEA.HI.X.SX32 R9, R19, R4, 0x1, P2 ;  /* 0x0000000413097211 */ /* 0x008fc600010f0eff */
        /* <DEDUP_REMOVED lines=8> */
[----:B-1----:R-:W-:-:S05]  /*f5c0*/  IADD3 R8, P2, PT, R7, R2, RZ ;  /* 0x0000000207087210 */ /* 0x002fca0007f5e0ff */
[----:B------:R0:W-:Y:S02]  /*f5d0*/  STL [R1+0xe88], R8 ;  /* 0x000e880801007387 */ /* 0x0001e40000100800 */
[----:B0-----:R-:W-:Y:S02]  /*f5e0*/  IMAD R8, R27, 0x4, R9 ;  /* 0x000000041b087824 */ /* 0x001fe400078e0209 */
[----:B------:R-:W0:Y:S01]  /*f5f0*/  LDC R27, c[0x0][0x3d8] ;  /* 0x0000f600ff1b7b82 */ /* 0x000e220000000800 */
[----:B------:R-:W-:-:S05]  /*f600*/  IADD3 R11, P3, PT, R6, R2, RZ ;  /* 0x00000002060b7210 */ /* 0x000fca0007f7e0ff */
[----:B------:R0:W-:Y:S01]  /*f610*/  STL [R1+0xe8c], R11 ;  /* 0x000e8c0b01007387 */ /* 0x0001e20000100800 */
[----:B------:R-:W-:Y:S02]  /*f620*/  IADD3 R0, P4, PT, R22, R2, RZ ;  /* 0x0000000216007210 */ /* 0x000fe40007f9e0ff */
[----:B------:R-:W-:Y:S02]  /*f630*/  LEA.HI.X.SX32 R7, R7, R4, 0x1, P2 ;  /* 0x0000000407077211 */ /* 0x000fe400010f0eff */
[----:B0-----:R-:W-:Y:S02]  /*f640*/  LEA R11, R27, R8, 0x2 ;  /* 0x000000081b0b7211 */ /* 0x001fe400078e10ff */
[----:B------:R-:W0:Y:S01]  /*f650*/  LDC R27, c[0x0][0x3d8] ;  /* 0x0000f600ff1b7b82 */ /* 0x000e220000000800 */
[----:B------:R1:W-:Y:S01]  /*f660*/  STL [R1+0xe90], R0 ;  /* 0x000e900001007387 */ /* 0x0003e20000100800 */
[----:B------:R-:W-:-:S03]  /*f670*/  LEA.HI.X.SX32 R6, R6, R4, 0x1, P3 ;  /* 0x0000000406067211 */ /* 0x000fc600018f0eff */
[----:B------:R3:W-:Y:S01]  /*f680*/  STL [R1+0xe80], R7 ;  /* 0x000e800701007387 */ /* 0x0007e20000100800 */
[----:B-1----:R-:W-:-:S03]  /*f690*/  LEA.HI.X.SX32 R0, R22, R4, 0x1, P4 ;  /* 0x0000000416007211 */ /* 0x002fc600020f0eff */
[----:B------:R-:W-:Y:S01]  /*f6a0*/  STL [R1+0xe7c], R6 ;  /* 0x000e7c0601007387 */ /* 0x000fe20000100800 */
[----:B---3--:R-:W-:-:S03]  /*f6b0*/  IADD3 R7, P2, PT, R10, R2, RZ ;  /* 0x000000020a077210 */ /* 0x008fc60007f5e0ff */
[----:B------:R-:W-:Y:S04]  /*f6c0*/  STL [R1+0xe6c], R0 ;  /* 0x000e6c0001007387 */ /* 0x000fe80000100800 */
[----:B------:R0:W-:Y:S02]  /*f6d0*/  STL [R1+0xe70], R7 ;  /* 0x000e700701007387 */ /* 0x0001e40000100800 */
[----:B0-----:R-:W-:Y:S02]  /*f6e0*/  IMAD R7, R27, 0x4, R11 ;  /* 0x000000041b077824 */ /* 0x001fe400078e020b */
[----:B------:R-:W0:Y:S01]  /*f6f0*/  LDC R27, c[0x0][0x3d8] ;  /* 0x0000f600ff1b7b82 */ /* 0x000e220000000800 */
[-C--:B------:R-:W-:Y:S02]  /*f700*/  IADD3 R6, P3, PT, R24, R2.reuse, RZ ;  /* 0x0000000218067210 */ /* 0x080fe40007f7e0ff */
[----:B------:R-:W-:-:S03]  /*f710*/  IADD3 R0, P4, PT, R23, R2, RZ ;  /* 0x0000000217007210 */ /* 0x000fc60007f9e0ff */
[----:B------:R-:W-:Y:S04]  /*f720*/  STL [R1+0xe74], R6 ;  /* 0x000e740601007387 */ /* 0x000fe80000100800 */
[----:B------:R1:W-:Y:S02]  /*f730*/  STL [R1+0xe78], R0 ;  /* 0x000e780001007387 */ /* 0x0003e40000100800 */
[----:B-1----:R-:W-:-:S05]  /*f740*/  LEA.HI.X.SX32 R0, R10, R4, 0x1, P2 ;  /* 0x000000040a007211 */ /* 0x002fca00010f0eff */
        /* <DEDUP_REMOVED lines=17> */
[----:B0-----:R-:W-:Y:S02]  /*f860*/  LEA R6, R27, R10, 0x2 ;  /* 0x0000000a1b067211 */ /* 0x001fe400078e10ff */
[----:B------:R-:W0:Y:S01]  /*f870*/  LDC R27, c[0x0][0x3d8] ;  /* 0x0000f600ff1b7b82 */ /* 0x000e220000000800 */
[-C--:B------:R-:W-:Y:S02]  /*f880*/  LEA.HI.X.SX32 R13, R5, R4.reuse, 0x1, P3 ;  /* 0x00000004050d7211 */ /* 0x080fe400018f0eff */
[----:B------:R-:W-:-:S03]  /*f890*/  LEA.HI.X.SX32 R5, R14, R4, 0x1, P4 ;  /* 0x000000040e057211 */ /* 0x000fc600020f0eff */
        /* <DEDUP_REMOVED lines=10> */
[-C--:B-1----:R-:W-:Y:S02]  /*f940*/  LEA.HI.X.SX32 R13, R12, R4.reuse, 0x1, P2 ;  /* 0x000000040c0d7211 */ /* 0x082fe400010f0eff */
[-C--:B------:R-:W-:Y:S01]  /*f950*/  LEA.HI.X.SX32 R12, R9, R4.reuse, 0x1, P3 ;  /* 0x00000004090c7211 */ /* 0x080fe200018f0eff */
[----:B0-----:R-:W-:Y:S02]  /*f960*/  IMAD R9, R27, 0x4, R5 ;  /* 0x000000041b097824 */ /* 0x001fe400078e0205 */
        /* <DEDUP_REMOVED lines=14> */
[-C--:B------:R-:W-:Y:S02]  /*fa50*/  LEA.HI.X.SX32 R11, R7, R4.reuse, 0x1, P3 ;  /* 0x00000004070b7211 */ /* 0x080fe400018f0eff */
[----:B------:R-:W-:-:S02]  /*fa60*/  LEA.HI.X.SX32 R7, R0, R4, 0x1, P4 ;  /* 0x0000000400077211 */ /* 0x000fc400020f0eff */
[----:B0-----:R-:W-:Y:S02]  /*fa70*/  LEA R0, R27, R8, 0x2 ;  /* 0x000000081b007211 */ /* 0x001fe400078e10ff */
[----:B------:R-:W0:Y:S01]  /*fa80*/  LDC R27, c[0x0][0x3d8] ;  /* 0x0000f600ff1b7b82 */ /* 0x000e220000000800 */
        /* <DEDUP_REMOVED lines=20> */
[----:B------:R0:W-:Y:S01]  /*fbd0*/  STL [R1+0xe40], R5 ;  /* 0x000e400501007387 */ /* 0x0001e20000100800 */
[-C--:B------:R-:W-:Y:S01]  /*fbe0*/  IADD3 R11, P3, PT, R8, R2.reuse, RZ ;  /* 0x00000002080b7210 */ /* 0x080fe20007f7e0ff */
[----:B0-----:R-:W-:Y:S02]  /*fbf0*/  IMAD R5, R27, 0x4, R6 ;  /* 0x000000041b057824 */ /* 0x001fe400078e0206 */
[----:B------:R-:W0:Y:S01]  /*fc00*/  LDC R27, c[0x0][0x3d8] ;  /* 0x0000f600ff1b7b82 */ /* 0x000e220000000800 */
[----:B------:R-:W-:Y:S01]  /*fc10*/  IADD3 R10, P4, PT, R0, R2, RZ ;  /* 0x00000002000a7210 */ /* 0x000fe20007f9e0ff */
[----:B------:R-:W-:Y:S01]  /*fc20*/  STL [R1+0xe44], R11 ;  /* 0x000e440b01007387 */ /* 0x000fe20000100800 */
[----:B------:R-:W-:-:S03]  /*fc30*/  LEA.HI.X.SX32 R8, R8, R4, 0x1, P3 ;  /* 0x0000000408087211 */ /* 0x000fc600018f0eff */
[----:B------:R1:W-:Y:S02]  /*fc40*/  STL [R1+0xe48], R10 ;  /* 0x000e480a01007387 */ /* 0x0003e40000100800 */
[-C--:B-1----:R-:W-:Y:S02]  /*fc50*/  LEA.HI.X.SX32 R10, R9, R4.reuse, 0x1, P2 ;  /* 0x00000004090a7211 */ /* 0x082fe400010f0eff */
[----:B------:R-:W-:-:S03]  /*fc60*/  LEA.HI.X.SX32 R9, R0, R4, 0x1, P4 ;  /* 0x0000000400097211 */ /* 0x000fc600020f0eff */
[----:B------:R1:W-:Y:S04]  /*fc70*/  STL [R1+0xe20], R10 ;  /* 0x000e200a01007387 */ /* 0x0003e80000100800 */
[----:B------:R3:W-:Y:S01]  /*fc80*/  STL [R1+0xe24], R8 ;  /* 0x000e240801007387 */ /* 0x0007e20000100800 */
[----:B0-----:R-:W-:-:S03]  /*fc90*/  LEA R0, R27, R5, 0x2 ;  /* 0x000000051b007211 */ /* 0x001fc600078e10ff */
[----:B------:R0:W-:Y:S01]  /*fca0*/  STL [R1+0xe28], R9 ;  /* 0x000e280901007387 */ /* 0x0001e20000100800 */
[-C--:B-1----:R-:W-:Y:S02]  /*fcb0*/  IADD3 R10, P3, PT, R6, R2.reuse, RZ ;  /* 0x00000002060a7210 */ /* 0x082fe40007f7e0ff */
[-C--:B---3--:R-:W-:Y:S02]  /*fcc0*/  IADD3 R8, P2, PT, R7, R2.reuse, RZ ;  /* 0x0000000207087210 */ /* 0x088fe40007f5e0ff */
[----:B0-----:R-:W-:-:S03]  /*fcd0*/  IADD3 R9, P4, PT, R5, R2, RZ ;  /* 0x0000000205097210 */ /* 0x001fc60007f9e0ff */
[----:B------:R0:W-:Y:S01]  /*fce0*/  STL [R1+0xe2c], R8 ;  /* 0x000e2c0801007387 */ /* 0x0001e20000100800 */
[----:B------:R-:W-:-:S03]  /*fcf0*/  LEA.HI.X.SX32 R6, R6, R4, 0x1, P3 ;  /* 0x0000000406067211 */ /* 0x000fc600018f0eff */
[----:B------:R-:W-:Y:S01]  /*fd00*/  STL [R1+0xe30], R10 ;  /* 0x000e300a01007387 */ /* 0x000fe20000100800 */
[----:B0-----:R-:W-:Y:S02]  /*fd10*/  IADD3 R8, P5, PT, R0, R2, RZ ;  /* 0x0000000200087210 */ /* 0x001fe40007fbe0ff */
[-C--:B------:R-:W-:Y:S01]  /*fd20*/  LEA.HI.X.SX32 R2, R7, R4.reuse, 0x1, P2 ;  /* 0x0000000407027211 */ /* 0x080fe200010f0eff */
[----:B------:R-:W-:Y:S01]  /*fd30*/  STL [R1+0xe34], R9 ;  /* 0x000e340901007387 */ /* 0x000fe20000100800 */
[----:B------:R-:W-:-:S03]  /*fd40*/  LEA.HI.X.SX32 R5, R5, R4, 0x1, P4 ;  /* 0x0000000405057211 */ /* 0x000fc600020f0eff */
[----:B------:R-:W-:Y:S04]  /*fd50*/  STL [R1+0xdd8], R8 ;  /* 0x000dd80801007387 */ /* 0x000fe80000100800 */
[----:B------:R0:W-:Y:S04]  /*fd60*/  STL [R1+0xdcc], R2 ;  /* 0x000dcc0201007387 */ /* 0x0001e80000100800 */
[----:B------:R-:W-:Y:S01]  /*fd70*/  STL [R1+0xdd0], R6 ;  /* 0x000dd00601007387 */ /* 0x000fe20000100800 */
[----:B0-----:R-:W-:Y:S01]  /*fd80*/  LEA.HI.X.SX32 R2, R0, R4, 0x1, P5 ;  /* 0x0000000400027211 */ /* 0x001fe200028f0eff */
[----:B--2---:R-:W-:-:S02]  /*fd90*/  IMAD.SHL.U32 R0, R3, 0x2, RZ ;  /* 0x0000000203007824 */ /* 0x004fc400078e00ff */
[----:B------:R-:W-:Y:S01]  /*fda0*/  STL [R1+0xdd4], R5 ;  /* 0x000dd40501007387 */ /* 0x000fe20000100800 */
[----:B------:R-:W-:-:S03]  /*fdb0*/  IMAD R4, R3, 0x3, RZ ;  /* 0x0000000303047824 */ /* 0x000fc600078e02ff */
[----:B------:R0:W-:Y:S04]  /*fdc0*/  STL [R1+0xdc8], R2 ;  /* 0x000dc80201007387 */ /* 0x0001e80000100800 */
[----:B------:R1:W-:Y:S01]  /*fdd0*/  STL [R1+0x180], R0 ;  /* 0x0001800001007387 */ /* 0x0003e20000100800 */
[----:B0-----:R-:W-:-:S03]  /*fde0*/  IMAD.SHL.U32 R2, R3, 0x4, RZ ;  /* 0x0000000403027824 */ /* 0x001fc600078e00ff */
[----:B------:R0:W-:Y:S01]  /*fdf0*/  STL [R1+0x17c], R4 ;  /* 0x00017c0401007387 */ /* 0x0001e20000100800 */
[----:B-1----:R-:W-:-:S03]  /*fe00*/  IMAD R0, R3, 0x5, RZ ;  /* 0x0000000503007824 */ /* 0x002fc600078e02ff */
[----:B------:R1:W-:Y:S04]  /*fe10*/  STL [R1+0x178], R2 ;  /* 0x0001780201007387 */ /* 0x0003e80000100800 */
[----:B------:R2:W-:Y:S01]  /*fe20*/  STL [R1+0x174], R0 ;  /* 0x0001740001007387 */ /* 0x0005e20000100800 */
[C---:B0-----:R-:W-:Y:S02]  /*fe30*/  IMAD R4, R3.reuse, 0x6, RZ ;  /* 0x0000000603047824 */ /* 0x041fe400078e02ff */
[----:B-1----:R-:W-:-:S03]  /*fe40*/  IMAD R2, R3, 0x7, RZ ;  /* 0x0000000703027824 */ /* 0x002fc600078e02ff */
[----:B------:R0:W-:Y:S01]  /*fe50*/  STL [R1+0x170], R4 ;  /* 0x0001700401007387 */ /* 0x0001e20000100800 */
[----:B--2---:R-:W-:-:S03]  /*fe60*/  IMAD.SHL.U32 R0, R3, 0x8, RZ ;  /* 0x0000000803007824 */ /* 0x004fc600078e00ff */
[----:B------:R1:W-:Y:S04]  /*fe70*/  STL [R1+0x16c], R2 ;  /* 0x00016c0201007387 */ /* 0x0003e80000100800 */
[----:B------:R2:W-:Y:S01]  /*fe80*/  STL [R1+0x168], R0 ;  /* 0x0001680001007387 */ /* 0x0005e20000100800 */
[C---:B0-----:R-:W-:Y:S02]  /*fe90*/  IMAD R4, R3.reuse, 0x9, RZ ;  /* 0x0000000903047824 */ /* 0x041fe400078e02ff */
[----:B-1----:R-:W-:-:S03]  /*fea0*/  IMAD R2, R3, 0xa, RZ ;  /* 0x0000000a03027824 */ /* 0x002fc600078e02ff */
[----:B------:R0:W-:Y:S01]  /*feb0*/  STL [R1+0x164], R4 ;  /* 0x0001640401007387 */ /* 0x0001e20000100800 */
[----:B--2---:R-:W-:-:S03]  /*fec0*/  IMAD R0, R3, 0xb, RZ ;  /* 0x0000000b03007824 */ /* 0x004fc600078e02ff */
        /* <DEDUP_REMOVED lines=8> */
[C---:B0-----:R-:W-:Y:S01]  /*ff50*/  IMAD R4, R3.reuse, 0xf, RZ ;  /* 0x0000000f03047824 */ /* 0x041fe200078e02ff */
[----:B-1----:R-:W-:-:S04]  /*ff60*/  SHF.L.U32 R2, R3, 0x4, RZ ;  /* 0x0000000403027819 */ /* 0x002fc800000006ff */
        /* <DEDUP_REMOVED lines=95> */
[----:B-1----:R-:W-:-:S03]  /*10560*/  IMAD.SHL.U32 R2, R3, 0x40, RZ ;  /* 0x0000004003027824 */ /* 0x002fc600078e00ff */
        /* <DEDUP_REMOVED lines=62> */
[----:B------:R1:W-:Y:S01]  /*10950*/  STL [R1+0x10], R2 ;  /* 0x0000100201007387 */ /* 0x0003e20000100800 */
[----:B------:R-:W-:-:S03]  /*10960*/  IMAD R29, R3, 0x63, RZ ;  /* 0x00000063031d7824 */ /* 0x000fc600078e02ff */
[----:B------:R2:W-:Y:S01]  /*10970*/  STL [R1+0xc], R0 ;  /* 0x00000c0001007387 */ /* 0x0005e20000100800 */
[C---:B0-----:R-:W-:Y:S02]  /*10980*/  IMAD R4, R3.reuse, 0x60, RZ ;  /* 0x0000006003047824 */ /* 0x041fe400078e02ff */
[----:B-1----:R-:W-:-:S03]  /*10990*/  IMAD R2, R3, 0x61, RZ ;  /* 0x0000006103027824 */ /* 0x002fc600078e02ff */
[----:B------:R-:W-:Y:S01]  /*109a0*/  STL [R1+0x8], R4 ;  /* 0x0000080401007387 */ /* 0x000fe20000100800 */
[C---:B------:R-:W-:Y:S02]  /*109b0*/  IMAD R28, R3.reuse, 0x64, RZ ;  /* 0x00000064031c7824 */ /* 0x040fe400078e02ff */
[C---:B--2---:R-:W-:Y:S01]  /*109c0*/  IMAD R0, R3.reuse, 0x62, RZ ;  /* 0x0000006203007824 */ /* 0x044fe200078e02ff */
[----:B------:R-:W-:Y:S01]  /*109d0*/  STL [R1+0x4], R2 ;  /* 0x0000040201007387 */ /* 0x000fe20000100800 */
[C---:B------:R-:W-:Y:S02]  /*109e0*/  IMAD R27, R3.reuse, 0x65, RZ ;  /* 0x00000065031b7824 */ /* 0x040fe400078e02ff */
[C---:B------:R-:W-:Y:S01]  /*109f0*/  IMAD R26, R3.reuse, 0x66, RZ ;  /* 0x00000066031a7824 */ /* 0x040fe200078e02ff */
[----:B------:R-:W-:Y:S01]  /*10a00*/  STL [R1+0x11e8], R29 ;  /* 0x0011e81d01007387 */ /* 0x000fe20000100800 */
[C---:B------:R-:W-:Y:S02]  /*10a10*/  IMAD R25, R3.reuse, 0x67, RZ ;  /* 0x0000006703197824 */ /* 0x040fe400078e02ff */
[C---:B------:R-:W-:Y:S01]  /*10a20*/  IMAD R24, R3.reuse, 0x68, RZ ;  /* 0x0000006803187824 */ /* 0x040fe200078e02ff */
[----:B------:R-:W-:Y:S01]  /*10a30*/  STL [R1], R0 ;  /* 0x0000000001007387 */ /* 0x000fe20000100800 */
[----:B------:R-:W-:-:S02]  /*10a40*/  IMAD R23, R3, 0x69, RZ ;  /* 0x0000006903177824 */ /* 0x000fc400078e02ff */
[C---:B------:R-:W-:Y:S01]  /*10a50*/  IMAD R22, R3.reuse, 0x6a, RZ ;  /* 0x0000006a03167824 */ /* 0x040fe200078e02ff */
[----:B------:R-:W-:Y:S01]  /*10a60*/  STL [R1+0x11e4], R28 ;  /* 0x0011e41c01007387 */ /* 0x000fe20000100800 */
[----:B------:R-:W-:-:S03]  /*10a70*/  IMAD R21, R3, 0x6b, RZ ;  /* 0x0000006b03157824 */ /* 0x000fc600078e02ff */
        /* <DEDUP_REMOVED lines=28> */
[----:B------:R-:W-:Y:S04]  /*10c40*/  STL [R1+0x120c], R13 ;  /* 0x00120c0d01007387 */ /* 0x000fe80000100800 */
[----:B------:R-:W-:Y:S04]  /*10c50*/  STL [R1+0x1210], R12 ;  /* 0x0012100c01007387 */ /* 0x000fe80000100800 */
[----:B------:R-:W-:Y:S04]  /*10c60*/  STL [R1+0x1214], R11 ;  /* 0x0012140b01007387 */ /* 0x000fe80000100800 */
[----:B------:R-:W-:Y:S04]  /*10c70*/  STL [R1+0x1218], R10 ;  /* 0x0012180a01007387 */ /* 0x000fe80000100800 */
[----:B------:R0:W-:Y:S04]  /*10c80*/  STL [R1+0x121c], R9 ;  /* 0x00121c0901007387 */ /* 0x0001e80000100800 */
[----:B------:R1:W-:Y:S04]  /*10c90*/  STL [R1+0x1220], R8 ;  /* 0x0012200801007387 */ /* 0x0003e80000100800 */
[----:B------:R2:W-:Y:S01]  /*10ca0*/  STL [R1+0x1224], R7 ;  /* 0x0012240701007387 */ /* 0x0005e20000100800 */
[----:B0-----:R-:W-:-:S02]  /*10cb0*/  IMAD.MOV.U32 R9, RZ, RZ, -0x800000 ;  /* 0xff800000ff097424 */ /* 0x001fc400078e00ff */
[----:B-1----:R-:W-:Y:S01]  /*10cc0*/  IMAD.MOV.U32 R8, RZ, RZ, -0x800000 ;  /* 0xff800000ff087424 */ /* 0x002fe200078e00ff */
[----:B--2---:R-:W-:-:S04]  /*10cd0*/  MOV R7, 0xff800000 ;  /* 0xff80000000077802 */ /* 0x004fc80000000f00 */
        /* <DEDUP_REMOVED lines=31> */
[----:B------:R-:W-:Y:S04]  /*10ed0*/  STL [R1+0x620], RZ ;  /* 0x000620ff01007387 */ /* 0x000fe80000100800 */
[----:B------:R0:W-:Y:S04]  /*10ee0*/  STL [R1+0x5cc], R7 ;  /* 0x0005cc0701007387 */ /* 0x0001e80000100800 */
        /* <DEDUP_REMOVED lines=199> */
[----:B------:R-:W2:Y:S04]  /*11b60*/  LDL.LU R25, [R1+0x17c] ;  /* 0x00017c0001197983 */ /* 0x000ea80000300800 */
[----:B------:R-:W3:Y:S04]  /*11b70*/  LDL.LU R26, [R1+0x180] ;  /* 0x00018000011a7983 */ /* 0x000ee80000300800 */
[----:B------:R-:W4:Y:S04]  /*11b80*/  LDL.LU R21, [R1+0x174] ;  /* 0x0001740001157983 */ /* 0x000f280000300800 */
[----:B------:R-:W5:Y:S04]  /*11b90*/  LDL.LU R23, [R1+0x178] ;  /* 0x0001780001177983 */ /* 0x000f680000300800 */
[----:B------:R-:W-:Y:S04]  /*11ba0*/  STL [R1+0x7c0], RZ ;  /* 0x0007c0ff01007387 */ /* 0x000fe80000100800 */
[----:B------:R-:W-:Y:S04]  /*11bb0*/  STL [R1+0x7c4], RZ ;  /* 0x0007c4ff01007387 */ /* 0x000fe80000100800 */
[----:B------:R-:W-:Y:S04]  /*11bc0*/  STL [R1+0x7c8], RZ ;  /* 0x0007c8ff01007387 */ /* 0x000fe80000100800 */
[----:B------:R-:W-:Y:S04]  /*11bd0*/  STL [R1+0x7cc], RZ ;  /* 0x0007ccff01007387 */ /* 0x000fe80000100800 */
[----:B------:R-:W2:Y:S04]  /*11be0*/  LDL.LU R28, [R1+0x16c] ;  /* 0x00016c00011c7983 */ /* 0x000ea80000300800 */
[----:B------:R-:W3:Y:S04]  /*11bf0*/  LDL.LU R27, [R1+0x170] ;  /* 0x00017000011b7983 */ /* 0x000ee80000300800 */
[----:B------:R-:W-:Y:S04]  /*11c00*/  STL [R1+0x780], RZ ;  /* 0x000780ff01007387 */ /* 0x000fe80000100800 */
[----:B------:R-:W-:Y:S04]  /*11c10*/  STL [R1+0x784], RZ ;  /* 0x000784ff01007387 */ /* 0x000fe80000100800 */
[----:B------:R-:W-:Y:S04]  /*11c20*/  STL [R1+0x788], RZ ;  /* 0x000788ff01007387 */ /* 0x000fe80000100800 */
[----:B------:R-:W-:Y:S04]  /*11c30*/  STL [R1+0x78c], RZ ;  /* 0x00078cff01007387 */ /* 0x000fe80000100800 */
[----:B------:R-:W5:Y:S04]  /*11c40*/  LDL.LU R29, [R1+0x168] ;  /* 0x00016800011d7983 */ /* 0x000f680000300800 */
[----:B------:R-:W-:Y:S04]  /*11c50*/  STL [R1+0x900], RZ ;  /* 0x000900ff01007387 */ /* 0x000fe80000100800 */
[----:B------:R-:W-:Y:S04]  /*11c60*/  STL [R1+0x904], RZ ;  /* 0x000904ff01007387 */ /* 0x000fe80000100800 */
[----:B------:R-:W-:Y:S04]  /*11c70*/  STL [R1+0x908], RZ ;  /* 0x000908ff01007387 */ /* 0x000fe80000100800 */
[----:B------:R-:W-:Y:S04]  /*11c80*/  STL [R1+0x90c], RZ ;  /* 0x00090cff01007387 */ /* 0x000fe80000100800 */
[----:B------:R-:W5:Y:S04]  /*11c90*/  LDL R22, [R1+0x800] ;  /* 0x0008000001167983 */ /* 0x000f680000100800 */
[----:B------:R-:W-:Y:S04]  /*11ca0*/  STL [R1+0x8d0], RZ ;  /* 0x0008d0ff01007387 */ /* 0x000fe80000100800 */
[----:B------:R-:W-:Y:S04]  /*11cb0*/  STL [R1+0x8d4], RZ ;  /* 0x0008d4ff01007387 */ /* 0x000fe80000100800 */
[----:B------:R-:W-:Y:S04]  /*11cc0*/  STL [R1+0x8d8], RZ ;  /* 0x0008d8ff01007387 */ /* 0x000fe80000100800 */
[----:B------:R-:W-:Y:S04]  /*11cd0*/  STL [R1+0x8dc], RZ ;  /* 0x0008dcff01007387 */ /* 0x000fe80000100800 */
[----:B------:R-:W0:Y:S04]  /*11ce0*/  LDL R24, [R1+0x960] ;  /* 0x0009600001187983 */ /* 0x000e280000100800 */
        /* <DEDUP_REMOVED lines=15> */
[----:B------:R-:W-:Y:S01]  /*11de0*/  STL [R1+0x91c], RZ ;  /* 0x00091cff01007387 */ /* 0x000fe20000100800 */
[----:B----4-:R-:W-:-:S03]  /*11df0*/  IMAD.MOV.U32 R17, RZ, RZ, R21 ;  /* 0x000000ffff117224 */ /* 0x010fc600078e0015 */
[----:B------:R-:W4:Y:S04]  /*11e00*/  LDL.LU R21, [R1+0x164] ;  /* 0x0001640001157983 */ /* 0x000f280000300800 */
[----:B------:R-:W-:Y:S04]  /*11e10*/  STL [R1+0x8f0], RZ ;  /* 0x0008f0ff01007387 */ /* 0x000fe80000100800 */
[----:B------:R-:W-:Y:S04]  /*11e20*/  STL [R1+0x8f4], RZ ;  /* 0x0008f4ff01007387 */ /* 0x000fe80000100800 */
[----:B------:R-:W-:Y:S04]  /*11e30*/  STL [R1+0x8f8], RZ ;  /* 0x0008f8ff01007387 */ /* 0x000fe80000100800 */
[----:B------:R-:W-:Y:S04]  /*11e40*/  STL [R1+0x8fc], RZ ;  /* 0x0008fcff01007387 */ /* 0x000fe80000100800 */
[----:B------:R-:W4:Y:S01]  /*11e50*/  LDL.LU R13, [R1+0x160] ;  /* 0x00016000010d7983 */ /* 0x000f220000300800 */
[----:B--2---:R-:W-:-:S03]  /*11e60*/  IMAD.MOV.U32 R16, RZ, RZ, R25 ;  /* 0x000000ffff107224 */ /* 0x004fc600078e0019 */
[----:B------:R-:W2:Y:S04]  /*11e70*/  LDL.LU R25, [R1+0x15c] ;  /* 0x00015c0001197983 */ /* 0x000ea80000300800 */
[----:B------:R-:W-:Y:S01]  /*11e80*/  STL [R1+0x890], RZ ;  /* 0x000890ff01007387 */ /* 0x000fe20000100800 */
[----:B---3--:R-:W-:-:S03]  /*11e90*/  MOV R18, R27 ;  /* 0x0000001b00127202 */ /* 0x008fc60000000f00 */
[----:B------:R-:W-:Y:S04]  /*11ea0*/  STL [R1+0x894], RZ ;  /* 0x000894ff01007387 */ /* 0x000fe80000100800 */
[----:B------:R-:W-:Y:S04]  /*11eb0*/  STL [R1+0x898], RZ ;  /* 0x000898ff01007387 */ /* 0x000fe80000100800 */
[----:B------:R-:W-:Y:S04]  /*11ec0*/  STL [R1+0x89c], RZ ;  /* 0x00089cff01007387 */ /* 0x000fe80000100800 */
[----:B------:R-:W3:Y:S01]  /*11ed0*/  LDL.LU R27, [R1+0x158] ;  /* 0x00015800011b7983 */ /* 0x000ee20000300800 */
[----:B-----5:R-:W-:-:S03]  /*11ee0*/  IMAD.MOV.U32 R20, RZ, RZ, R29 ;  /* 0x000000ffff147224 */ /* 0x020fc600078e001d */
[----:B------:R-:W-:Y:S01]  /*11ef0*/  STL [R1+0x950], RZ ;  /* 0x000950ff01007387 */ /* 0x000fe20000100800 */
[----:B------:R-:W-:-:S03]  /*11f00*/  IMAD.MOV.U32 R19, RZ, RZ, R28 ;  /* 0x000000ffff137224 */ /* 0x000fc600078e001c */
[----:B------:R-:W-:Y:S04]  /*11f10*/  STL [R1+0x954], RZ ;  /* 0x000954ff01007387 */ /* 0x000fe80000100800 */
[----:B------:R-:W-:Y:S04]  /*11f20*/  STL [R1+0x958], RZ ;  /* 0x000958ff01007387 */ /* 0x000fe80000100800 */
[----:B------:R-:W5:Y:S04]  /*11f30*/  LDL.LU R29, [R1+0x154] ;  /* 0x00015400011d7983 */ /* 0x000f680000300800 */
[----:B------:R-:W5:Y:S01]  /*11f40*/  LDL.LU R14, [R1+0x150] ;  /* 0x00015000010e7983 */ /* 0x000f620000300800 */
[----:B------:R-:W-:-:S03]  /*11f50*/  IADD3 RZ, P4, PT, R26, R22, RZ ;  /* 0x000000161aff7210 */ /* 0x000fc60007f9e0ff */
[----:B------:R-:W5:Y:S01]  /*11f60*/  LDL.LU R28, [R1+0x14c] ;  /* 0x00014c00011c7983 */ /* 0x000f620000300800 */
[-C--:B------:R-:W-:Y:S02]  /*11f70*/  IADD3 RZ, P5, PT, R16, R22.reuse, RZ ;  /* 0x0000001610ff7210 */ /* 0x080fe40007fbe0ff */
[----:B------:R-:W-:Y:S02]  /*11f80*/  IADD3 RZ, P2, PT, R23, R22, RZ ;  /* 0x0000001617ff7210 */ /* 0x000fe40007f5e0ff */
[-C--:B0-----:R-:W-:Y:S02]  /*11f90*/  LEA.HI.X.SX32 R7, R26, R24.reuse, 0x1, P4 ;  /* 0x000000181a077211 */ /* 0x081fe400020f0eff */
[----:B------:R-:W5:Y:S04]  /*11fa0*/  LDL.LU R26, [R1+0x148] ;  /* 0x00014800011a7983 */ /* 0x000f680000300800 */
[----:B------:R0:W-:Y:S04]  /*11fb0*/  STL [R1+0xdc4], R7 ;  /* 0x000dc40701007387 */ /* 0x0001e80000100800 */
[----:B------:R-:W5:Y:S01]  /*11fc0*/  LDL.LU R15, [R1+0x144] ;  /* 0x00014400010f7983 */ /* 0x000f620000300800 */
[----:B0-----:R-:W-:-:S05]  /*11fd0*/  LEA.HI.X.SX32 R7, R16, R24, 0x1, P5 ;  /* 0x0000001810077211 */ /* 0x001fca00028f0eff */
[----:B------:R0:W-:Y:S02]  /*11fe0*/  STL [R1+0xdc0], R7 ;  /* 0x000dc00701007387 */ /* 0x0001e40000100800 */
[----:B0-----:R-:W-:Y:S02]  /*11ff0*/  LEA.HI.X.SX32 R7, R23, R24, 0x1, P2 ;  /* 0x0000001817077211 */ /* 0x001fe400010f0eff */
[----:B------:R-:W5:Y:S04]  /*12000*/  LDL.LU R23, [R1+0x140] ;  /* 0x0001400001177983 */ /* 0x000f680000300800 */
[----:B------:R0:W-:Y:S04]  /*12010*/  STL [R1+0xdbc], R7 ;  /* 0x000dbc0701007387 */ /* 0x0001e80000100800 */
[----:B------:R-:W5:Y:S01]  /*12020*/  LDL.LU R16, [R1+0x13c] ;  /* 0x00013c0001107983 */ /* 0x000f620000300800 */
[----:B------:R-:W-:-:S04]  /*12030*/  IADD3 RZ, P3, PT, R17, R22, RZ ;  /* 0x0000001611ff7210 */ /* 0x000fc80007f7e0ff */
[----:B0-----:R-:W-:Y:S02]  /*12040*/  LEA.HI.X.SX32 R7, R17, R24, 0x1, P3 ;  /* 0x0000001811077211 */ /* 0x001fe400018f0eff */
[----:B------:R-:W5:Y:S01]  /*12050*/  LDL.LU R17, [R1+0x138] ;  /* 0x0001380001117983 */ /* 0x000f620000300800 */
[----:B------:R-:W-:-:S03]  /*12060*/  IADD3 RZ, P4, PT, R18, R22, RZ ;  /* 0x0000001612ff7210 */ /* 0x000fc60007f9e0ff */
[----:B------:R0:W-:Y:S01]  /*12070*/  STL [R1+0xdb8], R7 ;  /* 0x000db80701007387 */ /* 0x0001e20000100800 */
[----:B------:R-:W-:Y:S02]  /*12080*/  IADD3 RZ, P5, PT, R19, R22, RZ ;  /* 0x0000001613ff7210 */ /* 0x000fe40007fbe0ff */
[----:B0-----:R-:W-:Y:S02]  /*12090*/  LEA.HI.X.SX32 R7, R18, R24, 0x1, P4 ;  /* 0x0000001812077211 */ /* 0x001fe400020f0eff */
[----:B------:R-:W5:Y:S04]  /*120a0*/  LDL.LU R18, [R1+0x134] ;  /* 0x0001340001127983 */ /* 0x000f680000300800 */
[----:B------:R0:W-:Y:S01]  /*120b0*/  STL [R1+0xdb4], R7 ;  /* 0x000db40701007387 */ /* 0x0001e20000100800 */
[----:B------:R-:W-:-:S02]  /*120c0*/  IADD3 RZ, P2, PT, R20, R22, RZ ;  /* 0x0000001614ff7210 */ /* 0x000fc40007f5e0ff */
[-C--:B0-----:R-:W-:Y:S02]  /*120d0*/  LEA.HI.X.SX32 R7, R19, R24.reuse, 0x1, P5 ;  /* 0x0000001813077211 */ /* 0x081fe400028f0eff */
[----:B------:R-:W5:Y:S04]  /*120e0*/  LDL.LU R19, [R1+0x130] ;  /* 0x0001300001137983 */ /* 0x000f680000300800 */
[----:B------:R0:W-:Y:S02]  /*120f0*/  STL [R1+0xdb0], R7 ;  /* 0x000db00701007387 */ /* 0x0001e40000100800 */
[----:B0-----:R-:W-:Y:S02]  /*12100*/  LEA.HI.X.SX32 R7, R20, R24, 0x1, P2 ;  /* 0x0000001814077211 */ /* 0x001fe400010f0eff */
[----:B------:R-:W5:Y:S04]  /*12110*/  LDL.LU R20, [R1+0x12c] ;  /* 0x00012c0001147983 */ /* 0x000f680000300800 */
[----:B------:R0:W-:Y:S01]  /*12120*/  STL [R1+0xdac], R7 ;  /* 0x000dac0701007387 */ /* 0x0001e20000100800 */
[----:B----4-:R-:W-:-:S04]  /*12130*/  IADD3 RZ, P3, PT, R21, R22, RZ ;  /* 0x0000001615ff7210 */ /* 0x010fc80007f7e0ff */
[----:B0-----:R-:W-:Y:S02]  /*12140*/  LEA.HI.X.SX32 R7, R21, R24, 0x1, P3 ;  /* 0x0000001815077211 */ /* 0x001fe400018f0eff */
[----:B------:R-:W4:Y:S04]  /*12150*/  LDL.LU R21, [R1+0x128] ;  /* 0x0001280001157983 */ /* 0x000f280000300800 */
[----:B------:R0:W-:Y:S01]  /*12160*/  STL [R1+0xda8], R7 ;  /* 0x000da80701007387 */ /* 0x0001e20000100800 */
[----:B------:R-:W-:-:S04]  /*12170*/  IADD3 RZ, P4, PT, R13, R22, RZ ;  /* 0x000000160dff7210 */ /* 0x000fc80007f9e0ff */
[----:B0-----:R-:W-:Y:S02]  /*12180*/  LEA.HI.X.SX32 R7, R13, R24, 0x1, P4 ;  /* 0x000000180d077211 */ /* 0x001fe400020f0eff */
[----:B------:R-:W4:Y:S01]  /*12190*/  LDL.LU R13, [R1+0x124] ;  /* 0x00012400010d7983 */ /* 0x000f220000300800 */
[----:B--2---:R-:W-:-:S03]  /*121a0*/  IADD3 RZ, P5, PT, R25, R22, RZ ;  /* 0x0000001619ff7210 */ /* 0x004fc60007fbe0ff */
[----:B------:R0:W-:Y:S02]  /*121b0*/  STL [R1+0xda4], R7 ;  /* 0x000da40701007387 */ /* 0x0001e40000100800 */
[----:B0-----:R-:W-:Y:S02]  /*121c0*/  LEA.HI.X.SX32 R7, R25, R24, 0x1, P5 ;  /* 0x0000001819077211 */ /* 0x001fe400028f0eff */
[----:B------:R-:W2:Y:S01]  /*121d0*/  LDL.LU R25, [R1+0x120] ;  /* 0x0001200001197983 */ /* 0x000ea20000300800 */
[----:B---3--:R-:W-:-:S03]  /*121e0*/  IADD3 RZ, P2, PT, R27, R22, RZ ;  /* 0x000000161bff7210 */ /* 0x008fc60007f5e0ff */
[----:B------:R0:W-:Y:S02]  /*121f0*/  STL [R1+0xda0], R7 ;  /* 0x000da00701007387 */ /* 0x0001e40000100800 */
[----:B0-----:R-:W-:Y:S02]  /*12200*/  LEA.HI.X.SX32 R7, R27, R24, 0x1, P2 ;  /* 0x000000181b077211 */ /* 0x001fe400010f0eff */
[----:B------:R-:W3:Y:S01]  /*12210*/  LDL.LU R27, [R1+0x11c] ;  /* 0x00011c00011b7983 */ /* 0x000ee20000300800 */
[----:B-----5:R-:W-:-:S03]  /*12220*/  IADD3 RZ, P3, PT, R29, R22, RZ ;  /* 0x000000161dff7210 */ /* 0x020fc60007f7e0ff */
[----:B------:R0:W-:Y:S01]  /*12230*/  STL [R1+0xd98], R7 ;  /* 0x000d980701007387 */ /* 0x0001e20000100800 */
[----:B------:R-:W-:Y:S02]  /*12240*/  IADD3 RZ, P4, PT, R14, R22, RZ ;  /* 0x000000160eff7210 */ /* 0x000fe40007f9e0ff */
[----:B0-----:R-:W-:Y:S02]  /*12250*/  LEA.HI.X.SX32 R7, R29, R24, 0x1, P3 ;  /* 0x000000181d077211 */ /* 0x001fe400018f0eff */
[----:B------:R-:W-:-:S05]  /*12260*/  IADD3 R8, P2, PT, R26, R22, RZ ;  /* 0x000000161a087210 */ /* 0x000fca0007f5e0ff */
[----:B------:R0:W-:Y:S04]  /*12270*/  STL [R1+0xd9c], R8 ;  /* 0x000d9c0801007387 */ /* 0x0001e80000100800 */
[----:B------:R-:W5:Y:S01]  /*12280*/  LDL.LU R29, [R1+0x118] ;  /* 0x00011800011d7983 */ /* 0x000f620000300800 */
[----:B0-----:R-:W-:-:S03]  /*12290*/  IADD3 R8, P3, PT, R15, R22, RZ ;  /* 0x000000160f087210 */ /* 0x001fc60007f7e0ff */
[----:B------:R0:W-:Y:S01]  /*122a0*/  STL [R1+0xd90], R7 ;  /* 0x000d900701007387 */ /* 0x0001e20000100800 */
[----:B------:R-:W-:-:S03]  /*122b0*/  IADD3 RZ, P5, PT, R28, R22, RZ ;  /* 0x000000161cff7210 */ /* 0x000fc60007fbe0ff */
[----:B------:R1:W-:Y:S01]  /*122c0*/  STL [R1+0xd94], R8 ;  /* 0x000d940801007387 */ /* 0x0003e20000100800 */
[----:B0-----:R-:W-:-:S03]  /*122d0*/  LEA.HI.X.SX32 R7, R14, R24, 0x1, P4 ;  /* 0x000000180e077211 */ /* 0x001fc600020f0eff */
[----:B------:R-:W5:Y:S01]  /*122e0*/  LDL.LU R14, [R1+0x114] ;  /* 0x00011400010e7983 */ /* 0x000f620000300800 */
[----:B-1----:R-:W-:-:S03]  /*122f0*/  IADD3 R8, P4, PT, R23, R22, RZ ;  /* 0x0000001617087210 */ /* 0x002fc60007f9e0ff */
[----:B------:R0:W-:Y:S04]  /*12300*/  STL [R1+0xd88], R7 ;  /* 0x000d880701007387 */ /* 0x0001e80000100800 */
[----:B------:R1:W-:Y:S01]  /*12310*/  STL [R1+0xd8c], R8 ;  /* 0x000d8c0801007387 */ /* 0x0003e20000100800 */
[----:B0-----:R-:W-:-:S03]  /*12320*/  LEA.HI.X.SX32 R7, R28, R24, 0x1, P5 ;  /* 0x000000181c077211 */ /* 0x001fc600028f0eff */
[----:B------:R-:W5:Y:S01]  /*12330*/  LDL.LU R28, [R1+0x110] ;  /* 0x00011000011c7983 */ /* 0x000f620000300800 */
[----:B-1----:R-:W-:-:S03]  /*12340*/  IADD3 R8, P5, PT, R16, R22, RZ ;  /* 0x0000001610087210 */ /* 0x002fc60007fbe0ff */
[----:B------:R-:W-:Y:S04]  /*12350*/  STL [R1+0xd7c], R7 ;  /* 0x000d7c0701007387 */ /* 0x000fe80000100800 */
[----:B------:R0:W-:Y:S02]  /*12360*/  STL [R1+0xd80], R8 ;  /* 0x000d800801007387 */ /* 0x0001e40000100800 */
[----:B0-----:R-:W-:Y:S02]  /*12370*/  LEA.HI.X.SX32 R8, R26, R24, 0x1, P2 ;  /* 0x000000181a087211 */ /* 0x001fe400010f0eff */
[----:B------:R-:W5:Y:S01]  /*12380*/  LDL.LU R26, [R1+0x10c] ;  /* 0x00010c00011a7983 */ /* 0x000f620000300800 */
[----:B------:R-:W-:-:S05]  /*12390*/  IADD3 R7, P6, PT, R17, R22, RZ ;  /* 0x0000001611077210 */ /* 0x000fca0007fde0ff */
        /* <DEDUP_REMOVED lines=10> */
[----:B------:R0:W-:Y:S04]  /*12440*/  STL [R1+0xd70], R7 ;  /* 0x000d700701007387 */ /* 0x0001e80000100800 */
[----:B------:R1:W-:Y:S01]  /*12450*/  STL [R1+0xd64], R8 ;  /* 0x000d640801007387 */ /* 0x0003e20000100800 */
[----:B0-----:R-:W-:Y:S02]  /*12460*/  IADD3 R7, P4, PT, R20, R22, RZ ;  /* 0x0000001614077210 */ /* 0x001fe40007f9e0ff */
[-C--:B-1----:R-:W-:Y:S02]  /*12470*/  LEA.HI.X.SX32 R8, R16, R24.reuse, 0x1, P5 ;  /* 0x0000001810087211 */ /* 0x082fe400028f0eff */
[----:B------:R-:W5:Y:S04]  /*12480*/  LDL.LU R16, [R1+0x100] ;  /* 0x0001000001107983 */ /* 0x000f680000300800 */
[----:B------:R-:W-:Y:S04]  /*12490*/  STL [R1+0xd68], R7 ;  /* 0x000d680701007387 */ /* 0x000fe80000100800 */
[----:B------:R0:W-:Y:S02]  /*124a0*/  STL [R1+0xd5c], R8 ;  /* 0x000d5c0801007387 */ /* 0x0001e40000100800 */
[----:B0-----:R-:W-:-:S02]  /*124b0*/  LEA.HI.X.SX32 R8, R17, R24, 0x1, P6 ;  /* 0x0000001811087211 */ /* 0x001fc400030f0eff */
[----:B------:R-:W5:Y:S01]  /*124c0*/  LDL.LU R17, [R1+0xfc] ;  /* 0x0000fc0001117983 */ /* 0x000f620000300800 */
[----:B----4-:R-:W-:-:S05]  /*124d0*/  IADD3 R7, P5, PT, R21, R22, RZ ;  /* 0x0000001615077210 */ /* 0x010fca0007fbe0ff */
[----:B------:R-:W-:Y:S04]  /*124e0*/  STL [R1+0xd60], R7 ;  /* 0x000d600701007387 */ /* 0x000fe80000100800 */
[----:B------:R0:W-:Y:S02]  /*124f0*/  STL [R1+0xd54], R8 ;  /* 0x000d540801007387 */ /* 0x0001e40000100800 */
[----:B0-----:R-:W-:Y:S02]  /*12500*/  LEA.HI.X.SX32 R8, R18, R24, 0x1, P2 ;  /* 0x0000001812087211 */ /* 0x001fe400010f0eff */
[----:B------:R-:W4:Y:S01]  /*12510*/  LDL.LU R18, [R1+0xf8] ;  /* 0x0000f80001127983 */ /* 0x000f220000300800 */
[----:B------:R-:W-:-:S05]  /*12520*/  IADD3 R7, P6, PT, R13, R22, RZ ;  /* 0x000000160d077210 */ /* 0x000fca0007fde0ff */
[----:B------:R2:W-:Y:S04]  /*12530*/  STL [R1+0xd58], R7 ;  /* 0x000d580701007387 */ /* 0x0005e80000100800 */
[----:B------:R0:W-:Y:S01]  /*12540*/  STL [R1+0xd4c], R8 ;  /* 0x000d4c0801007387 */ /* 0x0001e20000100800 */
[----:B--2---:R-:W-:Y:S02]  /*12550*/  IADD3 R7, P2, PT, R25, R22, RZ ;  /* 0x0000001619077210 */ /* 0x004fe40007f5e0ff */
[----:B0-----:R-:W-:Y:S02]  /*12560*/  LEA.HI.X.SX32 R8, R19, R24, 0x1, P3 ;  /* 0x0000001813087211 */ /* 0x001fe400018f0eff */
[----:B------:R-:W2:Y:S04]  /*12570*/  LDL.LU R19, [R1+0xf4] ;  /* 0x0000f40001137983 */ /* 0x000ea80000300800 */
[----:B------:R3:W-:Y:S04]  /*12580*/  STL [R1+0xd50], R7 ;  /* 0x000d500701007387 */ /* 0x0007e80000100800 */
[----:B------:R0:W-:Y:S01]  /*12590*/  STL [R1+0xd44], R8 ;  /* 0x000d440801007387 */ /* 0x0001e20000100800 */
[----:B---3--:R-:W-:-:S02]  /*125a0*/  IADD3 R7, P3, PT, R27, R22, RZ ;  /* 0x000000161b077210 */ /* 0x008fc40007f7e0ff */
[-C--:B0-----:R-:W-:Y:S02]  /*125b0*/  LEA.HI.X.SX32 R8, R20, R24.reuse, 0x1, P4 ;  /* 0x0000001814087211 */ /* 0x081fe400020f0eff */
[----:B------:R-:W3:Y:S04]  /*125c0*/  LDL.LU R20, [R1+0xf0] ;  /* 0x0000f00001147983 */ /* 0x000ee80000300800 */
[----:B------:R-:W-:Y:S04]  /*125d0*/  STL [R1+0xd48], R7 ;  /* 0x000d480701007387 */ /* 0x000fe80000100800 */
[----:B------:R0:W-:Y:S02]  /*125e0*/  STL [R1+0xd3c], R8 ;  /* 0x000d3c0801007387 */ /* 0x0001e40000100800 */
[----:B0-----:R-:W-:-:S02]  /*125f0*/  LEA.HI.X.SX32 R8, R21, R24, 0x1, P5 ;  /* 0x0000001815087211 */ /* 0x001fc400028f0eff */
[----:B------:R-:W3:Y:S01]  /*12600*/  LDL.LU R21, [R1+0xec] ;  /* 0x0000ec0001157983 */ /* 0x000ee20000300800 */
[----:B-----5:R-:W-:-:S05]  /*12610*/  IADD3 R7, P4, PT, R29, R22, RZ ;  /* 0x000000161d077210 */ /* 0x020fca0007f9e0ff */
[----:B------:R0:W-:Y:S04]  /*12620*/  STL [R1+0xd40], R7 ;  /* 0x000d400701007387 */ /* 0x0001e80000100800 */
[----:B------:R1:W-:Y:S04]  /*12630*/  STL [R1+0xd34], R8 ;  /* 0x000d340801007387 */ /* 0x0003e80000100800 */
[----:B------:R-:W5:Y:S01]  /*12640*/  LDL.LU R12, [R1+0xe8] ;  /* 0x0000e800010c7983 */ /* 0x000f620000300800 */
[----:B0-----:R-:W-:Y:S02]  /*12650*/  IADD3 R7, P5, PT, R14, R22, RZ ;  /* 0x000000160e077210 */ /* 0x001fe40007fbe0ff */
[----:B-1----:R-:W-:-:S03]  /*12660*/  LEA.HI.X.SX32 R8, R13, R24, 0x1, P6 ;  /* 0x000000180d087211 */ /* 0x002fc600030f0eff */
        /* <DEDUP_REMOVED lines=16> */
[----:B------:R1:W-:Y:S04]  /*12770*/  STL [R1+0xd14], R8 ;  /* 0x000d140801007387 */ /* 0x0003e80000100800 */
[----:B------:R-:W5:Y:S01]  /*12780*/  LDL.LU R13, [R1+0xd8] ;  /* 0x0000d800010d7983 */ /* 0x000f620000300800 */
[----:B0-----:R-:W-:Y:S02]  /*12790*/  IADD3 R7, P4, PT, R23, R22, RZ ;  /* 0x0000001617077210 */ /* 0x001fe40007f9e0ff */
[----:B-1----:R-:W-:-:S03]  /*127a0*/  LEA.HI.X.SX32 R8, R14, R24, 0x1, P5 ;  /* 0x000000180e087211 */ /* 0x002fc600028f0eff */
        /* <DEDUP_REMOVED lines=8> */
[----:B------:R-:W-:Y:S01]  /*12830*/  IADD3 R7, P6, PT, R17, R22, RZ ;  /* 0x0000001611077210 */ /* 0x000fe20007fde0ff */
[----:B------:R-:W5:Y:S04]  /*12840*/  LDL.LU R26, [R1+0xd0] ;  /* 0x0000d000011a7983 */ /* 0x000f680000300800 */
[----:B------:R-:W-:Y:S04]  /*12850*/  STL [R1+0xd08], R7 ;  /* 0x000d080701007387 */ /* 0x000fe80000100800 */
[----:B------:R0:W-:Y:S04]  /*12860*/  STL [R1+0xcfc], R8 ;  /* 0x000cfc0801007387 */ /* 0x0001e80000100800 */
[----:B------:R-:W5:Y:S01]  /*12870*/  LDL.LU R14, [R1+0xcc] ;  /* 0x0000cc00010e7983 */ /* 0x000f620000300800 */
[----:B0-----:R-:W-:-:S02]  /*12880*/  LEA.HI.X.SX32 R8, R15, R24, 0x1, P3 ;  /* 0x000000180f087211 */ /* 0x001fc400018f0eff */
[----:B----4-:R-:W-:-:S05]  /*12890*/  IADD3 R7, P2, PT, R18, R22, RZ ;  /* 0x0000001612077210 */ /* 0x010fca0007f5e0ff */
[----:B------:R-:W-:Y:S04]  /*128a0*/  STL [R1+0xd00], R7 ;  /* 0x000d000701007387 */ /* 0x000fe80000100800 */
[----:B------:R0:W-:Y:S02]  /*128b0*/  STL [R1+0xcf4], R8 ;  /* 0x000cf40801007387 */ /* 0x0001e40000100800 */
[----:B0-----:R-:W-:Y:S02]  /*128c0*/  LEA.HI.X.SX32 R8, R23, R24, 0x1, P4 ;  /* 0x0000001817087211 */ /* 0x001fe400020f0eff */
[----:B------:R-:W4:Y:S01]  /*128d0*/  LDL.LU R23, [R1+0xc8] ;  /* 0x0000c80001177983 */ /* 0x000f220000300800 */
[----:B--2---:R-:W-:-:S05]  /*128e0*/  IADD3 R7, P3, PT, R19, R22, RZ ;  /* 0x0000001613077210 */ /* 0x004fca0007f7e0ff */
[----:B------:R-:W-:Y:S04]  /*128f0*/  STL [R1+0xcf8], R7 ;  /* 0x000cf80701007387 */ /* 0x000fe80000100800 */
[----:B------:R0:W-:Y:S04]  /*12900*/  STL [R1+0xcec], R8 ;  /* 0x000cec0801007387 */ /* 0x0001e80000100800 */
[----:B------:R-:W2:Y:S01]  /*12910*/  LDL.LU R15, [R1+0xc4] ;  /* 0x0000c400010f7983 */ /* 0x000ea20000300800 */
[----:B0-----:R-:W-:Y:S02]  /*12920*/  LEA.HI.X.SX32 R8, R16, R24, 0x1, P5 ;  /* 0x0000001810087211 */ /* 0x001fe400028f0eff */
[----:B---3--:R-:W-:-:S05]  /*12930*/  IADD3 R7, P4, PT, R20, R22, RZ ;  /* 0x0000001614077210 */ /* 0x008fca0007f9e0ff */
[----:B------:R0:W-:Y:S04]  /*12940*/  STL [R1+0xcf0], R7 ;  /* 0x000cf00701007387 */ /* 0x0001e80000100800 */
[----:B------:R1:W-:Y:S04]  /*12950*/  STL [R1+0xce4], R8 ;  /* 0x000ce40801007387 */ /* 0x0003e80000100800 */
[----:B------:R-:W3:Y:S01]  /*12960*/  LDL.LU R16, [R1+0xc0] ;  /* 0x0000c00001107983 */ /* 0x000ee20000300800 */
[----:B0-----:R-:W-:Y:S02]  /*12970*/  IADD3 R7, P5, PT, R21, R22, RZ ;  /* 0x0000001615077210 */ /* 0x001fe40007fbe0ff */
[----:B-1----:R-:W-:-:S03]  /*12980*/  LEA.HI.X.SX32 R8, R17, R24, 0x1, P6 ;  /* 0x0000001811087211 */ /* 0x002fc600030f0eff */
[----:B------:R5:W-:Y:S04]  /*12990*/  STL [R1+0xce8], R7 ;  /* 0x000ce80701007387 */ /* 0x000be80000100800 */
[----:B------:R0:W-:Y:S04]  /*129a0*/  STL [R1+0xcdc], R8 ;  /* 0x000cdc0801007387 */ /* 0x0001e80000100800 */
[----:B------:R-:W3:Y:S01]  /*129b0*/  LDL.LU R17, [R1+0xbc] ;  /* 0x0000bc0001117983 */ /* 0x000ee20000300800 */
[----:B-----5:R-:W-:Y:S02]  /*129c0*/  IADD3 R7, P6, PT, R12, R22, RZ ;  /* 0x000000160c077210 */ /* 0x020fe40007fde0ff */
[----:B0-----:R-:W-:-:S03]  /*129d0*/  LEA.HI.X.SX32 R8, R18, R24, 0x1, P2 ;  /* 0x0000001812087211 */ /* 0x001fc600010f0eff */
[----:B------:R0:W-:Y:S04]  /*129e0*/  STL [R1+0xce0], R7 ;  /* 0x000ce00701007387 */ /* 0x0001e80000100800 */
[----:B------:R-:W5:Y:S04]  /*129f0*/  LDL.LU R18, [R1+0xb8] ;  /* 0x0000b80001127983 */ /* 0x000f680000300800 */
[----:B------:R1:W-:Y:S01]  /*12a00*/  STL [R1+0xcd4], R8 ;  /* 0x000cd40801007387 */ /* 0x0003e20000100800 */
[----:B0-----:R-:W-:Y:S02]  /*12a10*/  IADD3 R7, P2, PT, R25, R22, RZ ;  /* 0x0000001619077210 */ /* 0x001fe40007f5e0ff */
[----:B-1----:R-:W-:-:S03]  /*12a20*/  LEA.HI.X.SX32 R8, R19, R24, 0x1, P3 ;  /* 0x0000001813087211 */ /* 0x002fc600018f0eff */
        /* <DEDUP_REMOVED lines=11> */
[----:B------:R-:W5:Y:S01]  /*12ae0*/  LDL.LU R21, [R1+0xac] ;  /* 0x0000ac0001157983 */ /* 0x000f620000300800 */
[----:B------:R-:W-:Y:S02]  /*12af0*/  LEA.HI.X.SX32 R9, R12, R24, 0x1, P6 ;  /* 0x000000180c097211 */ /* 0x000fe400030f0eff */
[----:B0-----:R-:W-:Y:S01]  /*12b00*/  IADD3 R7, P5, PT, R13, R22, RZ ;  /* 0x000000160d077210 */ /* 0x001fe20007fbe0ff */
[----:B------:R-:W-:Y:S04]  /*12b10*/  STL [R1+0xcbc], R8 ;  /* 0x000cbc0801007387 */ /* 0x000fe80000100800 */
[----:B------:R0:W-:Y:S04]  /*12b20*/  STL [R1+0xcc0], R7 ;  /* 0x000cc00701007387 */ /* 0x0001e80000100800 */
[----:B------:R-:W-:Y:S01]  /*12b30*/  STL [R1+0xcb4], R9 ;  /* 0x000cb40901007387 */ /* 0x000fe20000100800 */
[----:B0-----:R-:W-:-:S03]  /*12b40*/  LEA.HI.X.SX32 R7, R25, R24, 0x1, P2 ;  /* 0x0000001819077211 */ /* 0x001fc600010f0eff */
        /* <DEDUP_REMOVED lines=22> */
[----:B------:R0:W-:Y:S04]  /*12cb0*/  STL [R1+0xc98], R8 ;  /* 0x000c980801007387 */ /* 0x0001e80000100800 */
[----:B------:R1:W-:Y:S01]  /*12cc0*/  STL [R1+0xc8c], R7 ;  /* 0x000c8c0701007387 */ /* 0x0003e20000100800 */
[----:B---3--:R-:W-:Y:S02]  /*12cd0*/  IADD3 R9, P6, PT, R16, R22, RZ ;  /* 0x0000001610097210 */ /* 0x008fe40007fde0ff */
[----:B0-----:R-:W-:-:S03]  /*12ce0*/  LEA.HI.X.SX32 R8, R26, R24, 0x1, P2 ;  /* 0x000000181a087211 */ /* 0x001fc600010f0eff */
[----:B------:R-:W-:Y:S04]  /*12cf0*/  STL [R1+0xc90], R9 ;  /* 0x000c900901007387 */ /* 0x000fe80000100800 */
[----:B------:R-:W2:Y:S04]  /*12d00*/  LDL.LU R26, [R1+0x94] ;  /* 0x00009400011a7983 */ /* 0x000ea80000300800 */
[----:B------:R0:W-:Y:S01]  /*12d10*/  STL [R1+0xc84], R8 ;  /* 0x000c840801007387 */ /* 0x0001e20000100800 */
[----:B-1----:R-:W-:-:S05]  /*12d20*/  IADD3 R7, P2, PT, R17, R22, RZ ;  /* 0x0000001611077210 */ /* 0x002fca0007f5e0ff */
[----:B------:R5:W-:Y:S04]  /*12d30*/  STL [R1+0xc88], R7 ;  /* 0x000c880701007387 */ /* 0x000be80000100800 */
[----:B------:R-:W3:Y:S01]  /*12d40*/  LDL.LU R12, [R1+0x90] ;  /* 0x00009000010c7983 */ /* 0x000ee20000300800 */
[----:B0-----:R-:W-:Y:S02]  /*12d50*/  LEA.HI.X.SX32 R8, R14, R24, 0x1, P3 ;  /* 0x000000180e087211 */ /* 0x001fe400018f0eff */
[----:B-----5:R-:W-:-:S03]  /*12d60*/  IADD3 R7, P3, PT, R18, R22, RZ ;  /* 0x0000001612077210 */ /* 0x020fc60007f7e0ff */
[----:B------:R0:W-:Y:S04]  /*12d70*/  STL [R1+0xc7c], R8 ;  /* 0x000c7c0801007387 */ /* 0x0001e80000100800 */
[----:B------:R1:W-:Y:S01]  /*12d80*/  STL [R1+0xc80], R7 ;  /* 0x000c800701007387 */ /* 0x0003e20000100800 */
[----:B0-----:R-:W-:-:S03]  /*12d90*/  LEA.HI.X.SX32 R8, R23, R24, 0x1, P4 ;  /* 0x0000001817087211 */ /* 0x001fc600020f0eff */
[----:B------:R-:W5:Y:S04]  /*12da0*/  LDL.LU R23, [R1+0x8c] ;  /* 0x00008c0001177983 */ /* 0x000f680000300800 */
[----:B------:R0:W-:Y:S01]  /*12db0*/  STL [R1+0xc74], R8 ;  /* 0x000c740801007387 */ /* 0x0001e20000100800 */
[----:B-1----:R-:W-:Y:S02]  /*12dc0*/  IADD3 R7, P4, PT, R19, R22, RZ ;  /* 0x0000001613077210 */ /* 0x002fe40007f9e0ff */
[----:B0-----:R-:W-:-:S03]  /*12dd0*/  LEA.HI.X.SX32 R8, R15, R24, 0x1, P5 ;  /* 0x000000180f087211 */ /* 0x001fc600028f0eff */
[----:B------:R0:W-:Y:S04]  /*12de0*/  STL [R1+0xc78], R7 ;  /* 0x000c780701007387 */ /* 0x0001e80000100800 */
[----:B------:R-:W5:Y:S04]  /*12df0*/  LDL.LU R13, [R1+0x88] ;  /* 0x00008800010d7983 */ /* 0x000f680000300800 */
[----:B------:R1:W-:Y:S01]  /*12e00*/  STL [R1+0xc6c], R8 ;  /* 0x000c6c0801007387 */ /* 0x0003e20000100800 */
[----:B0-----:R-:W-:-:S05]  /*12e10*/  IADD3 R7, P5, PT, R20, R22, RZ ;  /* 0x0000001614077210 */ /* 0x001fca0007fbe0ff */
[----:B------:R0:W-:Y:S04]  /*12e20*/  STL [R1+0xc70], R7 ;  /* 0x000c700701007387 */ /* 0x0001e80000100800 */
[----:B------:R-:W5:Y:S01]  /*12e30*/  LDL.LU R14, [R1+0x84] ;  /* 0x00008400010e7983 */ /* 0x000f620000300800 */
[----:B-1----:R-:W-:-:S05]  /*12e40*/  LEA.HI.X.SX32 R8, R16, R24, 0x1, P6 ;  /* 0x0000001810087211 */ /* 0x002fca00030f0eff */
[----:B------:R1:W-:Y:S01]  /*12e50*/  STL [R1+0xc64], R8 ;  /* 0x000c640801007387 */ /* 0x0003e20000100800 */
[----:B0-----:R-:W-:-:S05]  /*12e60*/  IADD3 R7, P6, PT, R21, R22, RZ ;  /* 0x0000001615077210 */ /* 0x001fca0007fde0ff */
[----:B------:R0:W-:Y:S04]  /*12e70*/  STL [R1+0xc68], R7 ;  /* 0x000c680701007387 */ /* 0x0001e80000100800 */
[----:B------:R-:W5:Y:S01]  /*12e80*/  LDL.LU R15, [R1+0x80] ;  /* 0x00008000010f7983 */ /* 0x000f620000300800 */
[----:B-1----:R-:W-:-:S05]  /*12e90*/  LEA.HI.X.SX32 R8, R17, R24, 0x1, P2 ;  /* 0x0000001811087211 */ /* 0x002fca00010f0eff */
[----:B------:R1:W-:Y:S04]  /*12ea0*/  STL [R1+0xc5c], R8 ;  /* 0x000c5c0801007387 */ /* 0x0003e80000100800 */
[----:B------:R-:W5:Y:S01]  /*12eb0*/  LDL.LU R16, [R1+0x7c] ;  /* 0x00007c0001107983 */ /* 0x000f620000300800 */
[----:B0-----:R-:W-:Y:S02]  /*12ec0*/  IADD3 R7, P2, PT, R25, R22, RZ ;  /* 0x0000001619077210 */ /* 0x001fe40007f5e0ff */
[----:B-1----:R-:W-:-:S03]  /*12ed0*/  LEA.HI.X.SX32 R8, R18, R24, 0x1, P3 ;  /* 0x0000001812087211 */ /* 0x002fc600018f0eff */
[----:B------:R-:W-:Y:S04]  /*12ee0*/  STL [R1+0xc60], R7 ;  /* 0x000c600701007387 */ /* 0x000fe80000100800 */
[----:B------:R0:W-:Y:S04]  /*12ef0*/  STL [R1+0xc54], R8 ;  /* 0x000c540801007387 */ /* 0x0001e80000100800 */
[----:B------:R-:W5:Y:S01]  /*12f00*/  LDL.LU R17, [R1+0x78] ;  /* 0x0000780001117983 */ /* 0x000f620000300800 */
[----:B0-----:R-:W-:Y:S02]  /*12f10*/  LEA.HI.X.SX32 R8, R19, R24, 0x1, P4 ;  /* 0x0000001813087211 */ /* 0x001fe400020f0eff */
[----:B------:R-:W-:-:S05]  /*12f20*/  IADD3 R7, P3, PT, R27, R22, RZ ;  /* 0x000000161b077210 */ /* 0x000fca0007f7e0ff */
[----:B------:R0:W-:Y:S04]  /*12f30*/  STL [R1+0xc58], R7 ;  /* 0x000c580701007387 */ /* 0x0001e80000100800 */
[----:B------:R1:W-:Y:S04]  /*12f40*/  STL [R1+0xc4c], R8 ;  /* 0x000c4c0801007387 */ /* 0x0003e80000100800 */
[----:B------:R-:W5:Y:S01]  /*12f50*/  LDL.LU R18, [R1+0x74] ;  /* 0x0000740001127983 */ /* 0x000f620000300800 */
[----:B0-----:R-:W-:Y:S02]  /*12f60*/  IADD3 R7, P4, PT, R29, R22, RZ ;  /* 0x000000161d077210 */ /* 0x001fe40007f9e0ff */
[----:B-1----:R-:W-:-:S03]  /*12f70*/  LEA.HI.X.SX32 R8, R20, R24, 0x1, P5 ;  /* 0x0000001814087211 */ /* 0x002fc600028f0eff */
[----:B------:R0:W-:Y:S04]  /*12f80*/  STL [R1+0xc50], R7 ;  /* 0x000c500701007387 */ /* 0x0001e80000100800 */
[----:B------:R-:W5:Y:S01]  /*12f90*/  LDL.LU R19, [R1+0x70] ;  /* 0x0000700001137983 */ /* 0x000f620000300800 */
[----:B0-----:R-:W-:-:S03]  /*12fa0*/  IADD3 R7, P5, PT, R11, R22, RZ ;  /* 0x000000160b077210 */ /* 0x001fc60007fbe0ff */
[----:B------:R0:W-:Y:S04]  /*12fb0*/  STL [R1+0xc44], R8 ;  /* 0x000c440801007387 */ /* 0x0001e80000100800 */
[----:B------:R4:W-:Y:S04]  /*12fc0*/  STL [R1+0xc48], R7 ;  /* 0x000c480701007387 */ /* 0x0009e80000100800 */
[----:B------:R-:W5:Y:S01]  /*12fd0*/  LDL.LU R20, [R1+0x6c] ;  /* 0x00006c0001147983 */ /* 0x000f620000300800 */
[----:B0-----:R-:W-:-:S05]  /*12fe0*/  LEA.HI.X.SX32 R8, R21, R24, 0x1, P6 ;  /* 0x0000001815087211 */ /* 0x001fca00030f0eff */
[----:B------:R0:W-:Y:S01]  /*12ff0*/  STL [R1+0xc3c], R8 ;  /* 0x000c3c0801007387 */ /* 0x0001e20000100800 */
[----:B----4-:R-:W-:-:S05]  /*13000*/  IADD3 R7, P6, PT, R28, R22, RZ ;  /* 0x000000161c077210 */ /* 0x010fca0007fde0ff */
[----:B------:R2:W-:Y:S04]  /*13010*/  STL [R1+0xc40], R7 ;  /* 0x000c400701007387 */ /* 0x0005e80000100800 */
[----:B------:R-:W4:Y:S01]  /*13020*/  LDL.LU R21, [R1+0x68] ;  /* 0x0000680001157983 */ /* 0x000f220000300800 */
[----:B0-----:R-:W-:-:S05]  /*13030*/  LEA.HI.X.SX32 R8, R25, R24, 0x1, P2 ;  /* 0x0000001819087211 */ /* 0x001fca00010f0eff */
[----:B------:R0:W-:Y:S04]  /*13040*/  STL [R1+0xc34], R8 ;  /* 0x000c340801007387 */ /* 0x0001e80000100800 */
[----:B------:R-:W4:Y:S01]  /*13050*/  LDL.LU R25, [R1+0x64] ;  /* 0x0000640001197983 */ /* 0x000f220000300800 */
[----:B--2---:R-:W-:Y:S02]  /*13060*/  IADD3 R7, P2, PT, R26, R22, RZ ;  /* 0x000000161a077210 */ /* 0x004fe40007f5e0ff */
[----:B0-----:R-:W-:-:S03]  /*13070*/  LEA.HI.X.SX32 R8, R27, R24, 0x1, P3 ;  /* 0x000000181b087211 */ /* 0x001fc600018f0eff */
[----:B------:R3:W-:Y:S04]  /*13080*/  STL [R1+0xc38], R7 ;  /* 0x000c380701007387 */ /* 0x0007e80000100800 */
[----:B------:R0:W-:Y:S04]  /*13090*/  STL [R1+0xc2c], R8 ;  /* 0x000c2c0801007387 */ /* 0x0001e80000100800 */
[----:B------:R-:W2:Y:S01]  /*130a0*/  LDL.LU R27, [R1+0x60] ;  /* 0x00006000011b7983 */ /* 0x000ea20000300800 */
[----:B---3--:R-:W-:Y:S02]  /*130b0*/  IADD3 R7, P3, PT, R12, R22, RZ ;  /* 0x000000160c077210 */ /* 0x008fe40007f7e0ff */
[----:B0-----:R-:W-:-:S03]  /*130c0*/  LEA.HI.X.SX32 R8, R29, R24, 0x1, P4 ;  /* 0x000000181d087211 */ /* 0x001fc600020f0eff */
[----:B------:R5:W-:Y:S04]  /*130d0*/  STL [R1+0xc30], R7 ;  /* 0x000c300701007387 */ /* 0x000be80000100800 */
[----:B------:R-:W-:Y:S04]  /*130e0*/  STL [R1+0xc24], R8 ;  /* 0x000c240801007387 */ /* 0x000fe80000100800 */
[----:B------:R-:W3:Y:S01]  /*130f0*/  LDL.LU R29, [R1+0x5c] ;  /* 0x00005c00011d7983 */ /* 0x000ee20000300800 */
[----:B------:R-:W-:Y:S02]  /*13100*/  LEA.HI.X.SX32 R9, R11, R24, 0x1, P5 ;  /* 0x000000180b097211 */ /* 0x000fe400028f0eff */
[----:B-----5:R-:W-:-:S05]  /*13110*/  IADD3 R7, P4, PT, R23, R22, RZ ;  /* 0x0000001617077210 */ /* 0x020fca0007f9e0ff */
[----:B------:R0:W-:Y:S04]  /*13120*/  STL [R1+0xc28], R7 ;  /* 0x000c280701007387 */ /* 0x0001e80000100800 */
[----:B------:R-:W-:Y:S01]  /*13130*/  STL [R1+0xc1c], R9 ;  /* 0x000c1c0901007387 */ /* 0x000fe20000100800 */
[----:B0-----:R-:W-:-:S03]  /*13140*/  LEA.HI.X.SX32 R7, R28, R24, 0x1, P6 ;  /* 0x000000181c077211 */ /* 0x001fc600030f0eff */
[----:B------:R-:W5:Y:S01]  /*13150*/  LDL.LU R28, [R1+0x58] ;  /* 0x00005800011c7983 */ /* 0x000f620000300800 */
[----:B------:R-:W-:-:S05]  /*13160*/  IADD3 R8, P5, PT, R13, R22, RZ ;  /* 0x000000160d087210 */ /* 0x000fca0007fbe0ff */
[----:B------:R0:W-:Y:S04]  /*13170*/  STL [R1+0xc20], R8 ;  /* 0x000c200801007387 */ /* 0x0001e80000100800 */
[----:B------:R-:W-:Y:S01]  /*13180*/  STL [R1+0xc14], R7 ;  /* 0x000c140701007387 */ /* 0x000fe20000100800 */
[----:B0-----:R-:W-:Y:S02]  /*13190*/  LEA.HI.X.SX32 R8, R26, R24, 0x1, P2 ;  /* 0x000000181a087211 */ /* 0x001fe400010f0eff */
[----:B------:R-:W-:-:S05]  /*131a0*/  IADD3 R9, P6, PT, R14, R22, RZ ;  /* 0x000000160e097210 */ /* 0x000fca0007fde0ff */
[----:B------:R0:W-:Y:S04]  /*131b0*/  STL [R1+0xc18], R9 ;  /* 0x000c180901007387 */ /* 0x0001e80000100800 */
[----:B------:R-:W5:Y:S01]  /*131c0*/  LDL.LU R26, [R1+0x54] ;  /* 0x00005400011a7983 */ /* 0x000f620000300800 */
[----:B0-----:R-:W-:-:S03]  /*131d0*/  LEA.HI.X.SX32 R9, R12, R24, 0x1, P3 ;  /* 0x000000180c097211 */ /* 0x001fc600018f0eff */
[----:B------:R0:W-:Y:S01]  /*131e0*/  STL [R1+0xc0c], R8 ;  /* 0x000c0c0801007387 */ /* 0x0001e20000100800 */
[----:B------:R-:W-:-:S05]  /*131f0*/  IADD3 R7, P2, PT, R15, R22, RZ ;  /* 0x000000160f077210 */ /* 0x000fca0007f5e0ff */
[----:B------:R1:W-:Y:S04]  /*13200*/  STL [R1+0xc10], R7 ;  /* 0x000c100701007387 */ /* 0x0003e80000100800 */
[----:B------:R-:W-:Y:S01]  /*13210*/  STL [R1+0xc04], R9 ;  /* 0x000c040901007387 */ /* 0x000fe20000100800 */
[----:B0-----:R-:W-:Y:S02]  /*13220*/  IADD3 R8, P3, PT, R16, R22, RZ ;  /* 0x0000001610087210 */ /* 0x001fe40007f7e0ff */
[----:B-1----:R-:W-:Y:S02]  /*13230*/  LEA.HI.X.SX32 R7, R23, R24, 0x1, P4 ;  /* 0x0000001817077211 */ /* 0x002fe400020f0eff */
[----:B------:R-:W5:Y:S04]  /*13240*/  LDL.LU R23, [R1+0x50] ;  /* 0x0000500001177983 */ /* 0x000f680000300800 */
[----:B------:R0:W-:Y:S04]  /*13250*/  STL [R1+0xc08], R8 ;  /* 0x000c080801007387 */ /* 0x0001e80000100800 */
[----:B------:R-:W-:Y:S01]  /*13260*/  STL [R1+0xbfc], R7 ;  /* 0x000bfc0701007387 */ /* 0x000fe20000100800 */
[----:B0-----:R-:W-:-:S05]  /*13270*/  IADD3 R8, P4, PT, R17, R22, RZ ;  /* 0x0000001611087210 */ /* 0x001fca0007f9e0ff */
[----:B------:R0:W-:Y:S01]  /*13280*/  STL [R1+0xc00], R8 ;  /* 0x000c000801007387 */ /* 0x0001e20000100800 */
[----:B------:R-:W-:-:S03]  /*13290*/  LEA.HI.X.SX32 R9, R13, R24, 0x1, P5 ;  /* 0x000000180d097211 */ /* 0x000fc600028f0eff */
[----:B0-----:R-:W5:Y:S04]  /*132a0*/  LDL.LU R8, [R1+0x4c] ;  /* 0x00004c0001087983 */ /* 0x001f680000300800 */
[----:B------:R0:W-:Y:S01]  /*132b0*/  STL [R1+0xbf4], R9 ;  /* 0x000bf40901007387 */ /* 0x0001e20000100800 */
[----:B------:R-:W-:Y:S02]  /*132c0*/  IADD3 R7, P5, PT, R18, R22, RZ ;  /* 0x0000001612077210 */ /* 0x000fe40007fbe0ff */
[----:B0-----:R-:W-:-:S03]  /*132d0*/  LEA.HI.X.SX32 R9, R14, R24, 0x1, P6 ;  /* 0x000000180e097211 */ /* 0x001fc600030f0eff */
[----:B------:R-:W-:Y:S04]  /*132e0*/  STL [R1+0xbf8], R7 ;  /* 0x000bf80701007387 */ /* 0x000fe80000100800 */
[----:B------:R0:W-:Y:S04]  /*132f0*/  STL [R1+0xbec], R9 ;  /* 0x000bec0901007387 */ /* 0x0001e80000100800 */
[----:B0-----:R-:W5:Y:S01]  /*13300*/  LDL.LU R9, [R1+0x48] ;  /* 0x0000480001097983 */ /* 0x001f620000300800 */
[----:B------:R-:W-:Y:S02]  /*13310*/  IADD3 R10, P6, PT, R19, R22, RZ ;  /* 0x00000016130a7210 */ /* 0x000fe40007fde0ff */
[----:B------:R-:W-:-:S03]  /*13320*/  LEA.HI.X.SX32 R7, R15, R24, 0x1, P2 ;  /* 0x000000180f077211 */ /* 0x000fc600010f0eff */
[----:B------:R0:W-:Y:S04]  /*13330*/  STL [R1+0xbf0], R10 ;  /* 0x000bf00a01007387 */ /* 0x0001e80000100800 */
[----:B------:R-:W-:Y:S01]  /*13340*/  STL [R1+0xbe4], R7 ;  /* 0x000be40701007387 */ /* 0x000fe20000100800 */
[----:B0-----:R-:W-:-:S05]  /*13350*/  IADD3 R10, P2, PT, R20, R22, RZ ;  /* 0x00000016140a7210 */ /* 0x001fca0007f5e0ff */
[----:B------:R0:W-:Y:S01]  /*13360*/  STL [R1+0xbe8], R10 ;  /* 0x000be80a01007387 */ /* 0x0001e20000100800 */
[----:B------:R-:W-:-:S03]  /*13370*/  LEA.HI.X.SX32 R11, R16, R24, 0x1, P3 ;  /* 0x00000018100b7211 */ /* 0x000fc600018f0eff */
[----:B0-----:R-:W5:Y:S04]  /*13380*/  LDL.LU R10, [R1+0x44] ;  /* 0x00004400010a7983 */ /* 0x001f680000300800 */
[----:B------:R0:W-:Y:S02]  /*13390*/  STL [R1+0xbdc], R11 ;  /* 0x000bdc0b01007387 */ /* 0x0001e40000100800 */
[----:B0-----:R-:W-:Y:S02]  /*133a0*/  LEA.HI.X.SX32 R11, R17, R24, 0x1, P4 ;  /* 0x00000018110b7211 */ /* 0x001fe400020f0eff */
[----:B----4-:R-:W-:-:S05]  /*133b0*/  IADD3 R7, P3, PT, R21, R22, RZ ;  /* 0x0000001615077210 */ /* 0x010fca0007f7e0ff */
[----:B------:R-:W-:Y:S04]  /*133c0*/  STL [R1+0xbe0], R7 ;  /* 0x000be00701007387 */ /* 0x000fe80000100800 */
[----:B------:R0:W-:Y:S04]  /*133d0*/  STL [R1+0xbd4], R11 ;  /* 0x000bd40b01007387 */ /* 0x0001e80000100800 */
[----:B0-----:R-:W4:Y:S01]  /*133e0*/  LDL.LU R11, [R1+0x40] ;  /* 0x00004000010b7983 */ /* 0x001f220000300800 */
[----:B------:R-:W-:Y:S02]  /*133f0*/  IADD3 R12, P4, PT, R25, R22, RZ ;  /* 0x00000016190c7210 */ /* 0x000fe40007f9e0ff */
[----:B------:R-:W-:-:S03]  /*13400*/  LEA.HI.X.SX32 R7, R18, R24, 0x1, P5 ;  /* 0x0000001812077211 */ /* 0x000fc600028f0eff */
[----:B------:R2:W-:Y:S01]  /*13410*/  STL [R1+0xbd8], R12 ;  /* 0x000bd80c01007387 */ /* 0x0005e20000100800 */
[----:B------:R-:W-:-:S03]  /*13420*/  LEA.HI.X.SX32 R13, R19, R24, 0x1, P6 ;  /* 0x00000018130d7211 */ /* 0x000fc600030f0eff */
[----:B------:R3:W-:Y:S01]  /*13430*/  STL [R1+0xbcc], R7 ;  /* 0x000bcc0701007387 */ /* 0x0007e20000100800 */
[----:B--2---:R-:W-:-:S05]  /*13440*/  IADD3 R12, P5, PT, R27, R22, RZ ;  /* 0x000000161b0c7210 */ /* 0x004fca0007fbe0ff */
[----:B------:R0:W-:Y:S01]  /*13450*/  STL [R1+0xbd0], R12 ;  /* 0x000bd00c01007387 */ /* 0x0001e20000100800 */
[----:B---3--:R-:W-:-:S03]  /*13460*/  IADD3 R7, P6, PT, R29, R22, RZ ;  /* 0x000000161d077210 */ /* 0x008fc60007fde0ff */
[----:B0-----:R-:W2:Y:S04]  /*13470*/  LDL.LU R12, [R1+0x3c] ;  /* 0x00003c00010c7983 */ /* 0x001ea80000300800 */
[----:B------:R0:W-:Y:S01]  /*13480*/  STL [R1+0xbc4], R13 ;  /* 0x000bc40d01007387 */ /* 0x0001e20000100800 */
[----:B------:R-:W-:-:S03]  /*13490*/  LEA.HI.X.SX32 R14, R20, R24, 0x1, P2 ;  /* 0x00000018140e7211 */ /* 0x000fc600010f0eff */
[----:B------:R5:W-:Y:S04]  /*134a0*/  STL [R1+0xbc8], R7 ;  /* 0x000bc80701007387 */ /* 0x000be80000100800 */
[----:B0-----:R-:W3:Y:S04]  /*134b0*/  LDL.LU R13, [R1+0x38] ;  /* 0x00003800010d7983 */ /* 0x001ee80000300800 */
[----:B------:R0:W-:Y:S01]  /*134c0*/  STL [R1+0xbbc], R14 ;  /* 0x000bbc0e01007387 */ /* 0x0001e20000100800 */
[----:B-----5:R-:W-:-:S03]  /*134d0*/  IADD3 R7, P2, PT, R28, R22, RZ ;  /* 0x000000161c077210 */ /* 0x020fc60007f5e0ff */
[----:B0-----:R-:W5:Y:S01]  /*134e0*/  LDL.LU R14, [R1+0x34] ;  /* 0x00003400010e7983 */ /* 0x001f620000300800 */
[----:B------:R-:W-:-:S03]  /*134f0*/  LEA.HI.X.SX32 R16, R21, R24, 0x1, P3 ;  /* 0x0000001815107211 */ /* 0x000fc600018f0eff */
[----:B------:R-:W-:Y:S04]  /*13500*/  STL [R1+0xbc0], R7 ;  /* 0x000bc00701007387 */ /* 0x000fe80000100800 */
[----:B------:R-:W5:Y:S04]  /*13510*/  LDL.LU R15, [R1+0x30] ;  /* 0x00003000010f7983 */ /* 0x000f680000300800 */
[----:B------:R0:W-:Y:S04]  /*13520*/  STL [R1+0xbb4], R16 ;  /* 0x000bb41001007387 */ /* 0x0001e80000100800 */
[----:B0-----:R-:W5:Y:S01]  /*13530*/  LDL.LU R16, [R1+0x2c] ;  /* 0x00002c0001107983 */ /* 0x001f620000300800 */
[----:B------:R-:W-:-:S02]  /*13540*/  IADD3 R7, P3, PT, R26, R22, RZ ;  /* 0x000000161a077210 */ /* 0x000fc40007f7e0ff */
        /* <DEDUP_REMOVED lines=16> */
[----:B------:R-:W5:Y:S01]  /*13650*/  LDL.LU R29, [R1+0x14] ;  /* 0x00001400011d7983 */ /* 0x000f620000300800 */
[----:B0-----:R-:W-:-:S02]  /*13660*/  LEA.HI.X.SX32 R25, R28, R24, 0x1, P2 ;  /* 0x000000181c197211 */ /* 0x001fc400010f0eff */
[----:B------:R-:W-:-:S05]  /*13670*/  IADD3 R7, P6, PT, R9, R22, RZ ;  /* 0x0000001609077210 */ /* 0x000fca0007fde0ff */
        /* <DEDUP_REMOVED lines=9> */
[----:B0-----:R-:W5:Y:S01]  /*13710*/  LDL.LU R25, [R1+0x4] ;  /* 0x0000040001197983 */ /* 0x001f620000300800 */
[----:B----4-:R-:W-:-:S05]  /*13720*/  IADD3 R7, P3, PT, R11, R22, RZ ;  /* 0x000000160b077210 */ /* 0x010fca0007f7e0ff */
[----:B------:R0:W-:Y:S02]  /*13730*/  STL [R1+0xb90], R7 ;  /* 0x000b900701007387 */ /* 0x0001e40000100800 */
[-C--:B0-----:R-:W-:Y:S02]  /*13740*/  LEA.HI.X.SX32 R7, R23, R24.reuse, 0x1, P4 ;  /* 0x0000001817077211 */ /* 0x081fe400020f0eff */
[----:B------:R-:W4:Y:S01]  /*13750*/  LDL.LU R23, [R1] ;  /* 0x0000000001177983 */ /* 0x000f220000300800 */
[----:B------:R-:W-:-:S03]  /*13760*/  LEA.HI.X.SX32 R8, R8, R24, 0x1, P5 ;  /* 0x0000001808087211 */ /* 0x000fc600028f0eff */
[----:B------:R2:W-:Y:S02]  /*13770*/  STL [R1+0xb84], R7 ;  /* 0x000b840701007387 */ /* 0x0005e40000100800 */
[----:B--2---:R-:W-:-:S05]  /*13780*/  IADD3 R7, P4, PT, R12, R22, RZ ;  /* 0x000000160c077210 */ /* 0x004fca0007f9e0ff */
[----:B------:R0:W-:Y:S01]  /*13790*/  STL [R1+0xb88], R7 ;  /* 0x000b880701007387 */ /* 0x0001e20000100800 */
[----:B------:R-:W-:-:S03]  /*137a0*/  LEA.HI.X.SX32 R9, R9, R24, 0x1, P6 ;  /* 0x0000001809097211 */ /* 0x000fc600030f0eff */
[----:B0-----:R-:W2:Y:S04]  /*137b0*/  LDL.LU R7, [R1+0x1224] ;  /* 0x0012240001077983 */ /* 0x001ea80000300800 */
[----:B------:R3:W-:Y:S02]  /*137c0*/  STL [R1+0xb7c], R8 ;  /* 0x000b7c0801007387 */ /* 0x0007e40000100800 */
[----:B---3--:R-:W-:-:S05]  /*137d0*/  IADD3 R8, P5, PT, R13, R22, RZ ;  /* 0x000000160d087210 */ /* 0x008fca0007fbe0ff */
[----:B------:R0:W-:Y:S01]  /*137e0*/  STL [R1+0xb80], R8 ;  /* 0x000b800801007387 */ /* 0x0001e20000100800 */
[----:B------:R-:W-:-:S03]  /*137f0*/  LEA.HI.X.SX32 R10, R10, R24, 0x1, P2 ;  /* 0x000000180a0a7211 */ /* 0x000fc600010f0eff */
[----:B0-----:R-:W3:Y:S04]  /*13800*/  LDL.LU R8, [R1+0x1220] ;  /* 0x0012200001087983 */ /* 0x001ee80000300800 */
[----:B------:R5:W-:Y:S02]  /*13810*/  STL [R1+0xb74], R9 ;  /* 0x000b740901007387 */ /* 0x000be40000100800 */
[----:B-----5:R-:W-:-:S05]  /*13820*/  IADD3 R9, P6, PT, R14, R22, RZ ;  /* 0x000000160e097210 */ /* 0x020fca0007fde0ff */
[----:B------:R0:W-:Y:S01]  /*13830*/  STL [R1+0xb78], R9 ;  /* 0x000b780901007387 */ /* 0x0001e20000100800 */
[----:B------:R-:W-:-:S03]  /*13840*/  LEA.HI.X.SX32 R11, R11, R24, 0x1, P3 ;  /* 0x000000180b0b7211 */ /* 0x000fc600018f0eff */
[----:B0-----:R-:W5:Y:S04]  /*13850*/  LDL.LU R9, [R1+0x121c] ;  /* 0x00121c0001097983 */ /* 0x001f680000300800 */
[----:B------:R0:W-:Y:S02]  /*13860*/  STL [R1+0xb6c], R10 ;  /* 0x000b6c0a01007387 */ /* 0x0001e40000100800 */
[----:B0-----:R-:W-:-:S05]  /*13870*/  IADD3 R10, P2, PT, R15, R22, RZ ;  /* 0x000000160f0a7210 */ /* 0x001fca0007f5e0ff */
[----:B------:R0:W-:Y:S01]  /*13880*/  STL [R1+0xb70], R10 ;  /* 0x000b700a01007387 */ /* 0x0001e20000100800 */
[----:B------:R-:W-:-:S03]  /*13890*/  LEA.HI.X.SX32 R12, R12, R24, 0x1, P4 ;  /* 0x000000180c0c7211 */ /* 0x000fc600020f0eff */
[----:B0-----:R-:W2:Y:S04]  /*138a0*/  LDL.LU R10, [R1+0x1218] ;  /* 0x00121800010a7983 */ /* 0x001ea80000300800 */
        /* <DEDUP_REMOVED lines=52> */
[----:B------:R0:W-:Y:S04]  /*13bf0*/  STL [R1+0xb18], R21 ;  /* 0x000b181501007387 */ /* 0x0001e80000100800 */
[----:B0-----:R-:W2:Y:S04]  /*13c00*/  LDL.LU R21, [R1+0x11ec] ;  /* 0x0011ec0001157983 */ /* 0x001ea80000300800 */
[----:B------:R4:W-:Y:S02]  /*13c10*/  STL [R1+0xb0c], R29 ;  /* 0x000b0c1d01007387 */ /* 0x0009e40000100800 */
[----:B----4-:R-:W-:-:S05]  /*13c20*/  IADD3 R29, P4, PT, R23, R22, RZ ;  /* 0x00000016171d7210 */ /* 0x010fca0007f9e0ff */
[----:B------:R0:W-:Y:S04]  /*13c30*/  STL [R1+0xb10], R29 ;  /* 0x000b101d01007387 */ /* 0x0001e80000100800 */
[----:B0-----:R-:W4:Y:S01]  /*13c40*/  LDL.LU R29, [R1+0x11e8] ;  /* 0x0011e800011d7983 */ /* 0x001f220000300800 */
[----:B------:R-:W-:-:S05]  /*13c50*/  LEA.HI.X.SX32 R28, R28, R24, 0x1, P5 ;  /* 0x000000181c1c7211 */ /* 0x000fca00028f0eff */
        /* <DEDUP_REMOVED lines=20> */
[----:B------:R4:W-:Y:S01]  /*13da0*/  STL [R1+0xae4], R23 ;  /* 0x000ae41701007387 */ /* 0x0009e20000100800 */
[----:B------:R-:W-:Y:S02]  /*13db0*/  LEA.HI.X.SX32 R29, R29, R24, 0x1, P5 ;  /* 0x000000181d1d7211 */ /* 0x000fe400028f0eff */
[----:B----4-:R-:W-:-:S05]  /*13dc0*/  IADD3 R23, P4, PT, R25, R22, RZ ;  /* 0x0000001619177210 */ /* 0x010fca0007f9e0ff */
[----:B------:R0:W-:Y:S04]  /*13dd0*/  STL [R1+0xae8], R23 ;  /* 0x000ae81701007387 */ /* 0x0001e80000100800 */
[----:B0-----:R-:W4:Y:S04]  /*13de0*/  LDL.LU R23, [R1+0x11d4] ;  /* 0x0011d40001177983 */ /* 0x001f280000300800 */
[----:B------:R-:W2:Y:S04]  /*13df0*/  LDL.LU R24, [R1+0x11d0] ;  /* 0x0011d00001187983 */ /* 0x000ea80000300800 */
[----:B------:R0:W-:Y:S04]  /*13e00*/  STL [R1+0xadc], R29 ;  /* 0x000adc1d01007387 */ /* 0x0001e80000100800 */
[----:B0-----:R-:W3:Y:S01]  /*13e10*/  LDL R29, [R1+0x960] ;  /* 0x00096000011d7983 */ /* 0x001ee20000100800 */
[----:B--2---:R-:W-:-:S05]  /*13e20*/  IADD3 R22, P5, PT, R24, R22, RZ ;  /* 0x0000001618167210 */ /* 0x004fca0007fbe0ff */
[----:B------:R3:W-:Y:S02]  /*13e30*/  STL [R1+0xae0], R22 ;  /* 0x000ae01601007387 */ /* 0x0007e40000100800 */
[----:B---3--:R-:W-:Y:S02]  /*13e40*/  LEA.HI.X.SX32 R22, R28, R29, 0x1, P6 ;  /* 0x0000001d1c167211 */ /* 0x008fe400030f0eff */
[----:B------:R-:W4:Y:S04]  /*13e50*/  LDL R28, [R1+0x800] ;  /* 0x00080000011c7983 */ /* 0x000f280000100800 */
[----:B------:R4:W-:Y:S02]  /*13e60*/  STL [R1+0xad4], R22 ;  /* 0x000ad41601007387 */ /* 0x0009e40000100800 */
[----:B----4-:R-:W-:-:S05]  /*13e70*/  IADD3 R22, P6, PT, R23, R28, RZ ;  /* 0x0000001c17167210 */ /* 0x010fca0007fde0ff */
[----:B------:R0:W-:Y:S04]  /*13e80*/  STL [R1+0xad8], R22 ;  /* 0x000ad81601007387 */ /* 0x0001e80000100800 */
[----:B0-----:R-:W2:Y:S01]  /*13e90*/  LDL.LU R22, [R1+0x11cc] ;  /* 0x0011cc0001167983 */ /* 0x001ea20000300800 */
[----:B------:R-:W-:-:S05]  /*13ea0*/  LEA.HI.X.SX32 R27, R27, R29, 0x1, P2 ;  /* 0x0000001d1b1b7211 */ /* 0x000fca00010f0eff */
[----:B------:R2:W-:Y:S01]  /*13eb0*/  STL [R1+0xacc], R27 ;  /* 0x000acc1b01007387 */ /* 0x0005e20000100800 */
[----:B------:R-:W-:Y:S01]  /*13ec0*/  LEA.HI.X.SX32 R25, R25, R29, 0x1, P4 ;  /* 0x0000001d19197211 */ /* 0x000fe200020f0eff */
[C---:B------:R-:W-:Y:S02]  /*13ed0*/  IMAD R6, R3.reuse, 0x7a, RZ ;  /* 0x0000007a03067824 */ /* 0x040fe400078e02ff */
[C---:B------:R-:W-:Y:S02]  /*13ee0*/  IMAD R5, R3.reuse, 0x7b, RZ ;  /* 0x0000007b03057824 */ /* 0x040fe400078e02ff */
[C---:B------:R-:W-:Y:S02]  /*13ef0*/  IMAD R4, R3.reuse, 0x7c, RZ ;  /* 0x0000007c03047824 */ /* 0x040fe400078e02ff */
[C---:B------:R-:W-:Y:S02]  /*13f00*/  IMAD R2, R3.reuse, 0x7d, RZ ;  /* 0x0000007d03027824 */ /* 0x040fe400078e02ff */
[----:B------:R-:W-:-:S02]  /*13f10*/  IMAD R0, R3, 0x7f, RZ ;  /* 0x0000007f03007824 */ /* 0x000fc400078e02ff */
[----:B------:R-:W-:Y:S01]  /*13f20*/  IMAD R3, R3, 0x7e, RZ ;  /* 0x0000007e03037824 */ /* 0x000fe200078e02ff */
[----:B--2---:R-:W-:-:S05]  /*13f30*/  IADD3 R27, P2, PT, R22, R28, RZ ;  /* 0x0000001c161b7210 */ /* 0x004fca0007f5e0ff */
[----:B------:R0:W-:Y:S02]  /*13f40*/  STL [R1+0xad0], R27 ;  /* 0x000ad01b01007387 */ /* 0x0001e40000100800 */
[----:B0-----:R-:W-:Y:S02]  /*13f50*/  LEA.HI.X.SX32 R27, R26, R29, 0x1, P3 ;  /* 0x0000001d1a1b7211 */ /* 0x001fe400018f0eff */
[----:B------:R-:W-:-:S03]  /*13f60*/  IADD3 R26, P3, PT, R21, R28, RZ ;  /* 0x0000001c151a7210 */ /* 0x000fc60007f7e0ff */
[----:B------:R0:W-:Y:S04]  /*13f70*/  STL [R1+0xac4], R27 ;  /* 0x000ac41b01007387 */ /* 0x0001e80000100800 */
[----:B------:R1:W-:Y:S04]  /*13f80*/  STL [R1+0xac8], R26 ;  /* 0x000ac81a01007387 */ /* 0x0003e80000100800 */
[----:B------:R2:W-:Y:S01]  /*13f90*/  STL [R1+0xabc], R25 ;  /* 0x000abc1901007387 */ /* 0x0005e20000100800 */
[----:B0-----:R-:W-:Y:S02]  /*13fa0*/  IADD3 R27, P4, PT, R20, R28, RZ ;  /* 0x0000001c141b7210 */ /* 0x001fe40007f9e0ff */
[----:B-1----:R-:W-:-:S02]  /*13fb0*/  LEA.HI.X.SX32 R26, R24, R29, 0x1, P5 ;  /* 0x0000001d181a7211 */ /* 0x002fc400028f0eff */
[-C--:B------:R-:W-:Y:S02]  /*13fc0*/  LEA.HI.X.SX32 R24, R23, R29.reuse, 0x1, P6 ;  /* 0x0000001d17187211 */ /* 0x080fe400030f0eff */
[-C--:B--2---:R-:W-:Y:S01]  /*13fd0*/  IADD3 R25, P5, PT, R19, R28.reuse, RZ ;  /* 0x0000001c13197210 */ /* 0x084fe20007fbe0ff */
[----:B------:R-:W-:Y:S01]  /*13fe0*/  STL [R1+0xac0], R27 ;  /* 0x000ac01b01007387 */ /* 0x000fe20000100800 */
[-C--:B------:R-:W-:Y:S02]  /*13ff0*/  IADD3 R23, P6, PT, R18, R28.reuse, RZ ;  /* 0x0000001c12177210 */ /* 0x080fe40007fde0ff */
[----:B------:R-:W-:Y:S01]  /*14000*/  LEA.HI.X.SX32 R22, R22, R29, 0x1, P2 ;  /* 0x0000001d16167211 */ /* 0x000fe200010f0eff */
[----:B------:R-:W-:Y:S04]  /*14010*/  STL [R1+0xab4], R26 ;  /* 0x000ab41a01007387 */ /* 0x000fe80000100800 */
[----:B------:R-:W-:Y:S04]  /*14020*/  STL [R1+0xab8], R25 ;  /* 0x000ab81901007387 */ /* 0x000fe80000100800 */
[----:B------:R0:W-:Y:S04]  /*14030*/  STL [R1+0xaac], R24 ;  /* 0x000aac1801007387 */ /* 0x0001e80000100800 */
[----:B------:R1:W-:Y:S04]  /*14040*/  STL [R1+0xab0], R23 ;  /* 0x000ab01701007387 */ /* 0x0003e80000100800 */
[----:B------:R2:W-:Y:S01]  /*14050*/  STL [R1+0xaa4], R22 ;  /* 0x000aa41601007387 */ /* 0x0005e20000100800 */
[----:B0-----:R-:W-:-:S02]  /*14060*/  IADD3 R24, P2, PT, R17, R28, RZ ;  /* 0x0000001c11187210 */ /* 0x001fc40007f5e0ff */
[-C--:B-1----:R-:W-:Y:S02]  /*14070*/  LEA.HI.X.SX32 R23, R21, R29.reuse, 0x1, P3 ;  /* 0x0000001d15177211 */ /* 0x082fe400018f0eff */
        /* <DEDUP_REMOVED lines=27> */
[-C--:B-----5:R-:W-:Y:S02]  /*14230*/  IADD3 R14, P5, PT, R9, R28.reuse, RZ ;  /* 0x0000001c090e7210 */ /* 0x0a0fe40007fbe0ff */
        /* <DEDUP_REMOVED lines=33> */
[----:B--2---:R-:W-:Y:S01]  /*14450*/  IADD3 R7, P3, PT, R0, R28, RZ ;  /* 0x0000001c00077210 */ /* 0x004fe20007f7e0ff */
[----:B------:R-:W-:Y:S01]  /*14460*/  STL [R1+0xa30], R9 ;  /* 0x000a300901007387 */ /* 0x000fe20000100800 */
[-C--:B------:R-:W-:Y:S02]  /*14470*/  LEA.HI.X.SX32 R5, R4, R29.reuse, 0x1, P5 ;  /* 0x0000001d04057211 */ /* 0x080fe400028f0eff */
[-C--:B------:R-:W-:Y:S01]  /*14480*/  LEA.HI.X.SX32 R4, R2, R29.reuse, 0x1, P6 ;  /* 0x0000001d02047211 */ /* 0x080fe200030f0eff */
[----:B------:R-:W-:Y:S01]  /*14490*/  STL [R1+0xa24], R8 ;  /* 0x000a240801007387 */ /* 0x000fe20000100800 */
[----:B------:R-:W-:-:S02]  /*144a0*/  LEA.HI.X.SX32 R2, R3, R29, 0x1, P2 ;  /* 0x0000001d03027211 */ /* 0x000fc400010f0eff */
[----:B------:R-:W-:Y:S01]  /*144b0*/  LEA.HI.X.SX32 R0, R0, R29, 0x1, P3 ;  /* 0x0000001d00007211 */ /* 0x000fe200018f0eff */
[----:B------:R-:W-:Y:S04]  /*144c0*/  STL [R1+0xa28], R7 ;  /* 0x000a280701007387 */ /* 0x000fe80000100800 */
[----:B------:R-:W-:Y:S04]  /*144d0*/  STL [R1+0xa20], R6 ;  /* 0x000a200601007387 */ /* 0x000fe80000100800 */
[----:B------:R-:W-:Y:S04]  /*144e0*/  STL [R1+0xa1c], R5 ;  /* 0x000a1c0501007387 */ /* 0x000fe80000100800 */
[----:B------:R-:W-:Y:S04]  /*144f0*/  STL [R1+0xa18], R4 ;  /* 0x000a180401007387 */ /* 0x000fe80000100800 */
[----:B------:R0:W-:Y:S04]  /*14500*/  STL [R1+0xa14], R2 ;  /* 0x000a140201007387 */ /* 0x0001e80000100800 */
[----:B------:R1:W-:Y:S04]  /*14510*/  STL [R1+0x95c], RZ ;  /* 0x00095cff01007387 */ /* 0x0003e80000100800 */
[----:B------:R1:W-:Y:S04]  /*14520*/  STL [R1+0xa10], R0 ;  /* 0x000a100001007387 */ /* 0x0003e80000100800 */
[----:B------:R1:W-:Y:S04]  /*14530*/  STL [R1+0x940], RZ ;  /* 0x000940ff01007387 */ /* 0x0003e80000100800 */
[----:B------:R1:W-:Y:S04]  /*14540*/  STL [R1+0x944], RZ ;  /* 0x000944ff01007387 */ /* 0x0003e80000100800 */
[----:B------:R1:W-:Y:S04]  /*14550*/  STL [R1+0x948], RZ ;  /* 0x000948ff01007387 */ /* 0x0003e80000100800 */
[----:B------:R1:W-:Y:S01]  /*14560*/  STL [R1+0x94c], RZ ;  /* 0x00094cff01007387 */ /* 0x0003e20000100800 */
[----:B0-----:R-:W-:-:S03]  /*14570*/  IMAD.MOV.U32 R2, RZ, RZ, 0x3f800000 ;  /* 0x3f800000ff027424 */ /* 0x001fc600078e00ff */
[----:B------:R1:W-:Y:S01]  /*14580*/  STL [R1+0x920], RZ ;  /* 0x000920ff01007387 */ /* 0x0003e20000100800 */
[----:B------:R-:W-:-:S03]  /*14590*/  MOV R3, 0x3f800000 ;  /* 0x3f80000000037802 */ /* 0x000fc60000000f00 */
[----:B------:R1:W-:Y:S01]  /*145a0*/  STL [R1+0x924], RZ ;  /* 0x000924ff01007387 */ /* 0x0003e20000100800 */
[----:B------:R-:W-:-:S03]  /*145b0*/  IMAD.MOV.U32 R6, RZ, RZ, 0x3f800000 ;  /* 0x3f800000ff067424 */ /* 0x000fc600078e00ff */
[----:B------:R1:W-:Y:S01]  /*145c0*/  STL [R1+0x928], RZ ;  /* 0x000928ff01007387 */ /* 0x0003e20000100800 */
[----:B------:R-:W-:Y:S01]  /*145d0*/  IMAD.MOV.U32 R7, RZ, RZ, 0x3f800000 ;  /* 0x3f800000ff077424 */ /* 0x000fe200078e00ff */
[----:B------:R-:W-:Y:S02]  /*145e0*/  MOV R5, 0x3f800000 ;  /* 0x3f80000000057802 */ /* 0x000fe40000000f00 */
[----:B------:R1:W-:Y:S01]  /*145f0*/  STL [R1+0x92c], RZ ;  /* 0x00092cff01007387 */ /* 0x0003e20000100800 */
[----:B------:R-:W-:-:S03]  /*14600*/  IMAD.MOV.U32 R4, RZ, RZ, 0x3f800000 ;  /* 0x3f800000ff047424 */ /* 0x000fc600078e00ff */
[----:B------:R1:W-:Y:S04]  /*14610*/  STL [R1+0x8b0], RZ ;  /* 0x0008b0ff01007387 */ /* 0x0003e80000100800 */
[----:B------:R1:W-:Y:S04]  /*14620*/  STL [R1+0x8b4], RZ ;  /* 0x0008b4ff01007387 */ /* 0x0003e80000100800 */
[----:B------:R1:W-:Y:S04]  /*14630*/  STL [R1+0x8b8], RZ ;  /* 0x0008b8ff01007387 */ /* 0x0003e80000100800 */
        /* <DEDUP_REMOVED lines=16> */
[----:B------:R1:W-:Y:S02]  /*14740*/  STL.64 [R1+0xa00], R4 ;  /* 0x000a000401007387 */ /* 0x0003e40000100a00 */
.L_x_1:
[----:B------:R-:W2:Y:S04]  /*14750*/  LDL R21, [R1+0x800] ;  /* 0x0008000001157983 */ /* 0x000ea80000100800 */
[----:B01----:R-:W3:Y:S04]  /*14760*/  LDL R2, [R1+0xd9c] ;  /* 0x000d9c0001027983 */ /* 0x003ee80000100800 */
[----:B------:R-:W4:Y:S04]  /*14770*/  LDL R16, [R1+0x960] ;  /* 0x0009600001107983 */ /* 0x000f280000100800 */
[----:B------:R-:W5:Y:S04]  /*14780*/  LDL R15, [R1+0xd74] ;  /* 0x000d7400010f7983 */ /* 0x000f680000100800 */
[----:B------:R-:W5:Y:S04]  /*14790*/  LDL R0, [R1+0xd8c] ;  /* 0x000d8c0001007983 */ /* 0x000f680000100800 */
[----:B------:R-:W5:Y:S01]  /*147a0*/  LDL R6, [R1+0xd94] ;  /* 0x000d940001067983 */ /* 0x000f620000100800 */
[----:B------:R-:W-:-:S03]  /*147b0*/  USHF.R.S32.HI UR7, URZ, 0x1f, UR4 ;  /* 0x0000001fff077899 */ /* 0x000fc60008011404 */
[----:B------:R-:W5:Y:S04]  /*147c0*/  LDL R14, [R1+0xd6c] ;  /* 0x000d6c00010e7983 */ /* 0x000f680000100800 */
[----:B------:R-:W5:Y:S04]  /*147d0*/  LDL R13, [R1+0xd80] ;  /* 0x000d8000010d7983 */ /* 0x000f680000100800 */
[----:B------:R-:W5:Y:S04]  /*147e0*/  LDL R12, [R1+0xd64] ;  /* 0x000d6400010c7983 */ /* 0x000f680000100800 */
[----:B------:R-:W5:Y:S04]  /*147f0*/  LDL R9, [R1+0xd84] ;  /* 0x000d840001097983 */ /* 0x000f680000100800 */
[----:B------:R-:W5:Y:S04]  /*14800*/  LDL R8, [R1+0xd5c] ;  /* 0x000d5c0001087983 */ /* 0x000f680000100800 */
[----:B------:R-:W5:Y:S04]  /*14810*/  LDL R11, [R1+0xd78] ;  /* 0x000d7800010b7983 */ /* 0x000f680000100800 */
[----:B------:R-:W5:Y:S01]  /*14820*/  LDL R10, [R1+0xd54] ;  /* 0x000d5400010a7983 */ /* 0x000f620000100800 */
[----:B--2---:R-:W-:-:S02]  /*14830*/  IADD3 R4, P2, PT, R21, UR4, RZ ;  /* 0x0000000415047c10 */ /* 0x004fc4000ff5e0ff */
[----:B---3--:R-:W-:Y:S02]  /*14840*/  IADD3 R2, P3, PT, R2, UR4, RZ ;  /* 0x0000000402027c10 */ /* 0x008fe4000ff7e0ff */
[----:B----4-:R-:W-:Y:S02]  /*14850*/  IADD3.X R5, PT, PT, R16, UR7, RZ, P2, !PT ;  /* 0x0000000710057c10 */ /* 0x010fe400097fe4ff */
[----:B-----5:R-:W-:-:S03]  /*14860*/  IADD3.X R3, PT, PT, R15, UR7, RZ, P3, !PT ;  /* 0x000000070f037c10 */ /* 0x020fc60009ffe4ff */
[----:B------:R0:W2:Y:S04]  /*14870*/  LDG.E.U8 R19, desc[UR10][R4.64] ;  /* 0x0000000a04137981 */ /* 0x0000a8000c1e1100 */
[----:B------:R-:W3:Y:S01]  /*14880*/  LDL R15, [R1+0xd70] ;  /* 0x000d7000010f7983 */ /* 0x000ee20000100800 */
[----:B------:R-:W-:-:S03]  /*14890*/  IADD3 R6, P2, PT, R6, UR4, RZ ;  /* 0x0000000406067c10 */ /* 0x000fc6000ff5e0ff */
[----:B------:R1:W4:Y:S01]  /*148a0*/  LDG.E.U8 R24, desc[UR10][R2.64] ;  /* 0x0000000a02187981 */ /* 0x000322000c1e1100 */
[----:B0-----:R-:W-:-:S03]  /*148b0*/  IADD3 R4, P3, PT, R0, UR4, RZ ;  /* 0x0000000400047c10 */ /* 0x001fc6000ff7e0ff */
[----:B------:R-:W5:Y:S01]  /*148c0*/  LDL R0, [R1+0xd4c] ;  /* 0x000d4c0001007983 */ /* 0x000f620000100800 */
[----:B------:R-:W-:-:S03]  /*148d0*/  IADD3.X R7, PT, PT, R14, UR7, RZ, P2, !PT ;  /* 0x000000070e077c10 */ /* 0x000fc600097fe4ff */
[----:B------:R-:W2:Y:S01]  /*148e0*/  LDL R14, [R1+0xd68] ;  /* 0x000d6800010e7983 */ /* 0x000ea20000100800 */
[----:B-1----:R-:W-:-:S03]  /*148f0*/  IADD3 R2, P2, PT, R13, UR4, RZ ;  /* 0x000000040d027c10 */ /* 0x002fc6000ff5e0ff */
[----:B------:R-:W4:Y:S01]  /*14900*/  LDL R13, [R1+0xd44] ;  /* 0x000d4400010d7983 */ /* 0x000f220000100800 */
[----:B------:R-:W-:-:S03]  /*14910*/  IADD3.X R5, PT, PT, R12, UR7, RZ, P3, !PT ;  /* 0x000000070c057c10 */ /* 0x000fc60009ffe4ff */
[----:B------:R0:W4:Y:S04]  /*14920*/  LDG.E.U8 R18, desc[UR10][R6.64] ;  /* 0x0000000a06127981 */ /* 0x000128000c1e1100 */
[----:B------:R-:W4:Y:S01]  /*14930*/  LDL R12, [R1+0xd60] ;  /* 0x000d6000010c7983 */ /* 0x000f220000100800 */
[----:B------:R-:W-:-:S03]  /*14940*/  IADD3.X R3, PT, PT, R8, UR7, RZ, P2, !PT ;  /* 0x0000000708037c10 */ /* 0x000fc600097fe4ff */
[----:B------:R1:W4:Y:S01]  /*14950*/  LDG.E.U8 R17, desc[UR10][R4.64] ;  /* 0x0000000a04117981 */ /* 0x000322000c1e1100 */
[----:B0-----:R-:W-:-:S03]  /*14960*/  IADD3 R6, P3, PT, R9, UR4, RZ ;  /* 0x0000000409067c10 */ /* 0x001fc6000ff7e0ff */
[----:B------:R-:W4:Y:S04]  /*14970*/  LDL R9, [R1+0xd3c] ;  /* 0x000d3c0001097983 */ /* 0x000f280000100800 */
[----:B------:R-:W4:Y:S01]  /*14980*/  LDL R8, [R1+0xd58] ;  /* 0x000d580001087983 */ /* 0x000f220000100800 */
[----:B-1----:R-:W-:-:S03]  /*14990*/  IADD3 R4, P2, PT, R11, UR4, RZ ;  /* 0x000000040b047c10 */ /* 0x002fc6000ff5e0ff */
[----:B------:R-:W4:Y:S01]  /*149a0*/  LDL R11, [R1+0xd34] ;  /* 0x000d3400010b7983 */ /* 0x000f220000100800 */
[----:B------:R-:W-:-:S03]  /*149b0*/  IADD3.X R7, PT, PT, R10, UR7, RZ, P3, !PT ;  /* 0x000000070a077c10 */ /* 0x000fc60009ffe4ff */
[----:B------:R3:W4:Y:S04]  /*149c0*/  LDG.E.U8 R23, desc[UR10][R2.64] ;  /* 0x0000000a02177981 */ /* 0x000728000c1e1100 */
[----:B------:R-:W4:Y:S04]  /*149d0*/  LDL R10, [R1+0xd50] ;  /* 0x000d5000010a7983 */ /* 0x000f280000100800 */
[----:B------:R2:W4:Y:S01]  /*149e0*/  LDG.E.U8 R20, desc[UR10][R6.64] ;  /* 0x0000000a06147981 */ /* 0x000522000c1e1100 */
[----:B---3--:R-:W-:-:S03]  /*149f0*/  IADD3 R2, P3, PT, R15, UR4, RZ ;  /* 0x000000040f027c10 */ /* 0x008fc6000ff7e0ff */
[----:B------:R-:W3:Y:S01]  /*14a00*/  LDL R15, [R1+0xd2c] ;  /* 0x000d2c00010f7983 */ /* 0x000ee20000100800 */
[----:B-----5:R-:W-:-:S03]  /*14a10*/  IADD3.X R5, PT, PT, R0, UR7, RZ, P2, !PT ;  /* 0x0000000700057c10 */ /* 0x020fc600097fe4ff */
[----:B------:R-:W5:Y:S01]  /*14a20*/  LDL R0, [R1+0xd48] ;  /* 0x000d480001007983 */ /* 0x000f620000100800 */
[----:B--2---:R-:W-:-:S03]  /*14a30*/  IADD3 R6, P2, PT, R14, UR4, RZ ;  /* 0x000000040e067c10 */ /* 0x004fc6000ff5e0ff */
[----:B------:R-:W2:Y:S01]  /*14a40*/  LDL R14, [R1+0xd24] ;  /* 0x000d2400010e7983 */ /* 0x000ea20000100800 */
[----:B----4-:R-:W-:-:S03]  /*14a50*/  IADD3.X R3, PT, PT, R13, UR7, RZ, P3, !PT ;  /* 0x000000070d037c10 */ /* 0x010fc60009ffe4ff */
[----:B------:R0:W-:Y:S04]  /*14a60*/  STL [R1+0x48], R19 ;  /* 0x0000481301007387 */ /* 0x0001e80000100800 */
[----:B------:R1:W4:Y:S04]  /*14a70*/  LDG.E.U8 R22, desc[UR10][R4.64] ;  /* 0x0000000a04167981 */ /* 0x000328000c1e1100 */
[----:B------:R-:W4:Y:S04]  /*14a80*/  LDL R13, [R1+0xd40] ;  /* 0x000d4000010d7983 */ /* 0x000f280000100800 */
[----:B0-----:R0:W4:Y:S01]  /*14a90*/  LDG.E.U8 R19, desc[UR10][R2.64] ;  /* 0x0000000a02137981 */ /* 0x001122000c1e1100 */
[----:B-1----:R-:W-:-:S03]  /*14aa0*/  IADD3 R4, P3, PT, R12, UR4, RZ ;  /* 0x000000040c047c10 */ /* 0x002fc6000ff7e0ff */
[----:B------:R-:W4:Y:S01]  /*14ab0*/  LDL R12, [R1+0xd1c] ;  /* 0x000d1c00010c7983 */ /* 0x000f220000100800 */
[----:B------:R-:W-:-:S03]  /*14ac0*/  IADD3.X R7, PT, PT, R9, UR7, RZ, P2, !PT ;  /* 0x0000000709077c10 */ /* 0x000fc600097fe4ff */
[----:B------:R1:W-:Y:S01]  /*14ad0*/  STL [R1+0x24], R24 ;  /* 0x0000241801007387 */ /* 0x0003e20000100800 */
[----:B0-----:R-:W-:-:S03]  /*14ae0*/  IADD3 R2, P2, PT, R8, UR4, RZ ;  /* 0x0000000408027c10 */ /* 0x001fc6000ff5e0ff */
[----:B------:R-:W4:Y:S01]  /*14af0*/  LDL R9, [R1+0xd38] ;  /* 0x000d380001097983 */ /* 0x000f220000100800 */
[----:B------:R-:W-:-:S03]  /*14b00*/  IADD3.X R5, PT, PT, R11, UR7, RZ, P3, !PT ;  /* 0x000000070b057c10 */ /* 0x000fc60009ffe4ff */
[----:B------:R-:W4:Y:S04]  /*14b10*/  LDL R8, [R1+0xd14] ;  /* 0x000d140001087983 */ /* 0x000f280000100800 */
[----:B------:R0:W-:Y:S04]  /*14b20*/  STL [R1+0x120], R18 ;  /* 0x0001201201007387 */ /* 0x0001e80000100800 */
[----:B-1----:R1:W4:Y:S04]  /*14b30*/  LDG.E.U8 R24, desc[UR10][R6.64] ;  /* 0x0000000a06187981 */ /* 0x002328000c1e1100 */
[----:B------:R-:W4:Y:S04]  /*14b40*/  LDL R11, [R1+0xd30] ;  /* 0x000d3000010b7983 */ /* 0x000f280000100800 */
[----:B0-----:R5:W4:Y:S01]  /*14b50*/  LDG.E.U8 R18, desc[UR10][R4.64] ;  /* 0x0000000a04127981 */ /* 0x001b22000c1e1100 */
[----:B-1----:R-:W-:-:S03]  /*14b60*/  IADD3 R6, P3, PT, R10, UR4, RZ ;  /* 0x000000040a067c10 */ /* 0x002fc6000ff7e0ff */
[----:B------:R-:W4:Y:S04]  /*14b70*/  LDL R10, [R1+0xd0c] ;  /* 0x000d0c00010a7983 */ /* 0x000f280000100800 */
[----:B------:R0:W-:Y:S01]  /*14b80*/  STL [R1+0x15c], R17 ;  /* 0x00015c1101007387 */ /* 0x0001e20000100800 */
[----:B---3--:R-:W-:-:S03]  /*14b90*/  IADD3.X R3, PT, PT, R15, UR7, RZ, P2, !PT ;  /* 0x000000070f037c10 */ /* 0x008fc600097fe4ff */
[----:B------:R-:W3:Y:S04]  /*14ba0*/  LDL R15, [R1+0xd28] ;  /* 0x000d2800010f7983 */ /* 0x000ee80000100800 */
[----:B0-----:R4:W3:Y:S01]  /*14bb0*/  LDG.E.U8 R17, desc[UR10][R2.64] ;  /* 0x0000000a02117981 */ /* 0x0018e2000c1e1100 */
[----:B-----5:R-:W-:-:S03]  /*14bc0*/  IADD3 R4, P2, PT, R0, UR4, RZ ;  /* 0x0000000400047c10 */ /* 0x020fc6000ff5e0ff */
[----:B------:R-:W5:Y:S01]  /*14bd0*/  LDL R0, [R1+0xd04] ;  /* 0x000d040001007983 */ /* 0x000f620000100800 */
[----:B--2---:R-:W-:-:S03]  /*14be0*/  IADD3.X R7, PT, PT, R14, UR7, RZ, P3, !PT ;  /* 0x000000070e077c10 */ /* 0x004fc60009ffe4ff */
[----:B------:R0:W-:Y:S04]  /*14bf0*/  STL [R1+0x178], R23 ;  /* 0x0001781701007387 */ /* 0x0001e80000100800 */
[----:B------:R-:W2:Y:S01]  /*14c00*/  LDL R14, [R1+0xd20] ;  /* 0x000d2000010e7983 */ /* 0x000ea20000100800 */
[----:B----4-:R-:W-:-:S03]  /*14c10*/  IADD3 R2, P3, PT, R13, UR4, RZ ;  /* 0x000000040d027c10 */ /* 0x010fc6000ff7e0ff */
[----:B0-----:R0:W4:Y:S04]  /*14c20*/  LDG.E.U8 R23, desc[UR10][R6.64] ;  /* 0x0000000a06177981 */ /* 0x001128000c1e1100 */
[----:B------:R-:W4:Y:S01]  /*14c30*/  LDL R13, [R1+0xcfc] ;  /* 0x000cfc00010d7983 */ /* 0x000f220000100800 */
[----:B------:R-:W-:-:S03]  /*14c40*/  IADD3.X R5, PT, PT, R12, UR7, RZ, P2, !PT ;  /* 0x000000070c057c10 */ /* 0x000fc600097fe4ff */
[----:B------:R1:W-:Y:S04]  /*14c50*/  STL [R1+0x180], R20 ;  /* 0x0001801401007387 */ /* 0x0003e80000100800 */
[----:B------:R-:W4:Y:S01]  /*14c60*/  LDL R12, [R1+0xd18] ;  /* 0x000d1800010c7983 */ /* 0x000f220000100800 */
[----:B0-----:R-:W-:-:S03]  /*14c70*/  IADD3 R6, P2, PT, R9, UR4, RZ ;  /* 0x0000000409067c10 */ /* 0x001fc6000ff5e0ff */
[----:B------:R-:W4:Y:S01]  /*14c80*/  LDL R9, [R1+0xcf4] ;  /* 0x000cf40001097983 */ /* 0x000f220000100800 */
[----:B------:R-:W-:-:S03]  /*14c90*/  IADD3.X R3, PT, PT, R8, UR7, RZ, P3, !PT ;  /* 0x0000000708037c10 */ /* 0x000fc60009ffe4ff */
[----:B------:R0:W-:Y:S04]  /*14ca0*/  STL [R1+0x190], R22 ;  /* 0x0001901601007387 */ /* 0x0001e80000100800 */
[----:B-1----:R1:W4:Y:S04]  /*14cb0*/  LDG.E.U8 R20, desc[UR10][R4.64] ;  /* 0x0000000a04147981 */ /* 0x002328000c1e1100 */
[----:B------:R-:W4:Y:S04]  /*14cc0*/  LDL R8, [R1+0xd10] ;  /* 0x000d100001087983 */ /* 0x000f280000100800 */
[----:B0-----:R3:W4:Y:S01]  /*14cd0*/  LDG.E.U8 R22, desc[UR10][R2.64] ;  /* 0x0000000a02167981 */ /* 0x001722000c1e1100 */
[----:B-1----:R-:W-:-:S03]  /*14ce0*/  IADD3 R4, P3, PT, R11, UR4, RZ ;  /* 0x000000040b047c10 */ /* 0x002fc6000ff7e0ff */
[----:B------:R-:W4:Y:S01]  /*14cf0*/  LDL R11, [R1+0xcec] ;  /* 0x000cec00010b7983 */ /* 0x000f220000100800 */
[----:B------:R-:W-:-:S03]  /*14d00*/  IADD3.X R7, PT, PT, R10, UR7, RZ, P2, !PT ;  /* 0x000000070a077c10 */ /* 0x000fc600097fe4ff */
[----:B------:R0:W-:Y:S04]  /*14d10*/  STL [R1+0x198], R19 ;  /* 0x0001981301007387 */ /* 0x0001e80000100800 */
[----:B------:R-:W4:Y:S04]  /*14d20*/  LDL R10, [R1+0xd08] ;  /* 0x000d0800010a7983 */ /* 0x000f280000100800 */
[----:B0-----:R2:W4:Y:S01]  /*14d30*/  LDG.E.U8 R19, desc[UR10][R6.64] ;  /* 0x0000000a06137981 */ /* 0x001522000c1e1100 */
[----:B---3--:R-:W-:-:S03]  /*14d40*/  IADD3 R2, P2, PT, R15, UR4, RZ ;  /* 0x000000040f027c10 */ /* 0x008fc6000ff5e0ff */
[----:B------:R-:W3:Y:S04]  /*14d50*/  LDL R15, [R1+0xce4] ;  /* 0x000ce400010f7983 */ /* 0x000ee80000100800 */
[----:B------:R0:W-:Y:S01]  /*14d60*/  STL [R1+0x194], R24 ;  /* 0x0001941801007387 */ /* 0x0001e20000100800 */
[----:B-----5:R-:W-:-:S03]  /*14d70*/  IADD3.X R5, PT, PT, R0, UR7, RZ, P3, !PT ;  /* 0x0000000700057c10 */ /* 0x020fc60009ffe4ff */
[----:B------:R-:W5:Y:S01]  /*14d80*/  LDL R0, [R1+0xd00] ;  /* 0x000d000001007983 */ /* 0x000f620000100800 */
[----:B--2---:R-:W-:-:S03]  /*14d90*/  IADD3 R6, P3, PT, R14, UR4, RZ ;  /* 0x000000040e067c10 */ /* 0x004fc6000ff7e0ff */
[----:B0-----:R0:W2:Y:S04]  /*14da0*/  LDG.E.U8 R24, desc[UR10][R4.64] ;  /* 0x0000000a04187981 */ /* 0x0010a8000c1e1100 */
[----:B------:R-:W2:Y:S04]  /*14db0*/  LDL R14, [R1+0xcdc] ;  /* 0x000cdc00010e7983 */ /* 0x000ea80000100800 */
[----:B------:R1:W-:Y:S01]  /*14dc0*/  STL [R1+0x10], R18 ;  /* 0x0000101201007387 */ /* 0x0003e20000100800 */
[----:B----4-:R-:W-:-:S03]  /*14dd0*/  IADD3.X R3, PT, PT, R13, UR7, RZ, P2, !PT ;  /* 0x000000070d037c10 */ /* 0x010fc600097fe4ff */
[----:B------:R-:W4:Y:S01]  /*14de0*/  LDL R13, [R1+0xcf8] ;  /* 0x000cf800010d7983 */ /* 0x000f220000100800 */
[----:B0-----:R-:W-:-:S03]  /*14df0*/  IADD3 R4, P2, PT, R12, UR4, RZ ;  /* 0x000000040c047c10 */ /* 0x001fc6000ff5e0ff */
[----:B-1----:R0:W4:Y:S04]  /*14e00*/  LDG.E.U8 R18, desc[UR10][R2.64] ;  /* 0x0000000a02127981 */ /* 0x002128000c1e1100 */
[----:B------:R-:W4:Y:S01]  /*14e10*/  LDL R12, [R1+0xcd4] ;  /* 0x000cd400010c7983 */ /* 0x000f220000100800 */
[----:B------:R-:W-:-:S03]  /*14e20*/  IADD3.X R7, PT, PT, R9, UR7, RZ, P3, !PT ;  /* 0x0000000709077c10 */ /* 0x000fc60009ffe4ff */
[----:B------:R1:W-:Y:S04]  /*14e30*/  STL [R1+0x11c], R17 ;  /* 0x00011c1101007387 */ /* 0x0003e80000100800 */
[----:B------:R-:W4:Y:S01]  /*14e40*/  LDL R9, [R1+0xcf0] ;  /* 0x000cf00001097983 */ /* 0x000f220000100800 */
[----:B0-----:R-:W-:-:S03]  /*14e50*/  IADD3 R2, P3, PT, R8, UR4, RZ ;  /* 0x0000000408027c10 */ /* 0x001fc6000ff7e0ff */
[----:B------:R-:W4:Y:S04]  /*14e60*/  LDL R8, [R1+0xccc] ;  /* 0x000ccc0001087983 */ /* 0x000f280000100800 */
[----:B------:R0:W-:Y:S01]  /*14e70*/  STL [R1+0x158], R23 ;  /* 0x0001581701007387 */ /* 0x0001e20000100800 */
[----:B------:R-:W-:-:S03]  /*14e80*/  IADD3.X R5, PT, PT, R11, UR7, RZ, P2, !PT ;  /* 0x000000070b057c10 */ /* 0x000fc600097fe4ff */
        /* <DEDUP_REMOVED lines=10> */
[----:B------:R-:W5:Y:S04]  /*14f30*/  LDL R0, [R1+0xcbc] ;  /* 0x000cbc0001007983 */ /* 0x000f680000100800 */
[----:B------:R0:W-:Y:S01]  /*14f40*/  STL [R1+0x17c], R22 ;  /* 0x00017c1601007387 */ /* 0x0001e20000100800 */
[----:B--2---:R-:W-:-:S03]  /*14f50*/  IADD3.X R7, PT, PT, R14, UR7, RZ, P2, !PT ;  /* 0x000000070e077c10 */ /* 0x004fc600097fe4ff */
[----:B------:R-:W2:Y:S04]  /*14f60*/  LDL R14, [R1+0xcd8] ;  /* 0x000cd800010e7983 */ /* 0x000ea80000100800 */
[----:B0-----:R0:W2:Y:S01]  /*14f70*/  LDG.E.U8 R22, desc[UR10][R6.64] ;  /* 0x0000000a06167981 */ /* 0x0010a2000c1e1100 */
[----:B----4-:R-:W-:-:S03]  /*14f80*/  IADD3 R2, P2, PT, R13, UR4, RZ ;  /* 0x000000040d027c10 */ /* 0x010fc6000ff5e0ff */
[----:B------:R-:W4:Y:S04]  /*14f90*/  LDL R13, [R1+0xcb4] ;  /* 0x000cb400010d7983 */ /* 0x000f280000100800 */
[----:B------:R1:W-:Y:S01]  /*14fa0*/  STL [R1+0x18c], R19 ;  /* 0x00018c1301007387 */ /* 0x0003e20000100800 */
[----:B------:R-:W-:-:S03]  /*14fb0*/  IADD3.X R5, PT, PT, R12, UR7, RZ, P3, !PT ;  /* 0x000000070c057c10 */ /* 0x000fc60009ffe4ff */
[----:B------:R-:W4:Y:S04]  /*14fc0*/  LDL R12, [R1+0xcd0] ;  /* 0x000cd000010c7983 */ /* 0x000f280000100800 */
[----:B-1----:R1:W4:Y:S01]  /*14fd0*/  LDG.E.U8 R19, desc[UR10][R4.64] ;  /* 0x0000000a04137981 */ /* 0x002322000c1e1100 */
[----:B0-----:R-:W-:-:S03]  /*14fe0*/  IADD3 R6, P3, PT, R9, UR4, RZ ;  /* 0x0000000409067c10 */ /* 0x001fc6000ff7e0ff */
[----:B------:R-:W4:Y:S01]  /*14ff0*/  LDL R9, [R1+0xcac] ;  /* 0x000cac0001097983 */ /* 0x000f220000100800 */
[----:B------:R-:W-:-:S03]  /*15000*/  IADD3.X R3, PT, PT, R8, UR7, RZ, P2, !PT ;  /* 0x0000000708037c10 */ /* 0x000fc600097fe4ff */
[----:B------:R0:W-:Y:S04]  /*15010*/  STL [R1+0x188], R24 ;  /* 0x0001881801007387 */ /* 0x0001e80000100800 */
[----:B------:R-:W4:Y:S04]  /*15020*/  LDL R8, [R1+0xcc8] ;  /* 0x000cc80001087983 */ /* 0x000f280000100800 */
[----:B0-----:R3:W4:Y:S01]  /*15030*/  LDG.E.U8 R24, desc[UR10][R2.64] ;  /* 0x0000000a02187981 */ /* 0x001722000c1e1100 */
[----:B-1----:R-:W-:-:S03]  /*15040*/  IADD3 R4, P2, PT, R11, UR4, RZ ;  /* 0x000000040b047c10 */ /* 0x002fc6000ff5e0ff */
[----:B------:R-:W4:Y:S04]  /*15050*/  LDL R11, [R1+0xca4] ;  /* 0x000ca400010b7983 */ /* 0x000f280000100800 */
[----:B------:R0:W-:Y:S01]  /*15060*/  STL [R1+0x184], R18 ;  /* 0x0001841201007387 */ /* 0x0001e20000100800 */
[----:B------:R-:W-:-:S03]  /*15070*/  IADD3.X R7, PT, PT, R10, UR7, RZ, P3, !PT ;  /* 0x000000070a077c10 */ /* 0x000fc60009ffe4ff */
[----:B------:R-:W4:Y:S04]  /*15080*/  LDL R10, [R1+0xcc0] ;  /* 0x000cc000010a7983 */ /* 0x000f280000100800 */
[----:B0-----:R2:W4:Y:S01]  /*15090*/  LDG.E.U8 R18, desc[UR10][R6.64] ;  /* 0x0000000a06127981 */ /* 0x001522000c1e1100 */
[----:B---3--:R-:W-:-:S03]  /*150a0*/  IADD3 R2, P3, PT, R15, UR4, RZ ;  /* 0x000000040f027c10 */ /* 0x008fc6000ff7e0ff */
[----:B------:R-:W3:Y:S04]  /*150b0*/  LDL R15, [R1+0xc9c] ;  /* 0x000c9c00010f7983 */ /* 0x000ee80000100800 */
[----:B------:R0:W-:Y:S01]  /*150c0*/  STL [R1+0xc], R17 ;  /* 0x00000c1101007387 */ /* 0x0001e20000100800 */
[----:B-----5:R-:W-:-:S03]  /*150d0*/  IADD3.X R5, PT, PT, R0, UR7, RZ, P2, !PT ;  /* 0x0000000700057c10 */ /* 0x020fc600097fe4ff */
[----:B------:R-:W5:Y:S04]  /*150e0*/  LDL R0, [R1+0xcb8] ;  /* 0x000cb80001007983 */ /* 0x000f680000100800 */
[----:B0-----:R0:W5:Y:S01]  /*150f0*/  LDG.E.U8 R17, desc[UR10][R4.64] ;  /* 0x0000000a04117981 */ /* 0x001162000c1e1100 */
[----:B--2---:R-:W-:-:S03]  /*15100*/  IADD3 R6, P2, PT, R14, UR4, RZ ;  /* 0x000000040e067c10 */ /* 0x004fc6000ff5e0ff */
[----:B------:R-:W2:Y:S04]  /*15110*/  LDL R14, [R1+0xc94] ;  /* 0x000c9400010e7983 */ /* 0x000ea80000100800 */
[----:B------:R1:W-:Y:S01]  /*15120*/  STL [R1+0x100], R23 ;  /* 0x0001001701007387 */ /* 0x0003e20000100800 */
[----:B----4-:R-:W-:-:S03]  /*15130*/  IADD3.X R3, PT, PT, R13, UR7, RZ, P3, !PT ;  /* 0x000000070d037c10 */ /* 0x010fc60009ffe4ff */
[----:B------:R-:W4:Y:S04]  /*15140*/  LDL R13, [R1+0xcb0] ;  /* 0x000cb000010d7983 */ /* 0x000f280000100800 */
[----:B-1----:R1:W4:Y:S01]  /*15150*/  LDG.E.U8 R23, desc[UR10][R2.64] ;  /* 0x0000000a02177981 */ /* 0x002322000c1e1100 */
[----:B0-----:R-:W-:-:S03]  /*15160*/  IADD3 R4, P3, PT, R12, UR4, RZ ;  /* 0x000000040c047c10 */ /* 0x001fc6000ff7e0ff */
[----:B------:R-:W4:Y:S04]  /*15170*/  LDL R12, [R1+0xc8c] ;  /* 0x000c8c00010c7983 */ /* 0x000f280000100800 */
[----:B------:R0:W-:Y:S01]  /*15180*/  STL [R1+0x140], R20 ;  /* 0x0001401401007387 */ /* 0x0001e20000100800 */
[----:B------:R-:W-:-:S03]  /*15190*/  IADD3.X R7, PT, PT, R9, UR7, RZ, P2, !PT ;  /* 0x0000000709077c10 */ /* 0x000fc600097fe4ff */
[----:B------:R-:W4:Y:S04]  /*151a0*/  LDL R9, [R1+0xca8] ;  /* 0x000ca80001097983 */ /* 0x000f280000100800 */
[----:B0-----:R0:W4:Y:S01]  /*151b0*/  LDG.E.U8 R20, desc[UR10][R6.64] ;  /* 0x0000000a06147981 */ /* 0x001122000c1e1100 */
[----:B-1----:R-:W-:-:S03]  /*151c0*/  IADD3 R2, P2, PT, R8, UR4, RZ ;  /* 0x0000000408027c10 */ /* 0x002fc6000ff5e0ff */
[----:B------:R-:W4:Y:S04]  /*151d0*/  LDL R8, [R1+0xc84] ;  /* 0x000c840001087983 */ /* 0x000f280000100800 */
[----:B------:R1:W-:Y:S01]  /*151e0*/  STL [R1+0x160], R22 ;  /* 0x0001601601007387 */ /* 0x0003e20000100800 */
[----:B------:R-:W-:-:S03]  /*151f0*/  IADD3.X R5, PT, PT, R11, UR7, RZ, P3, !PT ;  /* 0x000000070b057c10 */ /* 0x000fc60009ffe4ff */
[----:B------:R-:W4:Y:S04]  /*15200*/  LDL R11, [R1+0xca0] ;  /* 0x000ca000010b7983 */ /* 0x000f280000100800 */
[----:B-1----:R5:W4:Y:S01]  /*15210*/  LDG.E.U8 R22, desc[UR10][R4.64] ;  /* 0x0000000a04167981 */ /* 0x002b22000c1e1100 */
[----:B0-----:R-:W-:-:S03]  /*15220*/  IADD3 R6, P3, PT, R10, UR4, RZ ;  /* 0x000000040a067c10 */ /* 0x001fc6000ff7e0ff */
[----:B------:R-:W4:Y:S04]  /*15230*/  LDL R10, [R1+0xc7c] ;  /* 0x000c7c00010a7983 */ /* 0x000f280000100800 */
[----:B------:R0:W-:Y:S01]  /*15240*/  STL [R1+0x170], R19 ;  /* 0x0001701301007387 */ /* 0x0001e20000100800 */
[----:B---3--:R-:W-:-:S03]  /*15250*/  IADD3.X R3, PT, PT, R15, UR7, RZ, P2, !PT ;  /* 0x000000070f037c10 */ /* 0x008fc600097fe4ff */
[----:B------:R-:W3:Y:S04]  /*15260*/  LDL R15, [R1+0xc98] ;  /* 0x000c9800010f7983 */ /* 0x000ee80000100800 */
[----:B0-----:R4:W3:Y:S01]  /*15270*/  LDG.E.U8 R19, desc[UR10][R2.64] ;  /* 0x0000000a02137981 */ /* 0x0018e2000c1e1100 */
[----:B-----5:R-:W-:-:S03]  /*15280*/  IADD3 R4, P2, PT, R0, UR4, RZ ;  /* 0x0000000400047c10 */ /* 0x020fc6000ff5e0ff */
[----:B------:R-:W5:Y:S04]  /*15290*/  LDL R0, [R1+0xc74] ;  /* 0x000c740001007983 */ /* 0x000f680000100800 */
[----:B------:R-:W-:Y:S01]  /*152a0*/  STL [R1+0x16c], R24 ;  /* 0x00016c1801007387 */ /* 0x000fe20000100800 */
[----:B--2---:R-:W-:-:S03]  /*152b0*/  IADD3.X R7, PT, PT, R14, UR7, RZ, P3, !PT ;  /* 0x000000070e077c10 */ /* 0x004fc60009ffe4ff */
[----:B------:R-:W2:Y:S01]  /*152c0*/  LDL R14, [R1+0xc90] ;  /* 0x000c9000010e7983 */ /* 0x000ea20000100800 */
[----:B----4-:R-:W-:-:S03]  /*152d0*/  IADD3 R2, P3, PT, R13, UR4, RZ ;  /* 0x000000040d027c10 */ /* 0x010fc6000ff7e0ff */
[----:B------:R-:W4:Y:S01]  /*152e0*/  LDL R13, [R1+0xc6c] ;  /* 0x000c6c00010d7983 */ /* 0x000f220000100800 */
[----:B------:R-:W-:-:S03]  /*152f0*/  IADD3.X R5, PT, PT, R12, UR7, RZ, P2, !PT ;  /* 0x000000070c057c10 */ /* 0x000fc600097fe4ff */
[----:B------:R-:W2:Y:S04]  /*15300*/  LDL R12, [R1+0xc88] ;  /* 0x000c8800010c7983 */ /* 0x000ea80000100800 */
[----:B------:R0:W-:Y:S04]  /*15310*/  STL [R1+0x168], R18 ;  /* 0x0001681201007387 */ /* 0x0001e80000100800 */
[----:B0-----:R0:W2:Y:S01]  /*15320*/  LDG.E.U8 R18, desc[UR10][R6.64] ;  /* 0x0000000a06127981 */ /* 0x0010a2000c1e1100 */
[----:B------:R-:W-:-:S03]  /*15330*/  IADD3.X R3, PT, PT, R8, UR7, RZ, P3, !PT ;  /* 0x0000000708037c10 */ /* 0x000fc60009ffe4ff */
[----:B------:R-:W2:Y:S01]  /*15340*/  LDL R8, [R1+0xc80] ;  /* 0x000c800001087983 */ /* 0x000ea20000100800 */
[----:B0-----:R-:W-:-:S03]  /*15350*/  IADD3 R6, P2, PT, R9, UR4, RZ ;  /* 0x0000000409067c10 */ /* 0x001fc6000ff5e0ff */
[----:B------:R-:W2:Y:S04]  /*15360*/  LDL R9, [R1+0xc64] ;  /* 0x000c640001097983 */ /* 0x000ea80000100800 */
[----:B------:R0:W-:Y:S04]  /*15370*/  STL [R1+0x164], R17 ;  /* 0x0001641101007387 */ /* 0x0001e80000100800 */
[----:B0-----:R0:W2:Y:S02]  /*15380*/  LDG.E.U8 R17, desc[UR10][R4.64] ;  /* 0x0000000a04117981 */ /* 0x0010a4000c1e1100 */
[----:B0-----:R-:W-:-:S02]  /*15390*/  IADD3 R4, P3, PT, R11, UR4, RZ ;  /* 0x000000040b047c10 */ /* 0x001fc4000ff7e0ff */
[----:B------:R-:W2:Y:S01]  /*153a0*/  LDL R11, [R1+0xc5c] ;  /* 0x000c5c00010b7983 */ /* 0x000ea20000100800 */
[----:B------:R-:W-:-:S03]  /*153b0*/  IADD3.X R7, PT, PT, R10, UR7, RZ, P2, !PT ;  /* 0x000000070a077c10 */ /* 0x000fc600097fe4ff */
[----:B------:R-:W2:Y:S01]  /*153c0*/  LDL R10, [R1+0xc78] ;  /* 0x000c7800010a7983 */ /* 0x000ea20000100800 */
[----:B-----5:R-:W-:-:S05]  /*153d0*/  IADD3.X R5, PT, PT, R0, UR7, RZ, P3, !PT ;  /* 0x0000000700057c10 */ /* 0x020fca0009ffe4ff */
[----:B------:R-:W5:Y:S04]  /*153e0*/  LDG.E.U8 R28, desc[UR10][R4.64] ;  /* 0x0000000a041c7981 */ /* 0x000f68000c1e1100 */
[----:B------:R0:W-:Y:S04]  /*153f0*/  STL [R1], R23 ;  /* 0x0000001701007387 */ /* 0x0001e80000100800 */
[----:B------:R-:W5:Y:S04]  /*15400*/  LDL R0, [R1+0xc70] ;  /* 0x000c700001007983 */ /* 0x000f680000100800 */
[----:B0-----:R3:W5:Y:S02]  /*15410*/  LDG.E.U8 R23, desc[UR10][R2.64] ;  /* 0x0000000a02177981 */ /* 0x001764000c1e1100 */
[----:B---3--:R-:W-:-:S02]  /*15420*/  IADD3 R2, P2, PT, R15, UR4, RZ ;  /* 0x000000040f027c10 */ /* 0x008fc4000ff5e0ff */
[----:B------:R-:W3:Y:S04]  /*15430*/  LDL R15, [R1+0xc54] ;  /* 0x000c5400010f7983 */ /* 0x000ee80000100800 */
[----:B------:R0:W-:Y:S01]  /*15440*/  STL [R1+0xfc], R20 ;  /* 0x0000fc1401007387 */ /* 0x0001e20000100800 */
[----:B----4-:R-:W-:Y:S02]  /*15450*/  IADD3.X R3, PT, PT, R13, UR7, RZ, P2, !PT ;  /* 0x000000070d037c10 */ /* 0x010fe400097fe4ff */
[----:B--2---:R-:W-:Y:S01]  /*15460*/  IADD3 R4, P2, PT, R12, UR4, RZ ;  /* 0x000000040c047c10 */ /* 0x004fe2000ff5e0ff */
[----:B0-----:R0:W2:Y:S02]  /*15470*/  LDG.E.U8 R20, desc[UR10][R6.64] ;  /* 0x0000000a06147981 */ /* 0x0010a4000c1e1100 */
[----:B0-----:R-:W-:-:S02]  /*15480*/  IADD3 R6, P3, PT, R14, UR4, RZ ;  /* 0x000000040e067c10 */ /* 0x001fc4000ff7e0ff */
[----:B------:R-:W4:Y:S04]  /*15490*/  LDL R14, [R1+0xc4c] ;  /* 0x000c4c00010e7983 */ /* 0x000f280000100800 */
[----:B------:R0:W-:Y:S01]  /*154a0*/  STL [R1+0x13c], R22 ;  /* 0x00013c1601007387 */ /* 0x0001e20000100800 */
[----:B------:R-:W-:-:S03]  /*154b0*/  IADD3.X R7, PT, PT, R9, UR7, RZ, P3, !PT ;  /* 0x0000000709077c10 */ /* 0x000fc60009ffe4ff */
[----:B0-----:R0:W2:Y:S02]  /*154c0*/  LDG.E.U8 R22, desc[UR10][R2.64] ;  /* 0x0000000a02167981 */ /* 0x0010a4000c1e1100 */
[----:B0-----:R-:W-:Y:S02]  /*154d0*/  IADD3 R2, P3, PT, R8, UR4, RZ ;  /* 0x0000000408027c10 */ /* 0x001fe4000ff7e0ff */
[----:B------:R-:W-:Y:S01]  /*154e0*/  IADD3.X R5, PT, PT, R11, UR7, RZ, P2, !PT ;  /* 0x000000070b057c10 */ /* 0x000fe200097fe4ff */
[----:B-----5:R-:W-:Y:S04]  /*154f0*/  STL [R1+0x2424], R28 ;  /* 0x0024241c01007387 */ /* 0x020fe80000100800 */
[----:B------:R-:W5:Y:S04]  /*15500*/  LDL R13, [R1+0xc68] ;  /* 0x000c6800010d7983 */ /* 0x000f680000100800 */
[----:B------:R-:W2:Y:S04]  /*15510*/  LDL R12, [R1+0xc44] ;  /* 0x000c4400010c7983 */ /* 0x000ea80000100800 */
[----:B------:R0:W-:Y:S04]  /*15520*/  STL [R1+0x154], R19 ;  /* 0x0001541301007387 */ /* 0x0001e80000100800 */
[----:B------:R-:W2:Y:S04]  /*15530*/  LDL R9, [R1+0xc60] ;  /* 0x000c600001097983 */ /* 0x000ea80000100800 */
[----:B------:R-:W2:Y:S04]  /*15540*/  LDL R8, [R1+0xc3c] ;  /* 0x000c3c0001087983 */ /* 0x000ea80000100800 */
[----:B0-----:R0:W2:Y:S04]  /*15550*/  LDG.E.U8 R19, desc[UR10][R6.64] ;  /* 0x0000000a06137981 */ /* 0x0010a8000c1e1100 */
[----:B------:R1:W-:Y:S04]  /*15560*/  STL [R1+0x150], R18 ;  /* 0x0001501201007387 */ /* 0x0003e80000100800 */
[----:B------:R-:W2:Y:S01]  /*15570*/  LDL R11, [R1+0xc58] ;  /* 0x000c5800010b7983 */ /* 0x000ea20000100800 */
[----:B0-----:R-:W-:-:S03]  /*15580*/  IADD3 R6, P2, PT, R10, UR4, RZ ;  /* 0x000000040a067c10 */ /* 0x001fc6000ff5e0ff */
[----:B------:R-:W2:Y:S01]  /*15590*/  LDL R10, [R1+0xc34] ;  /* 0x000c3400010a7983 */ /* 0x000ea20000100800 */
[----:B---3--:R-:W-:-:S03]  /*155a0*/  IADD3.X R3, PT, PT, R15, UR7, RZ, P3, !PT ;  /* 0x000000070f037c10 */ /* 0x008fc60009ffe4ff */
[----:B------:R0:W-:Y:S04]  /*155b0*/  STL [R1+0x14c], R17 ;  /* 0x00014c1101007387 */ /* 0x0001e80000100800 */
[----:B-1----:R1:W3:Y:S04]  /*155c0*/  LDG.E.U8 R18, desc[UR10][R4.64] ;  /* 0x0000000a04127981 */ /* 0x0022e8000c1e1100 */
[----:B------:R-:W3:Y:S04]  /*155d0*/  LDL R15, [R1+0xc48] ;  /* 0x000c4800010f7983 */ /* 0x000ee80000100800 */
[----:B0-----:R-:W3:Y:S01]  /*155e0*/  LDL R17, [R1+0xc50] ;  /* 0x000c500001117983 */ /* 0x001ee20000100800 */
[----:B-1----:R-:W-:-:S03]  /*155f0*/  IADD3 R4, P3, PT, R0, UR4, RZ ;  /* 0x0000000400047c10 */ /* 0x002fc6000ff7e0ff */
[----:B------:R-:W3:Y:S01]  /*15600*/  LDL R0, [R1+0xc2c] ;  /* 0x000c2c0001007983 */ /* 0x000ee20000100800 */
[----:B----4-:R-:W-:-:S03]  /*15610*/  IADD3.X R7, PT, PT, R14, UR7, RZ, P2, !PT ;  /* 0x000000070e077c10 */ /* 0x010fc600097fe4ff */
[----:B------:R0:W-:Y:S04]  /*15620*/  STL [R1+0x148], R23 ;  /* 0x0001481701007387 */ /* 0x0001e80000100800 */
[----:B------:R5:W4:Y:S04]  /*15630*/  LDG.E.U8 R24, desc[UR10][R2.64] ;  /* 0x0000000a02187981 */ /* 0x000b28000c1e1100 */
[----:B------:R-:W4:Y:S04]  /*15640*/  LDL R14, [R1+0xc24] ;  /* 0x000c2400010e7983 */ /* 0x000f280000100800 */
[----:B0-----:R0:W4:Y:S01]  /*15650*/  LDG.E.U8 R23, desc[UR10][R6.64] ;  /* 0x0000000a06177981 */ /* 0x001122000c1e1100 */
[----:B-----5:R-:W-:-:S03]  /*15660*/  IADD3 R2, P2, PT, R13, UR4, RZ ;  /* 0x000000040d027c10 */ /* 0x020fc6000ff5e0ff */
[----:B------:R-:W5:Y:S01]  /*15670*/  LDL R13, [R1+0xc40] ;  /* 0x000c4000010d7983 */ /* 0x000f620000100800 */
[----:B--2---:R-:W-:-:S03]  /*15680*/  IADD3.X R5, PT, PT, R12, UR7, RZ, P3, !PT ;  /* 0x000000070c057c10 */ /* 0x004fc60009ffe4ff */
[----:B------:R1:W-:Y:S04]  /*15690*/  STL [R1+0x144], R20 ;  /* 0x0001441401007387 */ /* 0x0003e80000100800 */
[----:B------:R-:W2:Y:S01]  /*156a0*/  LDL R12, [R1+0xc1c] ;  /* 0x000c1c00010c7983 */ /* 0x000ea20000100800 */
[----:B0-----:R-:W-:-:S03]  /*156b0*/  IADD3 R6, P3, PT, R9, UR4, RZ ;  /* 0x0000000409067c10 */ /* 0x001fc6000ff7e0ff */
[----:B------:R-:W2:Y:S01]  /*156c0*/  LDL R9, [R1+0xc38] ;  /* 0x000c380001097983 */ /* 0x000ea20000100800 */
[----:B------:R-:W-:-:S03]  /*156d0*/  IADD3.X R3, PT, PT, R8, UR7, RZ, P2, !PT ;  /* 0x0000000708037c10 */ /* 0x000fc600097fe4ff */
[----:B------:R-:W2:Y:S04]  /*156e0*/  LDL R8, [R1+0xc14] ;  /* 0x000c140001087983 */ /* 0x000ea80000100800 */
[----:B-1----:R0:W2:Y:S01]  /*156f0*/  LDG.E.U8 R20, desc[UR10][R4.64] ;  /* 0x0000000a04147981 */ /* 0x0020a2000c1e1100 */
[----:B------:R-:W-:-:S03]  /*15700*/  IADD3.X R7, PT, PT, R10, UR7, RZ, P3, !PT ;  /* 0x000000070a077c10 */ /* 0x000fc60009ffe4ff */
[----:B------:R-:W2:Y:S01]  /*15710*/  LDL R10, [R1+0xc30] ;  /* 0x000c3000010a7983 */ /* 0x000ea20000100800 */
[----:B0-----:R-:W-:-:S03]  /*15720*/  IADD3 R4, P2, PT, R11, UR4, RZ ;  /* 0x000000040b047c10 */ /* 0x001fc6000ff5e0ff */
[----:B------:R0:W-:Y:S04]  /*15730*/  STL [R1+0xe0], R22 ;  /* 0x0000e01601007387 */ /* 0x0001e80000100800 */
[----:B------:R-:W2:Y:S04]  /*15740*/  LDL R11, [R1+0xc0c] ;  /* 0x000c0c00010b7983 */ /* 0x000ea80000100800 */
[----:B0-----:R0:W2:Y:S01]  /*15750*/  LDG.E.U8 R22, desc[UR10][R2.64] ;  /* 0x0000000a02167981 */ /* 0x0010a2000c1e1100 */
[----:B---3--:R-:W-:-:S03]  /*15760*/  IADD3.X R5, PT, PT, R0, UR7, RZ, P2, !PT ;  /* 0x0000000700057c10 */ /* 0x008fc600097fe4ff */
[----:B------:R1:W-:Y:S04]  /*15770*/  STL [R1+0x138], R19 ;  /* 0x0001381301007387 */ /* 0x0003e80000100800 */
[----:B------:R3:W2:Y:S01]  /*15780*/  LDG.E.U8 R0, desc[UR10][R6.64] ;  /* 0x0000000a06007981 */ /* 0x0006a2000c1e1100 */
[----:B0-----:R-:W-:-:S03]  /*15790*/  IADD3 R2, P3, PT, R17, UR4, RZ ;  /* 0x0000000411027c10 */ /* 0x001fc6000ff7e0ff */
[----:B------:R-:W2:Y:S01]  /*157a0*/  LDL R17, [R1+0xc28] ;  /* 0x000c280001117983 */ /* 0x000ea20000100800 */
[----:B----4-:R-:W-:-:S03]  /*157b0*/  IADD3.X R3, PT, PT, R14, UR7, RZ, P3, !PT ;  /* 0x000000070e037c10 */ /* 0x010fc60009ffe4ff */
[----:B-1----:R5:W4:Y:S01]  /*157c0*/  LDG.E.U8 R19, desc[UR10][R4.64] ;  /* 0x0000000a04137981 */ /* 0x002b22000c1e1100 */
[----:B---3--:R-:W-:-:S03]  /*157d0*/  IADD3 R6, P2, PT, R15, UR4, RZ ;  /* 0x000000040f067c10 */ /* 0x008fc6000ff5e0ff */
[----:B------:R-:W3:Y:S04]  /*157e0*/  LDL R15, [R1+0xc04] ;  /* 0x000c0400010f7983 */ /* 0x000ee80000100800 */
[----:B------:R0:W-:Y:S04]  /*157f0*/  STL [R1+0x134], R18 ;  /* 0x0001341201007387 */ /* 0x0001e80000100800 */
[----:B------:R-:W4:Y:S04]  /*15800*/  LDL R14, [R1+0xc20] ;  /* 0x000c2000010e7983 */ /* 0x000f280000100800 */
[----:B0-----:R0:W4:Y:S01]  /*15810*/  LDG.E.U8 R18, desc[UR10][R2.64] ;  /* 0x0000000a02127981 */ /* 0x001122000c1e1100 */
[----:B-----5:R-:W-:-:S03]  /*15820*/  IADD3 R4, P3, PT, R13, UR4, RZ ;  /* 0x000000040d047c10 */ /* 0x020fc6000ff7e0ff */
[----:B------:R-:W5:Y:S04]  /*15830*/  LDL R13, [R1+0xbfc] ;  /* 0x000bfc00010d7983 */ /* 0x000f680000100800 */
[----:B------:R1:W-:Y:S01]  /*15840*/  STL [R1+0x130], R24 ;  /* 0x0001301801007387 */ /* 0x0003e20000100800 */
[----:B--2---:R-:W-:Y:S02]  /*15850*/  IADD3.X R7, PT, PT, R12, UR7, RZ, P2, !PT ;  /* 0x000000070c077c10 */ /* 0x004fe400097fe4ff */
[----:B0-----:R-:W-:-:S03]  /*15860*/  IADD3 R2, P2, PT, R9, UR4, RZ ;  /* 0x0000000409027c10 */ /* 0x001fc6000ff5e0ff */
[----:B------:R0:W2:Y:S01]  /*15870*/  LDG.E.U8 R25, desc[UR10][R6.64] ;  /* 0x0000000a06197981 */ /* 0x0000a2000c1e1100 */
[----:B------:R-:W-:-:S03]  /*15880*/  IADD3.X R5, PT, PT, R8, UR7, RZ, P3, !PT ;  /* 0x0000000708057c10 */ /* 0x000fc60009ffe4ff */
[----:B------:R-:W2:Y:S04]  /*15890*/  LDL R9, [R1+0xc18] ;  /* 0x000c180001097983 */ /* 0x000ea80000100800 */
[----:B------:R-:W2:Y:S04]  /*158a0*/  LDL R8, [R1+0xbf4] ;  /* 0x000bf40001087983 */ /* 0x000ea80000100800 */
[----:B------:R-:W-:Y:S04]  /*158b0*/  STL [R1+0x12c], R23 ;  /* 0x00012c1701007387 */ /* 0x000fe80000100800 */
[----:B------:R-:W2:Y:S01]  /*158c0*/  LDL R12, [R1+0xc08] ;  /* 0x000c0800010c7983 */ /* 0x000ea20000100800 */
[----:B0-----:R-:W-:-:S03]  /*158d0*/  IADD3 R6, P3, PT, R10, UR4, RZ ;  /* 0x000000040a067c10 */ /* 0x001fc6000ff7e0ff */
[----:B-1----:R0:W2:Y:S04]  /*158e0*/  LDG.E.U8 R24, desc[UR10][R4.64] ;  /* 0x0000000a04187981 */ /* 0x0020a8000c1e1100 */
[----:B------:R-:W2:Y:S01]  /*158f0*/  LDL R10, [R1+0xc10] ;  /* 0x000c1000010a7983 */ /* 0x000ea20000100800 */
[----:B------:R-:W-:-:S03]  /*15900*/  IADD3.X R3, PT, PT, R11, UR7, RZ, P2, !PT ;  /* 0x000000070b037c10 */ /* 0x000fc600097fe4ff */
[----:B------:R-:W2:Y:S04]  /*15910*/  LDL R11, [R1+0xbec] ;  /* 0x000bec00010b7983 */ /* 0x000ea80000100800 */
[----:B------:R1:W-:Y:S04]  /*15920*/  STL [R1+0x128], R20 ;  /* 0x0001281401007387 */ /* 0x0003e80000100800 */
[----:B-1----:R4:W2:Y:S01]  /*15930*/  LDG.E.U8 R20, desc[UR10][R2.64] ;  /* 0x0000000a02147981 */ /* 0x0028a2000c1e1100 */
[----:B0-----:R-:W-:-:S03]  /*15940*/  IADD3 R4, P2, PT, R17, UR4, RZ ;  /* 0x0000000411047c10 */ /* 0x001fc6000ff5e0ff */
[----:B------:R-:W2:Y:S01]  /*15950*/  LDL R17, [R1+0xbe4] ;  /* 0x000be40001117983 */ /* 0x000ea20000100800 */
[----:B---3--:R-:W-:-:S03]  /*15960*/  IADD3.X R7, PT, PT, R15, UR7, RZ, P3, !PT ;  /* 0x000000070f077c10 */ /* 0x008fc60009ffe4ff */
[----:B------:R-:W3:Y:S04]  /*15970*/  LDL R15, [R1+0xc00] ;  /* 0x000c0000010f7983 */ /* 0x000ee80000100800 */
[----:B------:R0:W-:Y:S01]  /*15980*/  STL [R1+0x124], R22 ;  /* 0x0001241601007387 */ /* 0x0001e20000100800 */
[----:B----4-:R-:W-:-:S03]  /*15990*/  IADD3 R2, P3, PT, R14, UR4, RZ ;  /* 0x000000040e027c10 */ /* 0x010fc6000ff7e0ff */
[----:B------:R-:W4:Y:S04]  /*159a0*/  LDL R14, [R1+0xbdc] ;  /* 0x000bdc00010e7983 */ /* 0x000f280000100800 */
[----:B------:R2:W4:Y:S01]  /*159b0*/  LDG.E.U8 R23, desc[UR10][R6.64] ;  /* 0x0000000a06177981 */ /* 0x000522000c1e1100 */
[----:B-----5:R-:W-:-:S03]  /*159c0*/  IADD3.X R5, PT, PT, R13, UR7, RZ, P2, !PT ;  /* 0x000000070d057c10 */ /* 0x020fc600097fe4ff */
[----:B------:R-:W5:Y:S04]  /*159d0*/  LDL R13, [R1+0xbf8] ;  /* 0x000bf800010d7983 */ /* 0x000f680000100800 */
[----:B0-----:R0:W5:Y:S01]  /*159e0*/  LDG.E.U8 R22, desc[UR10][R4.64] ;  /* 0x0000000a04167981 */ /* 0x001162000c1e1100 */
[----:B--2---:R-:W-:-:S03]  /*159f0*/  IADD3 R6, P2, PT, R9, UR4, RZ ;  /* 0x0000000409067c10 */ /* 0x004fc6000ff5e0ff */
[----:B------:R-:W2:Y:S01]  /*15a00*/  LDL R9, [R1+0xbd4] ;  /* 0x000bd40001097983 */ /* 0x000ea20000100800 */
[----:B------:R-:W-:-:S03]  /*15a10*/  IADD3.X R3, PT, PT, R8, UR7, RZ, P3, !PT ;  /* 0x0000000708037c10 */ /* 0x000fc60009ffe4ff */
[----:B------:R1:W-:Y:S04]  /*15a20*/  STL [R1+0xdc], R19 ;  /* 0x0000dc1301007387 */ /* 0x0003e80000100800 */
[----:B------:R-:W2:Y:S01]  /*15a30*/  LDL R8, [R1+0xbf0] ;  /* 0x000bf00001087983 */ /* 0x000ea20000100800 */
[----:B0-----:R-:W-:-:S03]  /*15a40*/  IADD3 R4, P3, PT, R10, UR4, RZ ;  /* 0x000000040a047c10 */ /* 0x001fc6000ff7e0ff */
[----:B------:R-:W2:Y:S01]  /*15a50*/  LDL R10, [R1+0xbcc] ;  /* 0x000bcc00010a7983 */ /* 0x000ea20000100800 */
[----:B------:R-:W-:-:S03]  /*15a60*/  IADD3.X R7, PT, PT, R11, UR7, RZ, P2, !PT ;  /* 0x000000070b077c10 */ /* 0x000fc600097fe4ff */
[----:B------:R0:W-:Y:S04]  /*15a70*/  STL [R1+0x118], R18 ;  /* 0x0001181201007387 */ /* 0x0001e80000100800 */
[----:B------:R0:W2:Y:S04]  /*15a80*/  LDG.E.U8 R11, desc[UR10][R2.64] ;  /* 0x0000000a020b7981 */ /* 0x0000a8000c1e1100 */
[----:B-1----:R3:W2:Y:S04]  /*15a90*/  LDG.E.U8 R19, desc[UR10][R6.64] ;  /* 0x0000000a06137981 */ /* 0x0026a8000c1e1100 */
[----:B0-----:R-:W2:Y:S01]  /*15aa0*/  LDL R18, [R1+0xbc4] ;  /* 0x000bc40001127983 */ /* 0x001ea20000100800 */
[----:B------:R-:W-:-:S03]  /*15ab0*/  IADD3 R2, P2, PT, R12, UR4, RZ ;  /* 0x000000040c027c10 */ /* 0x000fc6000ff5e0ff */
[----:B------:R-:W2:Y:S01]  /*15ac0*/  LDL R12, [R1+0xbe8] ;  /* 0x000be800010c7983 */ /* 0x000ea20000100800 */
[----:B------:R-:W-:-:S03]  /*15ad0*/  IADD3.X R5, PT, PT, R17, UR7, RZ, P3, !PT ;  /* 0x0000000711057c10 */ /* 0x000fc60009ffe4ff */
[----:B------:R0:W-:Y:S01]  /*15ae0*/  STL [R1+0x114], R25 ;  /* 0x0001141901007387 */ /* 0x0001e20000100800 */
[----:B---3--:R-:W-:-:S03]  /*15af0*/  IADD3 R6, P3, PT, R15, UR4, RZ ;  /* 0x000000040f067c10 */ /* 0x008fc6000ff7e0ff */
[----:B------:R-:W3:Y:S04]  /*15b00*/  LDL R15, [R1+0xbe0] ;  /* 0x000be000010f7983 */ /* 0x000ee80000100800 */
[----:B0-----:R5:W3:Y:S01]  /*15b10*/  LDG.E.U8 R25, desc[UR10][R4.64] ;  /* 0x0000000a04197981 */ /* 0x001ae2000c1e1100 */
[----:B----4-:R-:W-:-:S03]  /*15b20*/  IADD3.X R3, PT, PT, R14, UR7, RZ, P2, !PT ;  /* 0x000000070e037c10 */ /* 0x010fc600097fe4ff */
[----:B------:R-:W4:Y:S04]  /*15b30*/  LDL R14, [R1+0xbbc] ;  /* 0x000bbc00010e7983 */ /* 0x000f280000100800 */
[----:B------:R0:W-:Y:S04]  /*15b40*/  STL [R1+0x110], R24 ;  /* 0x0001101801007387 */ /* 0x0001e80000100800 */
[----:B0-----:R0:W4:Y:S01]  /*15b50*/  LDG.E.U8 R24, desc[UR10][R2.64] ;  /* 0x0000000a02187981 */ /* 0x001122000c1e1100 */
[----:B-----5:R-:W-:-:S03]  /*15b60*/  IADD3 R4, P2, PT, R13, UR4, RZ ;  /* 0x000000040d047c10 */ /* 0x020fc6000ff5e0ff */
[----:B------:R-:W5:Y:S01]  /*15b70*/  LDL R13, [R1+0xbd8] ;  /* 0x000bd800010d7983 */ /* 0x000f620000100800 */
[----:B--2---:R-:W-:-:S03]  /*15b80*/  IADD3.X R7, PT, PT, R9, UR7, RZ, P3, !PT ;  /* 0x0000000709077c10 */ /* 0x004fc60009ffe4ff */
[----:B------:R-:W2:Y:S04]  /*15b90*/  LDL R9, [R1+0xbb4] ;  /* 0x000bb40001097983 */ /* 0x000ea80000100800 */
[----:B------:R1:W-:Y:S01]  /*15ba0*/  STL [R1+0x10c], R20 ;  /* 0x00010c1401007387 */ /* 0x0003e20000100800 */
[----:B0-----:R-:W-:-:S03]  /*15bb0*/  IADD3 R2, P3, PT, R8, UR4, RZ ;  /* 0x0000000408027c10 */ /* 0x001fc6000ff7e0ff */
[----:B------:R-:W2:Y:S04]  /*15bc0*/  LDL R8, [R1+0xbd0] ;  /* 0x000bd00001087983 */ /* 0x000ea80000100800 */
[----:B-1----:R0:W2:Y:S01]  /*15bd0*/  LDG.E.U8 R20, desc[UR10][R6.64] ;  /* 0x0000000a06147981 */ /* 0x0020a2000c1e1100 */
[----:B------:R-:W-:-:S03]  /*15be0*/  IADD3.X R5, PT, PT, R10, UR7, RZ, P2, !PT ;  /* 0x000000070a057c10 */ /* 0x000fc600097fe4ff */
[----:B------:R-:W2:Y:S04]  /*15bf0*/  LDL R10, [R1+0xbac] ;  /* 0x000bac00010a7983 */ /* 0x000ea80000100800 */
[----:B------:R1:W-:Y:S04]  /*15c00*/  STL [R1+0x108], R23 ;  /* 0x0001081701007387 */ /* 0x0003e80000100800 */
[----:B------:R-:W2:Y:S01]  /*15c10*/  LDL R17, [R1+0xbc8] ;  /* 0x000bc80001117983 */ /* 0x000ea20000100800 */
[----:B------:R-:W-:-:S03]  /*15c20*/  IADD3.X R3, PT, PT, R18, UR7, RZ, P3, !PT ;  /* 0x0000000712037c10 */ /* 0x000fc60009ffe4ff */
[----:B-1----:R3:W2:Y:S01]  /*15c30*/  LDG.E.U8 R23, desc[UR10][R4.64] ;  /* 0x0000000a04177981 */ /* 0x0026a2000c1e1100 */
[----:B0-----:R-:W-:-:S03]  /*15c40*/  IADD3 R6, P2, PT, R12, UR4, RZ ;  /* 0x000000040c067c10 */ /* 0x001fc6000ff5e0ff */
[----:B------:R-:W2:Y:S04]  /*15c50*/  LDL R12, [R1+0xba4] ;  /* 0x000ba400010c7983 */ /* 0x000ea80000100800 */
[----:B------:R0:W-:Y:S04]  /*15c60*/  STL [R1+0x104], R22 ;  /* 0x0001041601007387 */ /* 0x0001e80000100800 */
[----:B------:R-:W2:Y:S01]  /*15c70*/  LDL R18, [R1+0xbc0] ;  /* 0x000bc00001127983 */ /* 0x000ea20000100800 */
[----:B---3--:R-:W-:-:S03]  /*15c80*/  IADD3 R4, P3, PT, R15, UR4, RZ ;  /* 0x000000040f047c10 */ /* 0x008fc6000ff7e0ff */
[----:B------:R-:W3:Y:S04]  /*15c90*/  LDL R15, [R1+0xb9c] ;  /* 0x000b9c00010f7983 */ /* 0x000ee80000100800 */
[----:B0-----:R5:W3:Y:S01]  /*15ca0*/  LDG.E.U8 R22, desc[UR10][R2.64] ;  /* 0x0000000a02167981 */ /* 0x001ae2000c1e1100 */
[----:B----4-:R-:W-:-:S03]  /*15cb0*/  IADD3.X R7, PT, PT, R14, UR7, RZ, P2, !PT ;  /* 0x000000070e077c10 */ /* 0x010fc600097fe4ff */
[----:B------:R-:W4:Y:S01]  /*15cc0*/  LDL R14, [R1+0xbb8] ;  /* 0x000bb800010e7983 */ /* 0x000f220000100800 */
[----:B-----5:R-:W-:-:S03]  /*15cd0*/  IADD3 R2, P2, PT, R13, UR4, RZ ;  /* 0x000000040d027c10 */ /* 0x020fc6000ff5e0ff */
[----:B------:R-:W5:Y:S04]  /*15ce0*/  LDL R13, [R1+0xb94] ;  /* 0x000b9400010d7983 */ /* 0x000f680000100800 */
[----:B------:R0:W-:Y:S01]  /*15cf0*/  STL [R1+0xc0], R19 ;  /* 0x0000c01301007387 */ /* 0x0001e20000100800 */
[----:B--2---:R-:W-:-:S03]  /*15d00*/  IADD3.X R5, PT, PT, R9, UR7, RZ, P3, !PT ;  /* 0x0000000709057c10 */ /* 0x004fc60009ffe4ff */
[----:B0-----:R0:W2:Y:S04]  /*15d10*/  LDG.E.U8 R19, desc[UR10][R6.64] ;  /* 0x0000000a06137981 */ /* 0x0010a8000c1e1100 */
[----:B------:R-:W2:Y:S01]  /*15d20*/  LDL R9, [R1+0xbb0] ;  /* 0x000bb00001097983 */ /* 0x000ea20000100800 */
[----:B0-----:R-:W-:-:S03]  /*15d30*/  IADD3 R6, P3, PT, R8, UR4, RZ ;  /* 0x0000000408067c10 */ /* 0x001fc6000ff7e0ff */
[----:B------:R-:W2:Y:S04]  /*15d40*/  LDL R8, [R1+0xb8c] ;  /* 0x000b8c0001087983 */ /* 0x000ea80000100800 */
[----:B------:R0:W-:Y:S01]  /*15d50*/  STL [R1+0xf8], R25 ;  /* 0x0000f81901007387 */ /* 0x0001e20000100800 */
[----:B------:R-:W-:-:S03]  /*15d60*/  IADD3.X R3, PT, PT, R10, UR7, RZ, P2, !PT ;  /* 0x000000070a037c10 */ /* 0x000fc600097fe4ff */
[----:B------:R1:W2:Y:S04]  /*15d70*/  LDG.E.U8 R10, desc[UR10][R4.64] ;  /* 0x0000000a040a7981 */ /* 0x0002a8000c1e1100 */
[----:B------:R0:W2:Y:S01]  /*15d80*/  LDG.E.U8 R27, desc[UR10][R2.64] ;  /* 0x0000000a021b7981 */ /* 0x0000a2000c1e1100 */
[----:B-1----:R-:W-:-:S03]  /*15d90*/  IADD3 R4, P2, PT, R17, UR4, RZ ;  /* 0x0000000411047c10 */ /* 0x002fc6000ff5e0ff */
[----:B------:R-:W2:Y:S01]  /*15da0*/  LDL R17, [R1+0xba8] ;  /* 0x000ba80001117983 */ /* 0x000ea20000100800 */
[----:B------:R-:W-:-:S03]  /*15db0*/  IADD3.X R7, PT, PT, R12, UR7, RZ, P3, !PT ;  /* 0x000000070c077c10 */ /* 0x000fc60009ffe4ff */
[----:B------:R-:W2:Y:S04]  /*15dc0*/  LDL R12, [R1+0xb84] ;  /* 0x000b8400010c7983 */ /* 0x000ea80000100800 */
[----:B------:R-:W-:Y:S01]  /*15dd0*/  STL [R1+0xf4], R24 ;  /* 0x0000f41801007387 */ /* 0x000fe20000100800 */
[----:B0-----:R-:W-:-:S03]  /*15de0*/  IADD3 R2, P3, PT, R18, UR4, RZ ;  /* 0x0000000412027c10 */ /* 0x001fc6000ff7e0ff */
[----:B------:R-:W2:Y:S01]  /*15df0*/  LDL R18, [R1+0xba0] ;  /* 0x000ba00001127983 */ /* 0x000ea20000100800 */
[----:B---3--:R-:W-:-:S03]  /*15e00*/  IADD3.X R5, PT, PT, R15, UR7, RZ, P2, !PT ;  /* 0x000000070f057c10 */ /* 0x008fc600097fe4ff */
[----:B------:R-:W3:Y:S04]  /*15e10*/  LDL R15, [R1+0xb7c] ;  /* 0x000b7c00010f7983 */ /* 0x000ee80000100800 */
[----:B------:R0:W-:Y:S04]  /*15e20*/  STL [R1+0xf0], R20 ;  /* 0x0000f01401007387 */ /* 0x0001e80000100800 */
[----:B------:R-:W3:Y:S04]  /*15e30*/  LDG.E.U8 R25, desc[UR10][R4.64] ;  /* 0x0000000a04197981 */ /* 0x000ee8000c1e1100 */
[----:B0-----:R4:W3:Y:S02]  /*15e40*/  LDG.E.U8 R20, desc[UR10][R6.64] ;  /* 0x0000000a06147981 */ /* 0x0018e4000c1e1100 */
[----:B----4-:R-:W-:-:S02]  /*15e50*/  IADD3 R6, P2, PT, R14, UR4, RZ ;  /* 0x000000040e067c10 */ /* 0x010fc4000ff5e0ff */
[----:B------:R-:W4:Y:S01]  /*15e60*/  LDL R14, [R1+0xb98] ;  /* 0x000b9800010e7983 */ /* 0x000f220000100800 */
[----:B-----5:R-:W-:-:S03]  /*15e70*/  IADD3.X R3, PT, PT, R13, UR7, RZ, P3, !PT ;  /* 0x000000070d037c10 */ /* 0x020fc60009ffe4ff */
[----:B------:R-:W5:Y:S04]  /*15e80*/  LDL R13, [R1+0xb74] ;  /* 0x000b7400010d7983 */ /* 0x000f680000100800 */
[----:B------:R-:W-:Y:S04]  /*15e90*/  STL [R1+0xec], R23 ;  /* 0x0000ec1701007387 */ /* 0x000fe80000100800 */
[----:B------:R0:W5:Y:S01]  /*15ea0*/  LDG.E.U8 R24, desc[UR10][R2.64] ;  /* 0x0000000a02187981 */ /* 0x000162000c1e1100 */
[----:B--2---:R-:W-:-:S03]  /*15eb0*/  IADD3 R4, P3, PT, R9, UR4, RZ ;  /* 0x0000000409047c10 */ /* 0x004fc6000ff7e0ff */
[----:B------:R-:W2:Y:S01]  /*15ec0*/  LDL R9, [R1+0xb90] ;  /* 0x000b900001097983 */ /* 0x000ea20000100800 */
[----:B------:R-:W-:-:S03]  /*15ed0*/  IADD3.X R7, PT, PT, R8, UR7, RZ, P2, !PT ;  /* 0x0000000708077c10 */ /* 0x000fc600097fe4ff */
[----:B------:R-:W2:Y:S04]  /*15ee0*/  LDL R8, [R1+0xb6c] ;  /* 0x000b6c0001087983 */ /* 0x000ea80000100800 */
[----:B------:R1:W-:Y:S04]  /*15ef0*/  STL [R1+0xe8], R22 ;  /* 0x0000e81601007387 */ /* 0x0003e80000100800 */
[----:B-1----:R1:W2:Y:S01]  /*15f00*/  LDG.E.U8 R22, desc[UR10][R6.64] ;  /* 0x0000000a06167981 */ /* 0x0022a2000c1e1100 */
[----:B0-----:R-:W-:-:S03]  /*15f10*/  IADD3 R2, P2, PT, R17, UR4, RZ ;  /* 0x0000000411027c10 */ /* 0x001fc6000ff5e0ff */
[----:B------:R-:W2:Y:S01]  /*15f20*/  LDL R17, [R1+0xb88] ;  /* 0x000b880001117983 */ /* 0x000ea20000100800 */
[----:B------:R-:W-:-:S03]  /*15f30*/  IADD3.X R5, PT, PT, R12, UR7, RZ, P3, !PT ;  /* 0x000000070c057c10 */ /* 0x000fc60009ffe4ff */
[----:B------:R-:W2:Y:S04]  /*15f40*/  LDL R12, [R1+0xb64] ;  /* 0x000b6400010c7983 */ /* 0x000ea80000100800 */
[----:B------:R0:W-:Y:S01]  /*15f50*/  STL [R1+0xe4], R19 ;  /* 0x0000e41301007387 */ /* 0x0001e20000100800 */
[----:B-1----:R-:W-:-:S03]  /*15f60*/  IADD3 R6, P3, PT, R18, UR4, RZ ;  /* 0x0000000412067c10 */ /* 0x002fc6000ff7e0ff */
[----:B------:R-:W2:Y:S01]  /*15f70*/  LDL R18, [R1+0xb5c] ;  /* 0x000b5c0001127983 */ /* 0x000ea20000100800 */
[----:B---3--:R-:W-:-:S03]  /*15f80*/  IADD3.X R3, PT, PT, R15, UR7, RZ, P2, !PT ;  /* 0x000000070f037c10 */ /* 0x008fc600097fe4ff */
[----:B------:R-:W3:Y:S04]  /*15f90*/  LDL R15, [R1+0xb78] ;  /* 0x000b7800010f7983 */ /* 0x000ee80000100800 */
[----:B0-----:R-:W3:Y:S04]  /*15fa0*/  LDL R19, [R1+0xb80] ;  /* 0x000b800001137983 */ /* 0x001ee80000100800 */
[----:B------:R4:W3:Y:S04]  /*15fb0*/  LDG.E.U8 R26, desc[UR10][R4.64] ;  /* 0x0000000a041a7981 */ /* 0x0008e8000c1e1100 */
[----:B------:R2:W3:Y:S01]  /*15fc0*/  LDG.E.U8 R23, desc[UR10][R2.64] ;  /* 0x0000000a02177981 */ /* 0x0004e2000c1e1100 */
[----:B----4-:R-:W-:-:S03]  /*15fd0*/  IADD3 R4, P2, PT, R14, UR4, RZ ;  /* 0x000000040e047c10 */ /* 0x010fc6000ff5e0ff */
[----:B------:R-:W4:Y:S04]  /*15fe0*/  LDL R14, [R1+0xb54] ;  /* 0x000b5400010e7983 */ /* 0x000f280000100800 */
[----:B------:R-:W-:Y:S01]  /*15ff0*/  STL [R1+0xbc], R27 ;  /* 0x0000bc1b01007387 */ /* 0x000fe20000100800 */
[----:B-----5:R-:W-:-:S03]  /*16000*/  IADD3.X R7, PT, PT, R13, UR7, RZ, P3, !PT ;  /* 0x000000070d077c10 */ /* 0x020fc60009ffe4ff */
[----:B------:R-:W5:Y:S01]  /*16010*/  LDL R13, [R1+0xb70] ;  /* 0x000b7000010d7983 */ /* 0x000f620000100800 */
[----:B--2---:R-:W-:-:S03]  /*16020*/  IADD3 R2, P3, PT, R9, UR4, RZ ;  /* 0x0000000409027c10 */ /* 0x004fc6000ff7e0ff */
[----:B------:R0:W2:Y:S01]  /*16030*/  LDG.E.U8 R9, desc[UR10][R6.64] ;  /* 0x0000000a06097981 */ /* 0x0000a2000c1e1100 */
        /* <DEDUP_REMOVED lines=9> */
[----:B------:R-:W-:-:S03]  /*160d0*/  IADD3.X R7, PT, PT, R18, UR7, RZ, P2, !PT ;  /* 0x0000000712077c10 */ /* 0x000fc600097fe4ff */
[----:B------:R-:W2:Y:S01]  /*160e0*/  LDL R18, [R1+0xb3c] ;  /* 0x000b3c0001127983 */ /* 0x000ea20000100800 */
[----:B---3--:R-:W-:-:S03]  /*160f0*/  IADD3 R4, P3, PT, R19, UR4, RZ ;  /* 0x0000000413047c10 */ /* 0x008fc6000ff7e0ff */
[----:B0-----:R0:W3:Y:S04]  /*16100*/  LDG.E.U8 R25, desc[UR10][R2.64] ;  /* 0x0000000a02197981 */ /* 0x0010e8000c1e1100 */
[----:B------:R-:W3:Y:S04]  /*16110*/  LDL R19, [R1+0xb60] ;  /* 0x000b600001137983 */ /* 0x000ee80000100800 */
[----:B------:R1:W-:Y:S01]  /*16120*/  STL [R1+0xd0], R24 ;  /* 0x0000d01801007387 */ /* 0x0003e20000100800 */
[----:B0-----:R-:W-:-:S03]  /*16130*/  IADD3 R2, P2, PT, R15, UR4, RZ ;  /* 0x000000040f027c10 */ /* 0x001fc6000ff5e0ff */
[----:B------:R-:W3:Y:S04]  /*16140*/  LDL R15, [R1+0xb58] ;  /* 0x000b5800010f7983 */ /* 0x000ee80000100800 */
[----:B-1----:R5:W3:Y:S01]  /*16150*/  LDG.E.U8 R24, desc[UR10][R6.64] ;  /* 0x0000000a06187981 */ /* 0x002ae2000c1e1100 */
        /* <DEDUP_REMOVED lines=8> */
[----:B------:R1:W-:Y:S04]  /*161e0*/  STL [R1+0xc8], R26 ;  /* 0x0000c81a01007387 */ /* 0x0003e80000100800 */
[----:B------:R3:W2:Y:S01]  /*161f0*/  LDG.E.U8 R27, desc[UR10][R2.64] ;  /* 0x0000000a021b7981 */ /* 0x0006a2000c1e1100 */
[----:B0-----:R-:W-:-:S03]  /*16200*/  IADD3 R4, P2, PT, R17, UR4, RZ ;  /* 0x0000000411047c10 */ /* 0x001fc6000ff5e0ff */
[----:B------:R-:W2:Y:S01]  /*16210*/  LDL R17, [R1+0xb48] ;  /* 0x000b480001117983 */ /* 0x000ea20000100800 */
[----:B------:R-:W-:-:S03]  /*16220*/  IADD3.X R7, PT, PT, R12, UR7, RZ, P3, !PT ;  /* 0x000000070c077c10 */ /* 0x000fc60009ffe4ff */
[----:B------:R-:W2:Y:S04]  /*16230*/  LDL R12, [R1+0xb24] ;  /* 0x000b2400010c7983 */ /* 0x000ea80000100800 */
[----:B------:R0:W-:Y:S01]  /*16240*/  STL [R1+0xc4], R23 ;  /* 0x0000c41701007387 */ /* 0x0001e20000100800 */
[----:B------:R-:W-:-:S03]  /*16250*/  IADD3.X R5, PT, PT, R18, UR7, RZ, P2, !PT ;  /* 0x0000000712057c10 */ /* 0x000fc600097fe4ff */
[----:B-1----:R1:W2:Y:S04]  /*16260*/  LDG.E.U8 R26, desc[UR10][R6.64] ;  /* 0x0000000a061a7981 */ /* 0x0022a8000c1e1100 */
[----:B------:R-:W2:Y:S04]  /*16270*/  LDL R18, [R1+0xb1c] ;  /* 0x000b1c0001127983 */ /* 0x000ea80000100800 */
[----:B0-----:R5:W2:Y:S01]  /*16280*/  LDG.E.U8 R23, desc[UR10][R4.64] ;  /* 0x0000000a04177981 */ /* 0x001aa2000c1e1100 */
[----:B---3--:R-:W-:-:S03]  /*16290*/  IADD3 R2, P3, PT, R19, UR4, RZ ;  /* 0x0000000413027c10 */ /* 0x008fc6000ff7e0ff */
[----:B------:R-:W3:Y:S04]  /*162a0*/  LDL R19, [R1+0xb40] ;  /* 0x000b400001137983 */ /* 0x000ee80000100800 */
[----:B------:R0:W-:Y:S01]  /*162b0*/  STL [R1+0xa0], R20 ;  /* 0x0000a01401007387 */ /* 0x0001e20000100800 */
[----:B-1----:R-:W-:-:S03]  /*162c0*/  IADD3 R6, P2, PT, R15, UR4, RZ ;  /* 0x000000040f067c10 */ /* 0x002fc6000ff5e0ff */
[----:B------:R-:W3:Y:S04]  /*162d0*/  LDL R15, [R1+0xb14] ;  /* 0x000b1400010f7983 */ /* 0x000ee80000100800 */
[----:B0-----:R-:W3:Y:S01]  /*162e0*/  LDL R20, [R1+0xb38] ;  /* 0x000b380001147983 */ /* 0x001ee20000100800 */
[----:B----4-:R-:W-:-:S03]  /*162f0*/  IADD3.X R3, PT, PT, R14, UR7, RZ, P3, !PT ;  /* 0x000000070e037c10 */ /* 0x010fc60009ffe4ff */
[----:B------:R-:W4:Y:S04]  /*16300*/  LDL R14, [R1+0xb30] ;  /* 0x000b3000010e7983 */ /* 0x000f280000100800 */
[----:B------:R0:W-:Y:S01]  /*16310*/  STL [R1+0xb8], R25 ;  /* 0x0000b81901007387 */ /* 0x0001e20000100800 */
[----:B-----5:R-:W-:-:S03]  /*16320*/  IADD3 R4, P3, PT, R13, UR4, RZ ;  /* 0x000000040d047c10 */ /* 0x020fc6000ff7e0ff */
[----:B------:R-:W5:Y:S04]  /*16330*/  LDL R13, [R1+0xb0c] ;  /* 0x000b0c00010d7983 */ /* 0x000f680000100800 */
[----:B------:R1:W-:Y:S01]  /*16340*/  STL [R1+0xb4], R24 ;  /* 0x0000b41801007387 */ /* 0x0003e20000100800 */
[----:B--2---:R-:W-:-:S03]  /*16350*/  IADD3.X R7, PT, PT, R8, UR7, RZ, P2, !PT ;  /* 0x0000000708077c10 */ /* 0x004fc600097fe4ff */
[----:B------:R2:W5:Y:S04]  /*16360*/  LDG.E.U8 R8, desc[UR10][R2.64] ;  /* 0x0000000a02087981 */ /* 0x000568000c1e1100 */
[----:B0-----:R3:W5:Y:S01]  /*16370*/  LDG.E.U8 R25, desc[UR10][R6.64] ;  /* 0x0000000a06197981 */ /* 0x001762000c1e1100 */
[----:B--2---:R-:W-:-:S03]  /*16380*/  IADD3 R2, P2, PT, R17, UR4, RZ ;  /* 0x0000000411027c10 */ /* 0x004fc6000ff5e0ff */
[----:B------:R-:W2:Y:S01]  /*16390*/  LDL R17, [R1+0xb20] ;  /* 0x000b200001117983 */ /* 0x000ea20000100800 */
[----:B------:R-:W-:-:S03]  /*163a0*/  IADD3.X R5, PT, PT, R12, UR7, RZ, P3, !PT ;  /* 0x000000070c057c10 */ /* 0x000fc60009ffe4ff */
[----:B------:R-:W2:Y:S04]  /*163b0*/  LDL R12, [R1+0xb04] ;  /* 0x000b0400010c7983 */ /* 0x000ea80000100800 */
[----:B------:R0:W-:Y:S04]  /*163c0*/  STL [R1+0xb0], R22 ;  /* 0x0000b01601007387 */ /* 0x0001e80000100800 */
[----:B-1----:R1:W2:Y:S01]  /*163d0*/  LDG.E.U8 R24, desc[UR10][R4.64] ;  /* 0x0000000a04187981 */ /* 0x0022a2000c1e1100 */
[----:B------:R-:W-:-:S03]  /*163e0*/  IADD3.X R3, PT, PT, R18, UR7, RZ, P2, !PT ;  /* 0x0000000712037c10 */ /* 0x000fc600097fe4ff */
[----:B------:R-:W2:Y:S04]  /*163f0*/  LDL R18, [R1+0xaf4] ;  /* 0x000af40001127983 */ /* 0x000ea80000100800 */
[----:B0-----:R4:W2:Y:S01]  /*16400*/  LDG.E.U8 R22, desc[UR10][R2.64] ;  /* 0x0000000a02167981 */ /* 0x0018a2000c1e1100 */
[----:B---3--:R-:W-:-:S03]  /*16410*/  IADD3 R6, P3, PT, R19, UR4, RZ ;  /* 0x0000000413067c10 */ /* 0x008fc6000ff7e0ff */
[----:B------:R-:W3:Y:S04]  /*16420*/  LDL R19, [R1+0xb18] ;  /* 0x000b180001137983 */ /* 0x000ee80000100800 */
[----:B------:R0:W-:Y:S01]  /*16430*/  STL [R1+0xac], R27 ;  /* 0x0000ac1b01007387 */ /* 0x0001e20000100800 */
[----:B------:R-:W-:-:S03]  /*16440*/  IADD3.X R7, PT, PT, R15, UR7, RZ, P3, !PT ;  /* 0x000000070f077c10 */ /* 0x000fc60009ffe4ff */
[----:B------:R-:W3:Y:S01]  /*16450*/  LDL R15, [R1+0xaec] ;  /* 0x000aec00010f7983 */ /* 0x000ee20000100800 */
[----:B-1----:R-:W-:-:S03]  /*16460*/  IADD3 R4, P2, PT, R20, UR4, RZ ;  /* 0x0000000414047c10 */ /* 0x002fc6000ff5e0ff */
[----:B------:R-:W3:Y:S01]  /*16470*/  LDL R20, [R1+0xb10] ;  /* 0x000b100001147983 */ /* 0x000ee20000100800 */
[----:B----4-:R-:W-:-:S03]  /*16480*/  IADD3 R2, P3, PT, R14, UR4, RZ ;  /* 0x000000040e027c10 */ /* 0x010fc6000ff7e0ff */
[----:B------:R-:W4:Y:S04]  /*16490*/  LDL R14, [R1+0xb08] ;  /* 0x000b0800010e7983 */ /* 0x000f280000100800 */
[----:B------:R1:W-:Y:S04]  /*164a0*/  STL [R1+0xa8], R26 ;  /* 0x0000a81a01007387 */ /* 0x0003e80000100800 */
[----:B0-----:R2:W4:Y:S01]  /*164b0*/  LDG.E.U8 R27, desc[UR10][R6.64] ;  /* 0x0000000a061b7981 */ /* 0x001522000c1e1100 */
[----:B-----5:R-:W-:-:S03]  /*164c0*/  IADD3.X R5, PT, PT, R13, UR7, RZ, P2, !PT ;  /* 0x000000070d057c10 */ /* 0x020fc600097fe4ff */
[----:B------:R-:W5:Y:S04]  /*164d0*/  LDL R13, [R1+0xae4] ;  /* 0x000ae400010d7983 */ /* 0x000f680000100800 */
[----:B------:R3:W5:Y:S01]  /*164e0*/  LDG.E.U8 R28, desc[UR10][R4.64] ;  /* 0x0000000a041c7981 */ /* 0x000762000c1e1100 */
[----:B--2---:R-:W-:-:S03]  /*164f0*/  IADD3 R6, P2, PT, R17, UR4, RZ ;  /* 0x0000000411067c10 */ /* 0x004fc6000ff5e0ff */
[----:B------:R-:W2:Y:S04]  /*16500*/  LDL R17, [R1+0xb00] ;  /* 0x000b000001117983 */ /* 0x000ea80000100800 */
[----:B------:R0:W-:Y:S01]  /*16510*/  STL [R1+0xa4], R23 ;  /* 0x0000a41701007387 */ /* 0x0001e20000100800 */
[----:B------:R-:W-:-:S03]  /*16520*/  IADD3.X R3, PT, PT, R12, UR7, RZ, P3, !PT ;  /* 0x000000070c037c10 */ /* 0x000fc60009ffe4ff */
[----:B------:R-:W2:Y:S04]  /*16530*/  LDL R12, [R1+0xadc] ;  /* 0x000adc00010c7983 */ /* 0x000ea80000100800 */
        /* <DEDUP_REMOVED lines=10> */
[----:B0-----:R2:W3:Y:S01]  /*165e0*/  LDG.E.U8 R25, desc[UR10][R4.64] ;  /* 0x0000000a04197981 */ /* 0x0014e2000c1e1100 */
[----:B----4-:R-:W-:-:S03]  /*165f0*/  IADD3 R6, P3, PT, R14, UR4, RZ ;  /* 0x000000040e067c10 */ /* 0x010fc6000ff7e0ff */
[----:B------:R-:W4:Y:S04]  /*16600*/  LDL R14, [R1+0xacc] ;  /* 0x000acc00010e7983 */ /* 0x000f280000100800 */
[----:B------:R-:W-:Y:S01]  /*16610*/  STL [R1+0x98], R24 ;  /* 0x0000981801007387 */ /* 0x000fe20000100800 */
        /* <DEDUP_REMOVED lines=8> */
[----:B------:R-:W2:Y:S04]  /*166a0*/  LDL R20, [R1+0xad0] ;  /* 0x000ad00001147983 */ /* 0x000ea80000100800 */
[----:B0-----:R-:W2:Y:S01]  /*166b0*/  LDL R22, [R1+0xab4] ;  /* 0x000ab40001167983 */ /* 0x001ea20000100800 */
[----:B------:R-:W-:-:S03]  /*166c0*/  IADD3.X R5, PT, PT, R18, UR7, RZ, P2, !PT ;  /* 0x0000000712057c10 */ /* 0x000fc600097fe4ff */
[----:B------:R0:W2:Y:S01]  /*166d0*/  LDG.E.U8 R24, desc[UR10][R6.64] ;  /* 0x0000000a06187981 */ /* 0x0000a2000c1e1100 */
[----:B---3--:R-:W-:-:S03]  /*166e0*/  IADD3 R2, P3, PT, R19, UR4, RZ ;  /* 0x0000000413027c10 */ /* 0x008fc6000ff7e0ff */
[----:B------:R-:W3:Y:S04]  /*166f0*/  LDL R19, [R1+0xaac] ;  /* 0x000aac0001137983 */ /* 0x000ee80000100800 */
[----:B------:R1:W-:Y:S01]  /*16700*/  STL [R1+0x90], R27 ;  /* 0x0000901b01007387 */ /* 0x0003e20000100800 */
[----:B0-----:R-:W-:-:S03]  /*16710*/  IADD3 R6, P2, PT, R15, UR4, RZ ;  /* 0x000000040f067c10 */ /* 0x001fc6000ff5e0ff */
[----:B------:R-:W3:Y:S04]  /*16720*/  LDL R15, [R1+0xaa4] ;  /* 0x000aa400010f7983 */ /* 0x000ee80000100800 */
[----:B------:R-:W3:Y:S01]  /*16730*/  LDL R18, [R1+0xac8] ;  /* 0x000ac80001127983 */ /* 0x000ee20000100800 */
[----:B----4-:R-:W-:-:S03]  /*16740*/  IADD3.X R3, PT, PT, R14, UR7, RZ, P3, !PT ;  /* 0x000000070e037c10 */ /* 0x010fc60009ffe4ff */
[----:B------:R0:W-:Y:S04]  /*16750*/  STL [R1+0x8c], R28 ;  /* 0x00008c1c01007387 */ /* 0x0001e80000100800 */
[----:B------:R-:W4:Y:S04]  /*16760*/  LDL R14, [R1+0xac0] ;  /* 0x000ac000010e7983 */ /* 0x000f280000100800 */
[----:B-1----:R5:W4:Y:S04]  /*16770*/  LDG.E.U8 R27, desc[UR10][R4.64] ;  /* 0x0000000a041b7981 */ /* 0x002b28000c1e1100 */
[----:B0-----:R0:W4:Y:S01]  /*16780*/  LDG.E.U8 R28, desc[UR10][R2.64] ;  /* 0x0000000a021c7981 */ /* 0x001122000c1e1100 */
[----:B-----5:R-:W-:-:S03]  /*16790*/  IADD3 R4, P3, PT, R13, UR4, RZ ;  /* 0x000000040d047c10 */ /* 0x020fc6000ff7e0ff */
[----:B------:R-:W5:Y:S04]  /*167a0*/  LDL R13, [R1+0xa9c] ;  /* 0x000a9c00010d7983 */ /* 0x000f680000100800 */
[----:B------:R-:W-:Y:S01]  /*167b0*/  STL [R1+0x88], R26 ;  /* 0x0000881a01007387 */ /* 0x000fe20000100800 */
[----:B--2---:R-:W-:-:S03]  /*167c0*/  IADD3.X R7, PT, PT, R17, UR7, RZ, P2, !PT ;  /* 0x0000000711077c10 */ /* 0x004fc600097fe4ff */
[----:B------:R-:W2:Y:S01]  /*167d0*/  LDL R17, [R1+0xab8] ;  /* 0x000ab80001117983 */ /* 0x000ea20000100800 */
[----:B0-----:R-:W-:-:S03]  /*167e0*/  IADD3 R2, P2, PT, R12, UR4, RZ ;  /* 0x000000040c027c10 */ /* 0x001fc6000ff5e0ff */
[----:B------:R-:W2:Y:S04]  /*167f0*/  LDL R12, [R1+0xa94] ;  /* 0x000a9400010c7983 */ /* 0x000ea80000100800 */
[----:B------:R0:W-:Y:S04]  /*16800*/  STL [R1+0x84], R23 ;  /* 0x0000841701007387 */ /* 0x0001e80000100800 */
[----:B0-----:R0:W2:Y:S01]  /*16810*/  LDG.E.U8 R23, desc[UR10][R6.64] ;  /* 0x0000000a06177981 */ /* 0x0010a2000c1e1100 */
[----:B------:R-:W-:Y:S02]  /*16820*/  IADD3.X R5, PT, PT, R22, UR7, RZ, P3, !PT ;  /* 0x0000000716057c10 */ /* 0x000fe40009ffe4ff */
[----:B---3--:R-:W-:Y:S01]  /*16830*/  IADD3.X R3, PT, PT, R19, UR7, RZ, P2, !PT ;  /* 0x0000000713037c10 */ /* 0x008fe200097fe4ff */
[----:B------:R1:W-:Y:S04]  /*16840*/  STL [R1+0x80], R25 ;  /* 0x0000801901007387 */ /* 0x0003e80000100800 */
[----:B------:R-:W3:Y:S01]  /*16850*/  LDL R22, [R1+0xab0] ;  /* 0x000ab00001167983 */ /* 0x000ee20000100800 */
[----:B0-----:R-:W-:-:S02]  /*16860*/  IADD3 R6, P3, PT, R20, UR4, RZ ;  /* 0x0000000414067c10 */ /* 0x001fc4000ff7e0ff */
[----:B------:R-:W0:Y:S01]  /*16870*/  LDC R20, c[0x0][0x3c4] ;  /* 0x0000f100ff147b82 */ /* 0x000e220000000800 */
[----:B------:R1:W3:Y:S01]  /*16880*/  LDG.E.U8 R26, desc[UR10][R4.64] ;  /* 0x0000000a041a7981 */ /* 0x0002e2000c1e1100 */
[----:B------:R-:W-:-:S03]  /*16890*/  IADD3.X R7, PT, PT, R15, UR7, RZ, P3, !PT ;  /* 0x000000070f077c10 */ /* 0x000fc60009ffe4ff */
[----:B------:R-:W3:Y:S04]  /*168a0*/  LDL R15, [R1+0xa8c] ;  /* 0x000a8c00010f7983 */ /* 0x000ee80000100800 */
[----:B-1----:R4:W3:Y:S01]  /*168b0*/  LDG.E.U8 R25, desc[UR10][R2.64] ;  /* 0x0000000a02197981 */ /* 0x0028e2000c1e1100 */
[----:B------:R-:W-:-:S03]  /*168c0*/  IADD3 R4, P2, PT, R18, UR4, RZ ;  /* 0x0000000412047c10 */ /* 0x000fc6000ff5e0ff */
[----:B------:R1:W-:Y:S01]  /*168d0*/  STL [R1+0x7c], R29 ;  /* 0x00007c1d01007387 */ /* 0x0003e20000100800 */
[----:B----4-:R-:W-:-:S03]  /*168e0*/  IADD3 R2, P3, PT, R14, UR4, RZ ;  /* 0x000000040e027c10 */ /* 0x010fc6000ff7e0ff */
[----:B------:R-:W4:Y:S04]  /*168f0*/  LDL R14, [R1+0xaa0] ;  /* 0x000aa000010e7983 */ /* 0x000f280000100800 */
[----:B-1----:R2:W4:Y:S01]  /*16900*/  LDG.E.U8 R29, desc[UR10][R6.64] ;  /* 0x0000000a061d7981 */ /* 0x002522000c1e1100 */
[----:B-----5:R-:W-:-:S03]  /*16910*/  IADD3.X R5, PT, PT, R13, UR7, RZ, P2, !PT ;  /* 0x000000070d057c10 */ /* 0x020fc600097fe4ff */
[----:B------:R-:W5:Y:S04]  /*16920*/  LDL R13, [R1+0xa84] ;  /* 0x000a8400010d7983 */ /* 0x000f680000100800 */
[----:B------:R1:W-:Y:S04]  /*16930*/  STL [R1+0x78], R24 ;  /* 0x0000781801007387 */ /* 0x0003e80000100800 */
[----:B-1----:R-:W5:Y:S01]  /*16940*/  LDL R24, [R1+0xa74] ;  /* 0x000a740001187983 */ /* 0x002f620000100800 */
[----:B--2---:R-:W-:Y:S02]  /*16950*/  IADD3 R6, P2, PT, R17, UR4, RZ ;  /* 0x0000000411067c10 */ /* 0x004fe4000ff5e0ff */
[----:B------:R-:W-:-:S02]  /*16960*/  IADD3.X R3, PT, PT, R12, UR7, RZ, P3, !PT ;  /* 0x000000070c037c10 */ /* 0x000fc40009ffe4ff */
[----:B------:R-:W2:Y:S04]  /*16970*/  LDL R12, [R1+0xa98] ;  /* 0x000a9800010c7983 */ /* 0x000ea80000100800 */
[----:B------:R1:W-:Y:S04]  /*16980*/  STL [R1+0x74], R27 ;  /* 0x0000741b01007387 */ /* 0x0003e80000100800 */
[----:B------:R-:W2:Y:S04]  /*16990*/  LDL R19, [R1+0xa90] ;  /* 0x000a900001137983 */ /* 0x000ea80000100800 */
[----:B------:R-:W2:Y:S04]  /*169a0*/  LDL R18, [R1+0xa6c] ;  /* 0x000a6c0001127983 */ /* 0x000ea80000100800 */
[----:B------:R-:W2:Y:S04]  /*169b0*/  LDL R17, [R1+0xa88] ;  /* 0x000a880001117983 */ /* 0x000ea80000100800 */
[----:B------:R-:W-:Y:S04]  /*169c0*/  STL [R1+0x70], R28 ;  /* 0x0000701c01007387 */ /* 0x000fe80000100800 */
[----:B------:R0:W-:Y:S04]  /*169d0*/  STL [R1+0x6c], R23 ;  /* 0x00006c1701007387 */ /* 0x0001e80000100800 */
[----:B-1----:R1:W2:Y:S01]  /*169e0*/  LDG.E.U8 R27, desc[UR10][R4.64] ;  /* 0x0000000a041b7981 */ /* 0x0022a2000c1e1100 */
[----:B---3--:R-:W-:-:S03]  /*169f0*/  IADD3.X R7, PT, PT, R15, UR7, RZ, P2, !PT ;  /* 0x000000070f077c10 */ /* 0x008fc600097fe4ff */
[----:B------:R-:W3:Y:S04]  /*16a00*/  LDL R15, [R1+0xa64] ;  /* 0x000a6400010f7983 */ /* 0x000ee80000100800 */
[----:B0-----:R-:W3:Y:S04]  /*16a10*/  LDL R23, [R1+0xa80] ;  /* 0x000a800001177983 */ /* 0x001ee80000100800 */
[----:B------:R4:W3:Y:S01]  /*16a20*/  LDG.E.U8 R28, desc[UR10][R2.64] ;  /* 0x0000000a021c7981 */ /* 0x0008e2000c1e1100 */
[----:B-1----:R-:W-:Y:S02]  /*16a30*/  IADD3 R4, P3, PT, R22, UR4, RZ ;  /* 0x0000000416047c10 */ /* 0x002fe4000ff7e0ff */
[----:B----4-:R-:W-:-:S02]  /*16a40*/  IADD3 R2, P2, PT, R14, UR4, RZ ;  /* 0x000000040e027c10 */ /* 0x010fc4000ff5e0ff */
[----:B------:R-:W4:Y:S04]  /*16a50*/  LDL R14, [R1+0xa5c] ;  /* 0x000a5c00010e7983 */ /* 0x000f280000100800 */
[----:B------:R0:W-:Y:S04]  /*16a60*/  STL [R1+0x68], R26 ;  /* 0x0000681a01007387 */ /* 0x0001e80000100800 */
[----:B------:R-:W4:Y:S04]  /*16a70*/  LDL R22, [R1+0xa54] ;  /* 0x000a540001167983 */ /* 0x000f280000100800 */
[----:B------:R1:W-:Y:S04]  /*16a80*/  STL [R1+0x64], R25 ;  /* 0x0000641901007387 */ /* 0x0003e80000100800 */
[----:B0-----:R0:W4:Y:S01]  /*16a90*/  LDG.E.U8 R26, desc[UR10][R6.64] ;  /* 0x0000000a061a7981 */ /* 0x001122000c1e1100 */
[----:B-----5:R-:W-:-:S05]  /*16aa0*/  IADD3.X R5, PT, PT, R13, UR7, RZ, P3, !PT ;  /* 0x000000070d057c10 */ /* 0x020fca0009ffe4ff */
[----:B-1----:R1:W5:Y:S01]  /*16ab0*/  LDG.E.U8 R25, desc[UR10][R4.64] ;  /* 0x0000000a04197981 */ /* 0x002362000c1e1100 */
[----:B------:R-:W-:-:S05]  /*16ac0*/  IADD3.X R3, PT, PT, R24, UR7, RZ, P2, !PT ;  /* 0x0000000718037c10 */ /* 0x000fca00097fe4ff */
[----:B------:R3:W5:Y:S01]  /*16ad0*/  LDG.E.U8 R24, desc[UR10][R2.64] ;  /* 0x0000000a02187981 */ /* 0x000762000c1e1100 */
[----:B--2---:R-:W-:Y:S02]  /*16ae0*/  IADD3 R12, P3, PT, R12, UR4, RZ ;  /* 0x000000040c0c7c10 */ /* 0x004fe4000ff7e0ff */
[----:B0-----:R-:W-:Y:S02]  /*16af0*/  IADD3 R6, P2, PT, R19, UR4, RZ ;  /* 0x0000000413067c10 */ /* 0x001fe4000ff5e0ff */
[----:B------:R-:W2:Y:S01]  /*16b00*/  LDL R19, [R1+0xa60] ;  /* 0x000a600001137983 */ /* 0x000ea20000100800 */
[----:B------:R-:W-:-:S03]  /*16b10*/  IADD3.X R13, PT, PT, R18, UR7, RZ, P3, !PT ;  /* 0x00000007120d7c10 */ /* 0x000fc60009ffe4ff */
[----:B------:R-:W5:Y:S01]  /*16b20*/  LDL R18, [R1+0xdac] ;  /* 0x000dac0001127983 */ /* 0x000f620000100800 */
[----:B-1----:R-:W-:-:S03]  /*16b30*/  IADD3 R4, P3, PT, R17, UR4, RZ ;  /* 0x0000000411047c10 */ /* 0x002fc6000ff7e0ff */
[----:B------:R-:W5:Y:S01]  /*16b40*/  LDL R17, [R1+0xa34] ;  /* 0x000a340001117983 */ /* 0x000f620000100800 */
[----:B---3--:R-:W-:-:S03]  /*16b50*/  IADD3 R2, P4, PT, R23, UR4, RZ ;  /* 0x0000000417027c10 */ /* 0x008fc6000ff9e0ff */
[----:B------:R0:W3:Y:S01]  /*16b60*/  LDG.E.U8 R23, desc[UR10][R12.64] ;  /* 0x0000000a0c177981 */ /* 0x0000e2000c1e1100 */
[----:B------:R-:W-:-:S03]  /*16b70*/  IADD3.X R7, PT, PT, R15, UR7, RZ, P2, !PT ;  /* 0x000000070f077c10 */ /* 0x000fc600097fe4ff */
[----:B------:R1:W-:Y:S04]  /*16b80*/  STL [R1+0x60], R29 ;  /* 0x0000601d01007387 */ /* 0x0003e80000100800 */
[----:B------:R-:W3:Y:S01]  /*16b90*/  LDL R15, [R1+0xa58] ;  /* 0x000a5800010f7983 */ /* 0x000ee20000100800 */
[----:B0-----:R-:W-:Y:S01]  /*16ba0*/  IMAD.SHL.U32 R12, R20, 0x8, RZ ;  /* 0x00000008140c7824 */ /* 0x001fe200078e00ff */
[----:B----4-:R-:W-:Y:S02]  /*16bb0*/  IADD3.X R5, PT, PT, R14, UR7, RZ, P3, !PT ;  /* 0x000000070e057c10 */ /* 0x010fe40009ffe4ff */
[----:B-1----:R0:W4:Y:S04]  /*16bc0*/  LDG.E.U8 R29, desc[UR10][R6.64] ;  /* 0x0000000a061d7981 */ /* 0x002128000c1e1100 */
[----:B------:R-:W4:Y:S01]  /*16bd0*/  LDL R14, [R1+0xda8] ;  /* 0x000da800010e7983 */ /* 0x000f220000100800 */
[----:B------:R-:W-:Y:S01]  /*16be0*/  IADD3.X R3, PT, PT, R22, UR7, RZ, P4, !PT ;  /* 0x0000000716037c10 */ /* 0x000fe2000a7fe4ff */
[----:B0-----:R-:W-:-:S02]  /*16bf0*/  IMAD.IADD R6, R12, 0x1, R21 ;  /* 0x000000010c067824 */ /* 0x001fc400078e0215 */
[----:B------:R0:W-:Y:S04]  /*16c00*/  STL [R1+0x5c], R27 ;  /* 0x00005c1b01007387 */ /* 0x0001e80000100800 */
[----:B------:R-:W4:Y:S04]  /*16c10*/  LDL R13, [R1+0xa2c] ;  /* 0x000a2c00010d7983 */ /* 0x000f280000100800 */
[----:B------:R-:W4:Y:S04]  /*16c20*/  LDG.E.U8 R22, desc[UR10][R2.64] ;  /* 0x0000000a02167981 */ /* 0x000f28000c1e1100 */
[----:B0-----:R0:W4:Y:S04]  /*16c30*/  LDG.E.U8 R27, desc[UR10][R4.64] ;  /* 0x0000000a041b7981 */ /* 0x001128000c1e1100 */
[----:B------:R-:W-:Y:S01]  /*16c40*/  STL [R1+0x58], R28 ;  /* 0x0000581c01007387 */ /* 0x000fe20000100800 */
[----:B0-----:R-:W-:-:S03]  /*16c50*/  IADD3 R4, P2, PT, R6, UR4, RZ ;  /* 0x0000000406047c10 */ /* 0x001fc6000ff5e0ff */
[----:B------:R0:W-:Y:S01]  /*16c60*/  STL [R1+0x54], R26 ;  /* 0x0000541a01007387 */ /* 0x0001e20000100800 */
[----:B------:R-:W-:-:S04]  /*16c70*/  IADD3 R6, P4, PT, R21, R20, RZ ;  /* 0x0000001415067210 */ /* 0x000fc80007f9e0ff */
[----:B------:R-:W-:Y:S02]  /*16c80*/  LEA.HI.X.SX32 R7, R20, R16, 0x1, P4 ;  /* 0x0000001014077211 */ /* 0x000fe400020f0eff */
[----:B--2---:R-:W-:Y:S02]  /*16c90*/  IADD3 R2, P3, PT, R19, UR4, RZ ;  /* 0x0000000413027c10 */ /* 0x004fe4000ff7e0ff */
[----:B------:R-:W2:Y:S01]  /*16ca0*/  LDL R19, [R1+0xdc4] ;  /* 0x000dc40001137983 */ /* 0x000ea20000100800 */
[----:B-----5:R-:W-:-:S03]  /*16cb0*/  IADD3.X R5, PT, PT, R18, UR7, RZ, P2, !PT ;  /* 0x0000000712057c10 */ /* 0x020fc600097fe4ff */
[----:B------:R-:W5:Y:S01]  /*16cc0*/  LDL R18, [R1+0xa50] ;  /* 0x000a500001127983 */ /* 0x000f620000100800 */
[----:B------:R-:W-:-:S03]  /*16cd0*/  IADD3.X R3, PT, PT, R17, UR7, RZ, P3, !PT ;  /* 0x0000000711037c10 */ /* 0x000fc60009ffe4ff */
[----:B------:R-:W-:Y:S04]  /*16ce0*/  STL [R1+0x50], R25 ;  /* 0x0000501901007387 */ /* 0x000fe80000100800 */
[----:B------:R-:W-:Y:S04]  /*16cf0*/  STL [R1+0x4c], R24 ;  /* 0x00004c1801007387 */ /* 0x000fe80000100800 */
[----:B------:R-:W5:Y:S04]  /*16d00*/  LDL R17, [R1+0xda4] ;  /* 0x000da40001117983 */ /* 0x000f680000100800 */
[----:B0-----:R-:W5:Y:S01]  /*16d10*/  LDG.E.U8 R26, desc[UR10][R2.64] ;  /* 0x0000000a021a7981 */ /* 0x001f62000c1e1100 */
[----:B------:R-:W-:Y:S01]  /*16d20*/  IMAD R12, R20, 0x9, RZ ;  /* 0x00000009140c7824 */ /* 0x000fe200078e02ff */
[----:B------:R-:W-:-:S02]  /*16d30*/  IADD3 R6, P2, PT, R6, UR4, RZ ;  /* 0x0000000406067c10 */ /* 0x000fc4000ff5e0ff */
[----:B------:R0:W5:Y:S04]  /*16d40*/  LDG.E.U8 R28, desc[UR10][R4.64] ;  /* 0x0000000a041c7981 */ /* 0x000168000c1e1100 */
[----:B---3--:R1:W-:Y:S04]  /*16d50*/  STL [R1+0x44], R23 ;  /* 0x0000441701007387 */ /* 0x0083e80000100800 */
[----:B------:R-:W3:Y:S04]  /*16d60*/  LDL R16, [R1+0xdc0] ;  /* 0x000dc00001107983 */ /* 0x000ee80000100800 */
[----:B-1----:R-:W3:Y:S01]  /*16d70*/  LDL R23, [R1+0xa24] ;  /* 0x000a240001177983 */ /* 0x002ee20000100800 */
[----:B------:R-:W-:Y:S01]  /*16d80*/  IMAD.IADD R12, R12, 0x1, R21 ;  /* 0x000000010c0c7824 */ /* 0x000fe200078e0215 */
[----:B------:R-:W-:-:S04]  /*16d90*/  IADD3.X R7, PT, PT, R7, UR7, RZ, P2, !PT ;  /* 0x0000000707077c10 */ /* 0x000fc800097fe4ff */
[----:B0-----:R-:W-:Y:S01]  /*16da0*/  IADD3 R4, P2, PT, R12, UR4, RZ ;  /* 0x000000040c047c10 */ /* 0x001fe2000ff5e0ff */
[----:B------:R0:W3:Y:S03]  /*16db0*/  LDG.E.U8 R25, desc[UR10][R6.64] ;  /* 0x0000000a06197981 */ /* 0x0000e6000c1e1100 */
[----:B----4-:R-:W-:Y:S02]  /*16dc0*/  IADD3.X R5, PT, PT, R14, UR7, RZ, P2, !PT ;  /* 0x000000070e057c10 */ /* 0x010fe400097fe4ff */
[----:B------:R-:W-:-:S03]  /*16dd0*/  IADD3 R2, P3, PT, R15, UR4, RZ ;  /* 0x000000040f027c10 */ /* 0x000fc6000ff7e0ff */
[----:B------:R1:W4:Y:S01]  /*16de0*/  LDG.E.U8 R24, desc[UR10][R4.64] ;  /* 0x0000000a04187981 */ /* 0x000322000c1e1100 */
[C---:B0-----:R-:W-:Y:S01]  /*16df0*/  SHF.L.U32 R6, R20.reuse, 0x1, RZ ;  /* 0x0000000114067819 */ /* 0x041fe200000006ff */
[----:B------:R-:W-:Y:S01]  /*16e00*/  IMAD R7, R20, 0xa, RZ ;  /* 0x0000000a14077824 */ /* 0x000fe200078e02ff */
[----:B------:R-:W-:-:S03]  /*16e10*/  IADD3.X R3, PT, PT, R13, UR7, RZ, P3, !PT ;  /* 0x000000070d037c10 */ /* 0x000fc60009ffe4ff */
[--C-:B-1----:R-:W-:Y:S02]  /*16e20*/  IMAD.IADD R4, R7, 0x1, R21.reuse ;  /* 0x0000000107047824 */ /* 0x102fe400078e0215 */
[--C-:B------:R-:W-:Y:S01]  /*16e30*/  IMAD.IADD R5, R6, 0x1, R21.reuse ;  /* 0x0000000106057824 */ /* 0x100fe200078e0215 */
[----:B------:R-:W-:Y:S01]  /*16e40*/  STL [R1+0x40], R29 ;  /* 0x0000401d01007387 */ /* 0x000fe20000100800 */
[----:B------:R-:W-:Y:S01]  /*16e50*/  IMAD R6, R20, 0x3, RZ ;  /* 0x0000000314067824 */ /* 0x000fe200078e02ff */
[----:B------:R-:W-:Y:S02]  /*16e60*/  IADD3 R12, P3, PT, R4, UR4, RZ ;  /* 0x00000004040c7c10 */ /* 0x000fe4000ff7e0ff */
[----:B------:R-:W-:Y:S01]  /*16e70*/  IADD3 R14, P2, PT, R5, UR4, RZ ;  /* 0x00000004050e7c10 */ /* 0x000fe2000ff5e0ff */
[----:B------:R0:W4:Y:S04]  /*16e80*/  LDG.E.U8 R7, desc[UR10][R2.64] ;  /* 0x0000000a02077981 */ /* 0x000128000c1e1100 */
[----:B------:R-:W-:Y:S04]  /*16e90*/  STL [R1+0x3c], R27 ;  /* 0x00003c1b01007387 */ /* 0x000fe80000100800 */
[----:B------:R1:W-:Y:S01]  /*16ea0*/  STL [R1+0x38], R22 ;  /* 0x0000381601007387 */ /* 0x0003e20000100800 */
[----:B0-----:R-:W-:-:S02]  /*16eb0*/  IMAD.IADD R2, R6, 0x1, R21 ;  /* 0x0000000106027824 */ /* 0x001fc400078e0215 */
[----:B------:R-:W-:Y:S01]  /*16ec0*/  IMAD R3, R20, 0xb, RZ ;  /* 0x0000000b14037824 */ /* 0x000fe200078e02ff */
[----:B-1----:R-:W4:Y:S01]  /*16ed0*/  LDL R22, [R1+0xa78] ;  /* 0x000a780001167983 */ /* 0x002f220000100800 */
[----:B--2---:R-:W-:-:S03]  /*16ee0*/  IADD3.X R15, PT, PT, R19, UR7, RZ, P2, !PT ;  /* 0x00000007130f7c10 */ /* 0x004fc600097fe4ff */
[----:B------:R-:W2:Y:S01]  /*16ef0*/  LDL R19, [R1+0xda0] ;  /* 0x000da00001137983 */ /* 0x000ea20000100800 */
[----:B-----5:R-:W-:Y:S02]  /*16f00*/  IADD3 R4, P4, PT, R18, UR4, RZ ;  /* 0x0000000412047c10 */ /* 0x020fe4000ff9e0ff */
[----:B------:R-:W-:Y:S01]  /*16f10*/  IADD3 R2, P2, PT, R2, UR4, RZ ;  /* 0x0000000402027c10 */ /* 0x000fe2000ff5e0ff */
[----:B------:R-:W5:Y:S04]  /*16f20*/  LDL R18, [R1+0xa48] ;  /* 0x000a480001127983 */ /* 0x000f680000100800 */
[----:B------:R0:W5:Y:S01]  /*16f30*/  LDG.E.U8 R29, desc[UR10][R14.64] ;  /* 0x0000000a0e1d7981 */ /* 0x000162000c1e1100 */
[----:B------:R-:W-:-:S03]  /*16f40*/  IADD3.X R13, PT, PT, R17, UR7, RZ, P3, !PT ;  /* 0x00000007110d7c10 */ /* 0x000fc60009ffe4ff */
[----:B------:R-:W5:Y:S01]  /*16f50*/  LDL R17, [R1+0xa4c] ;  /* 0x000a4c0001117983 */ /* 0x000f620000100800 */
[----:B0-----:R-:W-:-:S03]  /*16f60*/  IADD3 R14, PT, PT, R3, R21, RZ ;  /* 0x00000015030e7210 */ /* 0x001fc60007ffe0ff */
[----:B------:R0:W-:Y:S04]  /*16f70*/  STL [R1+0x34], R26 ;  /* 0x0000341a01007387 */ /* 0x0001e80000100800 */
[----:B------:R1:W5:Y:S01]  /*16f80*/  LDG.E.U8 R27, desc[UR10][R12.64] ;  /* 0x0000000a0c1b7981 */ /* 0x000362000c1e1100 */
[----:B---3--:R-:W-:Y:S02]  /*16f90*/  IADD3.X R5, PT, PT, R23, UR7, RZ, P4, !PT ;  /* 0x0000000717057c10 */ /* 0x008fe4000a7fe4ff */
[----:B------:R-:W-:Y:S02]  /*16fa0*/  IADD3.X R3, PT, PT, R16, UR7, RZ, P2, !PT ;  /* 0x0000000710037c10 */ /* 0x000fe400097fe4ff */
[----:B------:R-:W3:Y:S04]  /*16fb0*/  LDL R16, [R1+0xa20] ;  /* 0x000a200001107983 */ /* 0x000ee80000100800 */
[----:B------:R-:W3:Y:S01]  /*16fc0*/  LDG.E.U8 R6, desc[UR10][R4.64] ;  /* 0x0000000a04067981 */ /* 0x000ee2000c1e1100 */
[----:B-1----:R-:W-:-:S03]  /*16fd0*/  IADD3 R12, P2, PT, R14, UR4, RZ ;  /* 0x000000040e0c7c10 */ /* 0x002fc6000ff5e0ff */
[----:B0-----:R4:W3:Y:S02]  /*16fe0*/  LDG.E.U8 R26, desc[UR10][R2.64] ;  /* 0x0000000a021a7981 */ /* 0x0018e4000c1e1100 */
[----:B----4-:R-:W-:Y:S02]  /*16ff0*/  IADD3 R2, P3, PT, R22, UR4, RZ ;  /* 0x0000000416027c10 */ /* 0x010fe4000ff7e0ff */
[----:B--2---:R-:W-:Y:S02]  /*17000*/  IADD3.X R13, PT, PT, R19, UR7, RZ, P2, !PT ;  /* 0x00000007130d7c10 */ /* 0x004fe400097fe4ff */
[----:B-----5:R-:W-:Y:S02]  /*17010*/  IADD3 R4, P2, PT, R18, UR4, RZ ;  /* 0x0000000412047c10 */ /* 0x020fe4000ff5e0ff */
[----:B------:R-:W-:-:S06]  /*17020*/  IADD3.X R3, PT, PT, R17, UR7, RZ, P3, !PT ;  /* 0x0000000711037c10 */ /* 0x000fcc0009ffe4ff */
[----:B------:R-:W2:Y:S01]  /*17030*/  LDG.E.U8 R3, desc[UR10][R2.64] ;  /* 0x0000000a02037981 */ /* 0x000ea2000c1e1100 */
[----:B---3--:R-:W-:-:S03]  /*17040*/  IADD3.X R5, PT, PT, R16, UR7, RZ, P2, !PT ;  /* 0x0000000710057c10 */ /* 0x008fc600097fe4ff */
[----:B------:R0:W-:Y:S04]  /*17050*/  STL [R1+0x2418], R6 ;  /* 0x0024180601007387 */ /* 0x0001e80000100800 */
[----:B------:R1:W-:Y:S04]  /*17060*/  STL [R1+0x30], R25 ;  /* 0x0000301901007387 */ /* 0x0003e80000100800 */
[----:B------:R3:W4:Y:S04]  /*17070*/  LDG.E.U8 R5, desc[UR10][R4.64] ;  /* 0x0000000a04057981 */ /* 0x000728000c1e1100 */
[----:B0-----:R-:W5:Y:S04]  /*17080*/  LDL R6, [R1+0xdbc] ;  /* 0x000dbc0001067983 */ /* 0x001f680000100800 */
[----:B------:R0:W-:Y:S04]  /*17090*/  STL [R1+0x28], R24 ;  /* 0x0000281801007387 */ /* 0x0001e80000100800 */
[----:B------:R-:W4:Y:S04]  /*170a0*/  LDL R22, [R1+0xa40] ;  /* 0x000a400001167983 */ /* 0x000f280000100800 */
[----:B------:R-:W4:Y:S04]  /*170b0*/  LDL R19, [R1+0xd98] ;  /* 0x000d980001137983 */ /* 0x000f280000100800 */
[----:B------:R-:W4:Y:S01]  /*170c0*/  LDL R18, [R1+0xa1c] ;  /* 0x000a1c0001127983 */ /* 0x000f220000100800 */
[----:B------:R-:W-:-:S02]  /*170d0*/  IMAD.SHL.U32 R15, R20, 0x4, RZ ;  /* 0x00000004140f7824 */ /* 0x000fc400078e00ff */
[----:B------:R-:W-:Y:S01]  /*170e0*/  IMAD R14, R20, 0xc, RZ ;  /* 0x0000000c140e7824 */ /* 0x000fe200078e02ff */
[----:B-1----:R4:W4:Y:S01]  /*170f0*/  LDG.E.U8 R25, desc[UR10][R12.64] ;  /* 0x0000000a0c197981 */ /* 0x002922000c1e1100 */
[--C-:B------:R-:W-:Y:S02]  /*17100*/  IMAD.IADD R15, R15, 0x1, R21.reuse ;  /* 0x000000010f0f7824 */ /* 0x100fe400078e0215 */
[----:B------:R-:W-:-:S03]  /*17110*/  IMAD.IADD R14, R14, 0x1, R21 ;  /* 0x000000010e0e7824 */ /* 0x000fc600078e0215 */
[----:B------:R-:W-:Y:S02]  /*17120*/  IADD3 R16, P2, PT, R15, UR4, RZ ;  /* 0x000000040f107c10 */ /* 0x000fe4000ff5e0ff */
[----:B------:R-:W-:Y:S01]  /*17130*/  IADD3 R14, P3, PT, R14, UR4, RZ ;  /* 0x000000040e0e7c10 */ /* 0x000fe2000ff7e0ff */
[----:B---3--:R-:W-:Y:S01]  /*17140*/  IMAD R4, R20, 0xd, RZ ;  /* 0x0000000d14047824 */ /* 0x008fe200078e02ff */
[----:B--2---:R-:W-:Y:S04]  /*17150*/  STL [R1+0x23f8], R3 ;  /* 0x0023f80301007387 */ /* 0x004fe80000100800 */
[----:B0-----:R-:W2:Y:S04]  /*17160*/  LDL R24, [R1+0xdb8] ;  /* 0x000db80001187983 */ /* 0x001ea80000100800 */
[----:B------:R0:W-:Y:S04]  /*17170*/  STL [R1+0x20], R29 ;  /* 0x0000201d01007387 */ /* 0x0001e80000100800 */
[----:B------:R-:W3:Y:S01]  /*17180*/  LDL R23, [R1+0xa38] ;  /* 0x000a380001177983 */ /* 0x000ee20000100800 */
[----:B-----5:R-:W-:-:S03]  /*17190*/  IADD3.X R17, PT, PT, R6, UR7, RZ, P2, !PT ;  /* 0x0000000706117c10 */ /* 0x020fc600097fe4ff */
[----:B------:R-:W5:Y:S01]  /*171a0*/  LDL R6, [R1+0xd90] ;  /* 0x000d900001067983 */ /* 0x000f620000100800 */
[----:B----4-:R-:W-:-:S03]  /*171b0*/  IADD3 R12, P2, PT, R22, UR4, RZ ;  /* 0x00000004160c7c10 */ /* 0x010fc6000ff5e0ff */
[----:B------:R-:W-:Y:S01]  /*171c0*/  STL [R1+0x241c], R5 ;  /* 0x00241c0501007387 */ /* 0x000fe20000100800 */
[----:B------:R-:W-:-:S03]  /*171d0*/  IADD3.X R15, PT, PT, R19, UR7, RZ, P3, !PT ;  /* 0x00000007130f7c10 */ /* 0x000fc60009ffe4ff */
[----:B------:R1:W-:Y:S01]  /*171e0*/  STL [R1+0x18], R27 ;  /* 0x0000181b01007387 */ /* 0x0003e20000100800 */
[----:B------:R-:W-:-:S03]  /*171f0*/  IADD3.X R13, PT, PT, R18, UR7, RZ, P2, !PT ;  /* 0x00000007120d7c10 */ /* 0x000fc600097fe4ff */
[----:B0-----:R-:W4:Y:S04]  /*17200*/  LDG.E.U8 R29, desc[UR10][R16.64] ;  /* 0x0000000a101d7981 */ /* 0x001f28000c1e1100 */
[----:B-1----:R0:W2:Y:S02]  /*17210*/  LDG.E.U8 R27, desc[UR10][R14.64] ;  /* 0x0000000a0e1b7981 */ /* 0x0020a4000c1e1100 */
[----:B0-----:R-:W-:Y:S02]  /*17220*/  IMAD.IADD R14, R4, 0x1, R21 ;  /* 0x00000001040e7824 */ /* 0x001fe400078e0215 */
[----:B------:R-:W2:Y:S04]  /*17230*/  LDG.E.U8 R4, desc[UR10][R12.64] ;  /* 0x0000000a0c047981 */ /* 0x000ea8000c1e1100 */
[----:B------:R-:W-:Y:S04]  /*17240*/  STL [R1+0x1c], R26 ;  /* 0x00001c1a01007387 */ /* 0x000fe80000100800 */
[----:B------:R-:W4:Y:S01]  /*17250*/  LDL R22, [R1+0xa18] ;  /* 0x000a180001167983 */ /* 0x000f220000100800 */
[----:B------:R-:W-:-:S03]  /*17260*/  IADD3 R16, P3, PT, R14, UR4, RZ ;  /* 0x000000040e107c10 */ /* 0x000fc6000ff7e0ff */
[----:B------:R-:W4:Y:S01]  /*17270*/  LDL R3, [R1+0xdb4] ;  /* 0x000db40001037983 */ /* 0x000f220000100800 */
[----:B---3--:R-:W-:-:S03]  /*17280*/  IADD3 R14, P4, PT, R23, UR4, RZ ;  /* 0x00000004170e7c10 */ /* 0x008fc6000ff9e0ff */
[----:B--2---:R-:W-:Y:S04]  /*17290*/  STL [R1+0x23fc], R4 ;  /* 0x0023fc0401007387 */ /* 0x004fe80000100800 */
[----:B------:R0:W-:Y:S04]  /*172a0*/  STL [R1+0x14], R25 ;  /* 0x0000141901007387 */ /* 0x0001e80000100800 */
[----:B------:R-:W2:Y:S04]  /*172b0*/  LDL R23, [R1+0xd88] ;  /* 0x000d880001177983 */ /* 0x000ea80000100800 */
[----:B------:R-:W3:Y:S04]  /*172c0*/  LDL R5, [R1+0xa44] ;  /* 0x000a440001057983 */ /* 0x000ee80000100800 */
[----:B0-----:R-:W3:Y:S01]  /*172d0*/  LDL R25, [R1+0xa70] ;  /* 0x000a700001197983 */ /* 0x001ee20000100800 */
[----:B------:R-:W-:-:S02]  /*172e0*/  IMAD R2, R20, 0x5, RZ ;  /* 0x0000000514027824 */ /* 0x000fc400078e02ff */
[C---:B------:R-:W-:Y:S02]  /*172f0*/  IMAD R15, R20.reuse, 0x6, RZ ;  /* 0x00000006140f7824 */ /* 0x040fe400078e02ff */
[----:B------:R-:W-:Y:S01]  /*17300*/  IMAD R13, R20, 0xe, RZ ;  /* 0x0000000e140d7824 */ /* 0x000fe200078e02ff */
[----:B------:R-:W-:Y:S01]  /*17310*/  IADD3 R2, PT, PT, R2, R21, RZ ;  /* 0x0000001502027210 */ /* 0x000fe20007ffe0ff */
[----:B------:R-:W3:Y:S03]  /*17320*/  LDL R4, [R1+0xa14] ;  /* 0x000a140001047983 */ /* 0x000ee60000100800 */
[----:B------:R-:W-:Y:S01]  /*17330*/  IADD3 R18, P2, PT, R2, UR4, RZ ;  /* 0x0000000402127c10 */ /* 0x000fe2000ff5e0ff */
[----:B------:R-:W-:-:S03]  /*17340*/  IMAD.IADD R2, R15, 0x1, R21 ;  /* 0x000000010f027824 */ /* 0x000fc600078e0215 */
[----:B------:R-:W-:Y:S02]  /*17350*/  IADD3.X R19, PT, PT, R24, UR7, RZ, P2, !PT ;  /* 0x0000000718137c10 */ /* 0x000fe400097fe4ff */
[----:B----4-:R-:W-:Y:S02]  /*17360*/  IADD3.X R15, PT, PT, R22, UR7, RZ, P4, !PT ;  /* 0x00000007160f7c10 */ /* 0x010fe4000a7fe4ff */
[----:B------:R-:W-:Y:S01]  /*17370*/  IADD3 R12, P2, PT, R2, UR4, RZ ;  /* 0x00000004020c7c10 */ /* 0x000fe2000ff5e0ff */
[----:B------:R0:W4:Y:S01]  /*17380*/  LDG.E.U8 R26, desc[UR10][R18.64] ;  /* 0x0000000a121a7981 */ /* 0x000122000c1e1100 */
[----:B-----5:R-:W-:-:S03]  /*17390*/  IADD3.X R17, PT, PT, R6, UR7, RZ, P3, !PT ;  /* 0x0000000706117c10 */ /* 0x020fc60009ffe4ff */
[----:B------:R1:W5:Y:S04]  /*173a0*/  LDG.E.U8 R2, desc[UR10][R14.64] ;  /* 0x0000000a0e027981 */ /* 0x000368000c1e1100 */
[----:B------:R-:W5:Y:S01]  /*173b0*/  LDG.E.U8 R22, desc[UR10][R16.64] ;  /* 0x0000000a10167981 */ /* 0x000f62000c1e1100 */
[----:B0-----:R-:W-:Y:S01]  /*173c0*/  IMAD.IADD R18, R13, 0x1, R21 ;  /* 0x000000010d127824 */ /* 0x001fe200078e0215 */
[----:B------:R-:W-:Y:S01]  /*173d0*/  IADD3.X R13, PT, PT, R3, UR7, RZ, P2, !PT ;  /* 0x00000007030d7c10 */ /* 0x000fe200097fe4ff */
[----:B------:R-:W-:Y:S01]  /*173e0*/  IMAD R19, R20, 0xf, RZ ;  /* 0x0000000f14137824 */ /* 0x000fe200078e02ff */
[----:B------:R-:W5:Y:S02]  /*173f0*/  LDL R6, [R1+0xa30] ;  /* 0x000a300001067983 */ /* 0x000f640000100800 */
[----:B-1----:R-:W-:-:S02]  /*17400*/  IADD3 R14, P2, PT, R18, UR4, RZ ;  /* 0x00000004120e7c10 */ /* 0x002fc4000ff5e0ff */
[----:B------:R3:W5:Y:S01]  /*17410*/  LDG.E.U8 R24, desc[UR10][R12.64] ;  /* 0x0000000a0c187981 */ /* 0x000762000c1e1100 */
[----:B------:R-:W-:-:S05]  /*17420*/  IMAD R18, R20, 0x7, RZ ;  /* 0x0000000714127824 */ /* 0x000fca00078e02ff */
[----:B------:R-:W-:Y:S02]  /*17430*/  IADD3 R18, PT, PT, R18, R21, RZ ;  /* 0x0000001512127210 */ /* 0x000fe40007ffe0ff */
[----:B--2---:R-:W-:-:S05]  /*17440*/  IADD3.X R15, PT, PT, R23, UR7, RZ, P2, !PT ;  /* 0x00000007170f7c10 */ /* 0x004fca00097fe4ff */
[----:B------:R0:W2:Y:S01]  /*17450*/  LDG.E.U8 R20, desc[UR10][R14.64] ;  /* 0x0000000a0e147981 */ /* 0x0000a2000c1e1100 */
[----:B---3--:R-:W-:-:S04]  /*17460*/  IADD3 R12, P3, PT, R25, UR4, RZ ;  /* 0x00000004190c7c10 */ /* 0x008fc8000ff7e0ff */
[----:B------:R-:W-:Y:S01]  /*17470*/  IADD3.X R13, PT, PT, R5, UR7, RZ, P3, !PT ;  /* 0x00000007050d7c10 */ /* 0x000fe20009ffe4ff */
[----:B0-----:R-:W-:-:S04]  /*17480*/  IMAD.IADD R15, R19, 0x1, R21 ;  /* 0x00000001130f7824 */ /* 0x001fc800078e0215 */
[----:B------:R-:W3:Y:S04]  /*17490*/  LDG.E.U8 R21, desc[UR10][R12.64] ;  /* 0x0000000a0c157981 */ /* 0x000ee8000c1e1100 */
[----:B----4-:R0:W-:Y:S04]  /*174a0*/  STL [R1+0x2400], R26 ;  /* 0x0024001a01007387 */ /* 0x0101e80000100800 */
[----:B------:R-:W4:Y:S04]  /*174b0*/  LDL R3, [R1+0xdb0] ;  /* 0x000db00001037983 */ /* 0x000f280000100800 */
[----:B------:R-:W-:Y:S04]  /*174c0*/  STL [R1+0x8], R29 ;  /* 0x0000081d01007387 */ /* 0x000fe80000100800 */
[----:B-----5:R-:W-:Y:S04]  /*174d0*/  STL [R1+0x2404], R22 ;  /* 0x0024041601007387 */ /* 0x020fe80000100800 */
[----:B------:R-:W-:Y:S04]  /*174e0*/  STL [R1+0x2408], R2 ;  /* 0x0024080201007387 */ /* 0x000fe80000100800 */
[----:B------:R-:W-:Y:S04]  /*174f0*/  STL [R1+0x4], R27 ;  /* 0x0000041b01007387 */ /* 0x000fe80000100800 */
[----:B------:R1:W-:Y:S01]  /*17500*/  STL [R1+0x240c], R24 ;  /* 0x00240c1801007387 */ /* 0x0003e20000100800 */
[----:B------:R-:W-:-:S03]  /*17510*/  IADD3 R16, P2, PT, R6, UR4, RZ ;  /* 0x0000000406107c10 */ /* 0x000fc6000ff5e0ff */
[----:B--2---:R2:W-:Y:S04]  /*17520*/  STL [R1+0x2410], R20 ;  /* 0x0024101401007387 */ /* 0x0045e80000100800 */
[----:B0-----:R-:W5:Y:S04]  /*17530*/  LDL R26, [R1+0xb28] ;  /* 0x000b2800011a7983 */ /* 0x001f680000100800 */
[----:B------:R-:W5:Y:S04]  /*17540*/  LDL R25, [R1+0xd7c] ;  /* 0x000d7c0001197983 */ /* 0x000f680000100800 */
[----:B-1----:R-:W5:Y:S04]  /*17550*/  LDL R24, [R1+0xae8] ;  /* 0x000ae80001187983 */ /* 0x002f680000100800 */
[----:B------:R-:W5:Y:S04]  /*17560*/  LDL R22, [R1+0xafc] ;  /* 0x000afc0001167983 */ /* 0x000f680000100800 */
[----:B---3--:R0:W-:Y:S04]  /*17570*/  STL [R1+0x23e8], R21 ;  /* 0x0023e81501007387 */ /* 0x0081e80000100800 */
[----:B------:R-:W3:Y:S01]  /*17580*/  LDL R6, [R1+0xabc] ;  /* 0x000abc0001067983 */ /* 0x000ee20000100800 */
[----:B------:R-:W-:-:S02]  /*17590*/  IADD3.X R17, PT, PT, R4, UR7, RZ, P2, !PT ;  /* 0x0000000704117c10 */ /* 0x000fc400097fe4ff */
[----:B------:R-:W-:Y:S01]  /*175a0*/  IADD3 R14, P2, PT, R18, UR4, RZ ;  /* 0x00000004120e7c10 */ /* 0x000fe2000ff5e0ff */
[----:B--2---:R-:W2:Y:S01]  /*175b0*/  LDL R20, [R1+0xa68] ;  /* 0x000a680001147983 */ /* 0x004ea20000100800 */
[----:B------:R-:W-:Y:S02]  /*175c0*/  IADD3 R12, P3, PT, R15, UR4, RZ ;  /* 0x000000040f0c7c10 */ /* 0x000fe4000ff7e0ff */
[----:B----4-:R-:W-:Y:S01]  /*175d0*/  IADD3.X R15, PT, PT, R3, UR7, RZ, P2, !PT ;  /* 0x00000007030f7c10 */ /* 0x010fe200097fe4ff */
[----:B------:R1:W4:Y:S04]  /*175e0*/  LDG.E.U8 R23, desc[UR10][R16.64] ;  /* 0x0000000a10177981 */ /* 0x000328000c1e1100 */
[----:B------:R-:W2:Y:S04]  /*175f0*/  LDL R5, [R1+0xa28] ;  /* 0x000a280001057983 */ /* 0x000ea80000100800 */
[----:B------:R-:W2:Y:S04]  /*17600*/  LDL R3, [R1+0xa3c] ;  /* 0x000a3c0001037983 */ /* 0x000ea80000100800 */
[----:B------:R-:W2:Y:S04]  /*17610*/  LDL R2, [R1+0xa10] ;  /* 0x000a100001027983 */ /* 0x000ea80000100800 */
[----:B0-----:R-:W2:Y:S04]  /*17620*/  LDL R21, [R1+0xaa8] ;  /* 0x000aa80001157983 */ /* 0x001ea80000100800 */
[----:B------:R-:W2:Y:S01]  /*17630*/  LDL R4, [R1+0xa7c] ;  /* 0x000a7c0001047983 */ /* 0x000ea20000100800 */
[----:B-----5:R-:W-:-:S02]  /*17640*/  IADD3 R18, P2, PT, R26, UR4, RZ ;  /* 0x000000041a127c10 */ /* 0x020fc4000ff5e0ff */
[----:B------:R-:W-:Y:S02]  /*17650*/  IADD3.X R13, PT, PT, R25, UR7, RZ, P3, !PT ;  /* 0x00000007190d7c10 */ /* 0x000fe40009ffe4ff */
[----:B------:R-:W5:Y:S01]  /*17660*/  LDG.E.U8 R25, desc[UR10][R14.64] ;  /* 0x0000000a0e197981 */ /* 0x000f62000c1e1100 */
[----:B-1----:R-:W-:-:S03]  /*17670*/  IADD3 R16, P3, PT, R24, UR4, RZ ;  /* 0x0000000418107c10 */ /* 0x002fc6000ff7e0ff */
[----:B------:R2:W5:Y:S01]  /*17680*/  LDG.E.U8 R27, desc[UR10][R12.64] ;  /* 0x0000000a0c1b7981 */ /* 0x000562000c1e1100 */
[----:B------:R-:W-:-:S05]  /*17690*/  IADD3.X R19, PT, PT, R22, UR7, RZ, P2, !PT ;  /* 0x0000000716137c10 */ /* 0x000fca00097fe4ff */
[----:B------:R0:W5:Y:S01]  /*176a0*/  LDG.E.U8 R29, desc[UR10][R18.64] ;  /* 0x0000000a121d7981 */ /* 0x000162000c1e1100 */
[----:B---3--:R-:W-:-:S05]  /*176b0*/  IADD3.X R17, PT, PT, R6, UR7, RZ, P3, !PT ;  /* 0x0000000706117c10 */ /* 0x008fca0009ffe4ff */
[----:B------:R-:W3:Y:S04]  /*176c0*/  LDG.E.U8 R16, desc[UR10][R16.64] ;  /* 0x0000000a10107981 */ /* 0x000ee8000c1e1100 */
[----:B----4-:R-:W-:Y:S01]  /*176d0*/  STL [R1+0x23ec], R23 ;  /* 0x0023ec1701007387 */ /* 0x010fe20000100800 */
[----:B--2---:R-:W-:Y:S02]  /*176e0*/  IADD3 R12, P4, PT, R20, UR4, RZ ;  /* 0x00000004140c7c10 */ /* 0x004fe4000ff9e0ff */
[----:B0-----:R-:W-:Y:S02]  /*176f0*/  IADD3 R18, P3, PT, R5, UR4, RZ ;  /* 0x0000000405127c10 */ /* 0x001fe4000ff7e0ff */
[----:B------:R-:W-:Y:S02]  /*17700*/  IADD3.X R13, PT, PT, R3, UR7, RZ, P4, !PT ;  /* 0x00000007030d7c10 */ /* 0x000fe4000a7fe4ff */
[----:B------:R-:W-:-:S03]  /*17710*/  IADD3.X R19, PT, PT, R2, UR7, RZ, P3, !PT ;  /* 0x0000000702137c10 */ /* 0x000fc60009ffe4ff */
[----:B------:R-:W2:Y:S04]  /*17720*/  LDG.E.U8 R12, desc[UR10][R12.64] ;  /* 0x0000000a0c0c7981 */ /* 0x000ea8000c1e1100 */
[----:B------:R0:W4:Y:S02]  /*17730*/  LDG.E.U8 R13, desc[UR10][R18.64] ;  /* 0x0000000a120d7981 */ /* 0x000124000c1e1100 */
[----:B0-----:R-:W0:Y:S01]  /*17740*/  S2R R19, SR_TID.X ;  /* 0x0000000000137919 */ /* 0x001e220000002100 */
[----:B------:R-:W-:Y:S01]  /*17750*/  IADD3 R14, P2, PT, R21, UR4, RZ ;  /* 0x00000004150e7c10 */ /* 0x000fe2000ff5e0ff */
[----:B-----5:R-:W-:Y:S04]  /*17760*/  STL [R1+0x23f0], R25 ;  /* 0x0023f01901007387 */ /* 0x020fe80000100800 */
[----:B------:R-:W-:Y:S04]  /*17770*/  STL [R1+0x23f4], R27 ;  /* 0x0023f41b01007387 */ /* 0x000fe80000100800 */
[----:B------:R-:W-:Y:S04]  /*17780*/  STL [R1+0x2414], R29 ;  /* 0x0024141d01007387 */ /* 0x000fe80000100800 */
[----:B---3--:R1:W-:Y:S04]  /*17790*/  STL [R1+0x2420], R16 ;  /* 0x0024201001007387 */ /* 0x0083e80000100800 */
[----:B------:R-:W3:Y:S01]  /*177a0*/  LDL.LU R6, [R1+0x48] ;  /* 0x0000480001067983 */ /* 0x000ee20000300800 */
[----:B------:R-:W-:-:S02]  /*177b0*/  IADD3.X R15, PT, PT, R4, UR7, RZ, P2, !PT ;  /* 0x00000007040f7c10 */ /* 0x000fc400097fe4ff */
[C---:B0-----:R-:W-:Y:S01]  /*177c0*/  LOP3.LUT R2, R19.reuse, 0x7, RZ, 0xc0, !PT ;  /* 0x0000000713027812 */ /* 0x041fe200078ec0ff */
[C---:B------:R-:W-:Y:S01]  /*177d0*/  IMAD.SHL.U32 R5, R19.reuse, 0x2, RZ ;  /* 0x0000000213057824 */ /* 0x040fe200078e00ff */
[C---:B------:R-:W-:Y:S01]  /*177e0*/  LOP3.LUT R18, R19.reuse, 0x1e0, RZ, 0xc0, !PT ;  /* 0x000001e013127812 */ /* 0x040fe200078ec0ff */
[----:B------:R0:W5:Y:S01]  /*177f0*/  LDG.E.U8 R14, desc[UR10][R14.64] ;  /* 0x0000000a0e0e7981 */ /* 0x000162000c1e1100 */
[----:B------:R-:W-:Y:S01]  /*17800*/  LOP3.LUT R3, R19, 0x1, RZ, 0xc0, !PT ;  /* 0x0000000113037812 */ /* 0x000fe200078ec0ff */
[----:B------:R-:W2:Y:S01]  /*17810*/  S2UR UR9, SR_CgaCtaId ;  /* 0x00000000000979c3 */ /* 0x000ea20000008800 */
[----:B------:R-:W-:Y:S01]  /*17820*/  SHF.R.S32.HI R17, RZ, 0x1, R19 ;  /* 0x00000001ff117819 */ /* 0x000fe20000011413 */
[----:B------:R-:W4:Y:S01]  /*17830*/  LDL.LU R21, [R1+0x24] ;  /* 0x0000240001157983 */ /* 0x000f220000300800 */
[----:B0-----:R-:W-:Y:S01]  /*17840*/  IMAD.SHL.U32 R15, R2, 0x10, RZ ;  /* 0x00000010020f7824 */ /* 0x001fe200078e00ff */
[----:B-1----:R-:W-:Y:S01]  /*17850*/  LOP3.LUT R16, R5, 0x30, RZ, 0xc0, !PT ;  /* 0x0000003005107812 */ /* 0x002fe200078ec0ff */
[----:B------:R-:W-:Y:S01]  /*17860*/  IMAD.SHL.U32 R4, R19, 0x400, RZ ;  /* 0x0000040013047824 */ /* 0x000fe200078e00ff */
[----:B------:R-:W-:Y:S01]  /*17870*/  SGXT R17, R17, 0x1 ;  /* 0x000000011111781a */ /* 0x000fe20000000200 */
[----:B------:R-:W-:Y:S01]  /*17880*/  UMOV UR7, 0x400 ;  /* 0x0000040000077882 */ /* 0x000fe20000000000 */
[----:B------:R-:W-:Y:S01]  /*17890*/  LEA R15, R18, R15, 0x7 ;  /* 0x0000000f120f7211 */ /* 0x000fe200078e38ff */
[----:B------:R-:W-:Y:S01]  /*178a0*/  IMAD.MOV R18, RZ, RZ, -R3 ;  /* 0x000000ffff127224 */ /* 0x000fe200078e0a03 */
[----:B------:R-:W-:Y:S01]  /*178b0*/  SHF.R.S32.HI R3, RZ, 0x3, R19 ;  /* 0x00000003ff037819 */ /* 0x000fe20000011413 */
[----:B------:R-:W4:Y:S03]  /*178c0*/  LDL.LU R20, [R1+0x10] ;  /* 0x0000100001147983 */ /* 0x000f260000300800 */
[----:B------:R-:W-:Y:S01]  /*178d0*/  SGXT R5, R3, 0x1 ;  /* 0x000000010305781a */ /* 0x000fe20000000200 */
[----:B------:R-:W4:Y:S01]  /*178e0*/  LDL.LU R26, [R1+0xc] ;  /* 0x00000c00011a7983 */ /* 0x000f220000300800 */
[----:B------:R-:W0:Y:S01]  /*178f0*/  S2R R3, SR_TID.X ;  /* 0x0000000000037919 */ /* 0x000e220000002100 */
[----:B------:R-:W-:-:S02]  /*17900*/  LOP3.LUT R17, R17, 0x840, RZ, 0xc0, !PT ;  /* 0x0000084011117812 */ /* 0x000fc400078ec0ff */
[----:B------:R-:W-:Y:S02]  /*17910*/  LOP3.LUT R18, R18, 0x210, RZ, 0xc0, !PT ;  /* 0x0000021012127812 */ /* 0x000fe400078ec0ff */
[----:B------:R-:W-:Y:S02]  /*17920*/  LOP3.LUT R17, R17, 0x1000, R4, 0xf8, !PT ;  /* 0x0000100011117812 */ /* 0x000fe400078ef804 */
[----:B------:R-:W-:Y:S01]  /*17930*/  LOP3.LUT R15, R15, R16, RZ, 0x3c, !PT ;  /* 0x000000100f0f7212 */ /* 0x000fe200078e3cff */
[----:B--2---:R-:W-:Y:S01]  /*17940*/  ULEA UR7, UR9, UR7, 0x18 ;  /* 0x0000000709077291 */ /* 0x004fe2000f8ec0ff */
[----:B------:R-:W-:Y:S01]  /*17950*/  LOP3.LUT R18, R18, 0x10, R19, 0x78, !PT ;  /* 0x0000001012127812 */ /* 0x000fe200078e7813 */
[----:B------:R-:W2:Y:S01]  /*17960*/  LDL.LU R4, [R1] ;  /* 0x0000000001047983 */ /* 0x000ea20000300800 */
[----:B------:R-:W-:Y:S01]  /*17970*/  LOP3.LUT R17, R17, 0x420, R5, 0xf8, !PT ;  /* 0x0000042011117812 */ /* 0x000fe200078ef805 */
[----:B------:R-:W-:-:S03]  /*17980*/  IMAD R15, R2, 0x200, R15 ;  /* 0x00000200020f7824 */ /* 0x000fc600078e020f */
[----:B------:R-:W-:-:S05]  /*17990*/  LOP3.LUT R2, R17, R18, RZ, 0xfc, !PT ;  /* 0x0000001211027212 */ /* 0x000fca00078efcff */
[----:B------:R1:W-:Y:S04]  /*179a0*/  STL [R1+0x330], R2 ;  /* 0x0003300201007387 */ /* 0x0003e80000100800 */
[----:B------:R-:W2:Y:S04]  /*179b0*/  LDL.LU R24, [R1+0x84] ;  /* 0x0000840001187983 */ /* 0x000ea80000300800 */
[----:B------:R-:W2:Y:S01]  /*179c0*/  LDL.LU R17, [R1+0x4c] ;  /* 0x00004c0001117983 */ /* 0x000ea20000300800 */
[----:B0-----:R-:W-:Y:S01]  /*179d0*/  LOP3.LUT R3, R3, 0x1ff, RZ, 0xc0, !PT ;  /* 0x000001ff03037812 */ /* 0x001fe200078ec0ff */
[----:B------:R-:W-:Y:S06]  /*179e0*/  BAR.SYNC.DEFER_BLOCKING 0x0 ;  /* 0x0000000000007b1d */ /* 0x000fec0000010000 */
[----:B------:R-:W2:Y:S04]  /*179f0*/  LDL.LU R18, [R1+0x34] ;  /* 0x0000340001127983 */ /* 0x000ea80000300800 */
[----:B-1----:R-:W5:Y:S04]  /*17a00*/  LDL.LU R2, [R1+0x30] ;  /* 0x0000300001027983 */ /* 0x002f680000300800 */
[----:B------:R-:W-:Y:S04]  /*17a10*/  STL [R1+0x334], R15 ;  /* 0x0003340f01007387 */ /* 0x000fe80000100800 */
[----:B---3--:R-:W-:Y:S04]  /*17a20*/  STS.U8 [R3+UR7+0x40000], R6 ;  /* 0x0400000603007988 */ /* 0x008fe80008000007 */
[----:B------:R0:W-:Y:S04]  /*17a30*/  STS.U8 [R3+UR7+0x41000], R28 ;  /* 0x0410001c03007988 */ /* 0x0001e80008000007 */
[----:B0-----:R-:W3:Y:S04]  /*17a40*/  LDL.LU R28, [R1+0x2424] ;  /* 0x00242400011c7983 */ /* 0x001ee80000300800 */
[----:B------:R-:W5:Y:S04]  /*17a50*/  LDL.LU R19, [R1+0x28] ;  /* 0x0000280001137983 */ /* 0x000f680000300800 */
[----:B------:R-:W5:Y:S04]  /*17a60*/  LDL.LU R16, [R1+0x120] ;  /* 0x0001200001107983 */ /* 0x000f680000300800 */
[----:B------:R-:W5:Y:S04]  /*17a70*/  LDL.LU R29, [R1+0x11c] ;  /* 0x00011c00011d7983 */ /* 0x000f680000300800 */
[----:B------:R-:W5:Y:S04]  /*17a80*/  LDL.LU R27, [R1+0x100] ;  /* 0x00010000011b7983 */ /* 0x000f680000300800 */
[----:B------:R-:W5:Y:S04]  /*17a90*/  LDL.LU R25, [R1+0xfc] ;  /* 0x0000fc0001197983 */ /* 0x000f680000300800 */
[----:B------:R-:W5:Y:S04]  /*17aa0*/  LDL.LU R23, [R1+0xe0] ;  /* 0x0000e00001177983 */ /* 0x000f680000300800 */
[----:B------:R-:W5:Y:S04]  /*17ab0*/  LDL.LU R22, [R1+0xdc] ;  /* 0x0000dc0001167983 */ /* 0x000f680000300800 */
[----:B----4-:R-:W-:Y:S04]  /*17ac0*/  STS.U8 [R3+UR7+0x42000], R21 ;  /* 0x0420001503007988 */ /* 0x010fe80008000007 */
[----:B------:R-:W4:Y:S04]  /*17ad0*/  LDL.LU R5, [R1+0xc0] ;  /* 0x0000c00001057983 */ /* 0x000f280000300800 */
[----:B------:R-:W-:Y:S04]  /*17ae0*/  STS.U8 [R3+UR7+0x43000], R20 ;  /* 0x0430001403007988 */ /* 0x000fe80008000007 */
[----:B------:R-:W4:Y:S04]  /*17af0*/  LDL.LU R6, [R1+0xbc] ;  /* 0x0000bc0001067983 */ /* 0x000f280000300800 */
[----:B------:R0:W-:Y:S04]  /*17b00*/  STS.U8 [R3+UR7+0x44000], R26 ;  /* 0x0440001a03007988 */ /* 0x0001e80008000007 */
[----:B--2---:R1:W-:Y:S04]  /*17b10*/  STS.U8 [R3+UR7+0x45000], R4 ;  /* 0x0450000403007988 */ /* 0x0043e80008000007 */
[----:B0-----:R-:W2:Y:S04]  /*17b20*/  LDL.LU R26, [R1+0xa0] ;  /* 0x0000a000011a7983 */ /* 0x001ea80000300800 */
[----:B-1----:R-:W2:Y:S04]  /*17b30*/  LDL.LU R4, [R1+0x9c] ;  /* 0x00009c0001047983 */ /* 0x002ea80000300800 */
[----:B------:R-:W2:Y:S04]  /*17b40*/  LDL.LU R21, [R1+0x80] ;  /* 0x0000800001157983 */ /* 0x000ea80000300800 */
[----:B------:R-:W2:Y:S04]  /*17b50*/  LDL.LU R20, [R1+0x64] ;  /* 0x0000640001147983 */ /* 0x000ea80000300800 */
[----:B---3--:R0:W-:Y:S04]  /*17b60*/  STS.U8 [R3+UR7+0x46000], R28 ;  /* 0x0460001c03007988 */ /* 0x0081e80008000007 */
[----:B0-----:R-:W3:Y:S04]  /*17b70*/  LDL.LU R28, [R1+0x68] ;  /* 0x00006800011c7983 */ /* 0x001ee80000300800 */
[----:B------:R0:W-:Y:S04]  /*17b80*/  STS.U8 [R3+UR7+0x47000], R0 ;  /* 0x0470000003007988 */ /* 0x0001e80008000007 */
[----:B------:R-:W-:Y:S04]  /*17b90*/  STS.U8 [R3+UR7+0x48000], R11 ;  /* 0x0480000b03007988 */ /* 0x000fe80008000007 */
[----:B------:R-:W-:Y:S04]  /*17ba0*/  STS.U8 [R3+UR7+0x49000], R10 ;  /* 0x0490000a03007988 */ /* 0x000fe80008000007 */
[----:B------:R-:W-:Y:S04]  /*17bb0*/  STS.U8 [R3+UR7+0x4a000], R9 ;  /* 0x04a0000903007988 */ /* 0x000fe80008000007 */
[----:B------:R-:W-:Y:S04]  /*17bc0*/  STS.U8 [R3+UR7+0x4b000], R8 ;  /* 0x04b0000803007988 */ /* 0x000fe80008000007 */
[----:B------:R1:W-:Y:S01]  /*17bd0*/  STS.U8 [R3+UR7+0x4c000], R24 ;  /* 0x04c0001803007988 */ /* 0x0003e20008000007 */
[----:B0-----:R-:W-:-:S03]  /*17be0*/  LOP3.LUT R0, R3, 0x10, RZ, 0x3c, !PT ;  /* 0x0000001003007812 */ /* 0x001fc600078e3cff */
[----:B-1----:R-:W2:Y:S04]  /*17bf0*/  LDL.LU R24, [R1+0x44] ;  /* 0x0000440001187983 */ /* 0x002ea80000300800 */
[----:B---3--:R-:W-:Y:S04]  /*17c00*/  STS.U8 [R3+UR7+0x4d000], R28 ;  /* 0x04d0001c03007988 */ /* 0x008fe80008000007 */
[----:B------:R-:W-:Y:S04]  /*17c10*/  STS.U8 [R3+UR7+0x4e000], R17 ;  /* 0x04e0001103007988 */ /* 0x000fe80008000007 */
[----:B------:R-:W-:Y:S04]  /*17c20*/  STS.U8 [R3+UR7+0x4f000], R18 ;  /* 0x04f0001203007988 */ /* 0x000fe80008000007 */
[----:B-----5:R0:W-:Y:S04]  /*17c30*/  STS.U8 [R0+UR7+0x40200], R2 ;  /* 0x0402000200007988 */ /* 0x0201e80008000007 */
[----:B------:R1:W-:Y:S04]  /*17c40*/  STS.U8 [R0+UR7+0x42200], R16 ;  /* 0x0422001000007988 */ /* 0x0003e80008000007 */
[----:B----4-:R3:W-:Y:S04]  /*17c50*/  STS.U8 [R0+UR7+0x48200], R5 ;  /* 0x0482000500007988 */ /* 0x0107e80008000007 */
[----:B0-----:R-:W4:Y:S04]  /*17c60*/  LDL.LU R2, [R1+0x20] ;  /* 0x0000200001027983 */ /* 0x001f280000300800 */
[----:B-1----:R-:W5:Y:S04]  /*17c70*/  LDL.LU R16, [R1+0x18] ;  /* 0x0000180001107983 */ /* 0x002f680000300800 */
[----:B------:R0:W-:Y:S04]  /*17c80*/  STS.U8 [R0+UR7+0x49200], R6 ;  /* 0x0492000600007988 */ /* 0x0001e80008000007 */
[----:B---3--:R-:W3:Y:S04]  /*17c90*/  LDL.LU R5, [R1+0x15c] ;  /* 0x00015c0001057983 */ /* 0x008ee80000300800 */
[----:B0-----:R-:W3:Y:S04]  /*17ca0*/  LDL.LU R6, [R1+0x158] ;  /* 0x0001580001067983 */ /* 0x001ee80000300800 */
[----:B------:R0:W-:Y:S04]  /*17cb0*/  STS.U8 [R0+UR7+0x47200], R22 ;  /* 0x0472001600007988 */ /* 0x0001e80008000007 */
[----:B--2---:R1:W-:Y:S04]  /*17cc0*/  STS.U8 [R0+UR7+0x4a200], R26 ;  /* 0x04a2001a00007988 */ /* 0x0043e80008000007 */
[----:B0-----:R-:W2:Y:S04]  /*17cd0*/  LDL.LU R22, [R1+0x140] ;  /* 0x0001400001167983 */ /* 0x001ea80000300800 */
[----:B------:R-:W2:Y:S04]  /*17ce0*/  LDL.LU R9, [R1+0x118] ;  /* 0x0001180001097983 */ /* 0x000ea80000300800 */
[----:B-1----:R-:W2:Y:S04]  /*17cf0*/  LDL.LU R26, [R1+0xf8] ;  /* 0x0000f800011a7983 */ /* 0x002ea80000300800 */
[----:B------:R0:W-:Y:S04]  /*17d00*/  STS.U8 [R0+UR7+0x4b200], R4 ;  /* 0x04b2000400007988 */ /* 0x0001e80008000007 */
[----:B0-----:R-:W2:Y:S04]  /*17d10*/  LDL.LU R4, [R1+0xd8] ;  /* 0x0000d80001047983 */ /* 0x001ea80000300800 */
[----:B------:R0:W-:Y:S04]  /*17d20*/  STS.U8 [R0+UR7+0x44200], R27 ;  /* 0x0442001b00007988 */ /* 0x0001e80008000007 */
[----:B------:R-:W2:Y:S04]  /*17d30*/  LDL.LU R10, [R1+0xb8] ;  /* 0x0000b800010a7983 */ /* 0x000ea80000300800 */
[----:B------:R1:W-:Y:S04]  /*17d40*/  STS.U8 [R0+UR7+0x45200], R25 ;  /* 0x0452001900007988 */ /* 0x0003e80008000007 */
[----:B0-----:R-:W2:Y:S04]  /*17d50*/  LDL.LU R27, [R1+0x98] ;  /* 0x00009800011b7983 */ /* 0x001ea80000300800 */
[----:B------:R0:W-:Y:S04]  /*17d60*/  STS.U8 [R0+UR7+0x46200], R23 ;  /* 0x0462001700007988 */ /* 0x0001e80008000007 */
[----:B-1----:R-:W2:Y:S04]  /*17d70*/  LDL.LU R25, [R1+0x7c] ;  /* 0x00007c0001197983 */ /* 0x002ea80000300800 */
[----:B0-----:R-:W2:Y:S04]  /*17d80*/  LDL.LU R23, [R1+0x60] ;  /* 0x0000600001177983 */ /* 0x001ea80000300800 */
[----:B------:R-:W2:Y:S04]  /*17d90*/  LDL.LU R11, [R1+0x40] ;  /* 0x00004000010b7983 */ /* 0x000ea80000300800 */
[----:B------:R0:W-:Y:S04]  /*17da0*/  STS.U8 [R0+UR7+0x4f200], R7 ;  /* 0x04f2000700007988 */ /* 0x0001e80008000007 */
[----:B------:R-:W-:Y:S04]  /*17db0*/  STS.U8 [R0+UR7+0x41200], R19 ;  /* 0x0412001300007988 */ /* 0x000fe80008000007 */
[----:B------:R-:W-:Y:S04]  /*17dc0*/  STS.U8 [R0+UR7+0x43200], R29 ;  /* 0x0432001d00007988 */ /* 0x000fe80008000007 */
[----:B------:R-:W-:Y:S04]  /*17dd0*/  STS.U8 [R0+UR7+0x4c200], R21 ;  /* 0x04c2001500007988 */ /* 0x000fe80008000007 */
[----:B------:R-:W-:Y:S04]  /*17de0*/  STS.U8 [R0+UR7+0x4d200], R20 ;  /* 0x04d2001400007988 */ /* 0x000fe80008000007 */
[----:B------:R1:W-:Y:S04]  /*17df0*/  STS.U8 [R0+UR7+0x4e200], R24 ;  /* 0x04e2001800007988 */ /* 0x0003e80008000007 */
[----:B0-----:R-:W2:Y:S01]  /*17e00*/  LDL.LU R7, [R1+0x13c] ;  /* 0x00013c0001077983 */ /* 0x001ea20000300800 */
[----:B------:R-:W-:-:S03]  /*17e10*/  LOP3.LUT R8, R3, 0x20, RZ, 0x3c, !PT ;  /* 0x0000002003087812 */ /* 0x000fc600078e3cff */
[----:B-1----:R-:W2:Y:S04]  /*17e20*/  LDL.LU R0, [R1+0x138] ;  /* 0x0001380001007983 */ /* 0x002ea80000300800 */
[----:B------:R-:W2:Y:S04]  /*17e30*/  LDL.LU R28, [R1+0x1c] ;  /* 0x00001c00011c7983 */ /* 0x000ea80000300800 */
[----:B------:R-:W2:Y:S04]  /*17e40*/  LDL.LU R17, [R1+0x14] ;  /* 0x0000140001117983 */ /* 0x000ea80000300800 */
[----:B------:R-:W2:Y:S04]  /*17e50*/  LDL.LU R18, [R1+0x178] ;  /* 0x0001780001127983 */ /* 0x000ea80000300800 */
[----:B------:R-:W2:Y:S04]  /*17e60*/  LDL.LU R19, [R1+0x174] ;  /* 0x0001740001137983 */ /* 0x000ea80000300800 */
[----:B------:R-:W2:Y:S04]  /*17e70*/  LDL.LU R29, [R1+0x160] ;  /* 0x00016000011d7983 */ /* 0x000ea80000300800 */
[----:B------:R-:W2:Y:S04]  /*17e80*/  LDL.LU R21, [R1+0x154] ;  /* 0x0001540001157983 */ /* 0x000ea80000300800 */
[----:B------:R-:W2:Y:S04]  /*17e90*/  LDL.LU R20, [R1+0x134] ;  /* 0x0001340001147983 */ /* 0x000ea80000300800 */
[----:B------:R-:W2:Y:S04]  /*17ea0*/  LDL.LU R24, [R1+0x114] ;  /* 0x0001140001187983 */ /* 0x000ea80000300800 */
[----:B----4-:R0:W-:Y:S04]  /*17eb0*/  STS.U8 [R8+UR7+0x40400], R2 ;  /* 0x0404000208007988 */ /* 0x0101e80008000007 */
[----:B-----5:R1:W-:Y:S04]  /*17ec0*/  STS.U8 [R8+UR7+0x41400], R16 ;  /* 0x0414001008007988 */ /* 0x0203e80008000007 */
[----:B0-----:R-:W4:Y:S04]  /*17ed0*/  LDL.LU R2, [R1+0xf4] ;  /* 0x0000f40001027983 */ /* 0x001f280000300800 */
[----:B-1----:R-:W5:Y:S04]  /*17ee0*/  LDL.LU R16, [R1+0x2420] ;  /* 0x0024200001107983 */ /* 0x002f680000300800 */
[----:B---3--:R0:W-:Y:S04]  /*17ef0*/  STS.U8 [R8+UR7+0x42400], R5 ;  /* 0x0424000508007988 */ /* 0x0081e80008000007 */
[----:B------:R1:W-:Y:S04]  /*17f00*/  STS.U8 [R8+UR7+0x43400], R6 ;  /* 0x0434000608007988 */ /* 0x0003e80008000007 */
[----:B0-----:R-:W3:Y:S04]  /*17f10*/  LDL.LU R5, [R1+0x241c] ;  /* 0x00241c0001057983 */ /* 0x001ee80000300800 */
[----:B-1----:R-:W3:Y:S04]  /*17f20*/  LDL.LU R6, [R1+0x2418] ;  /* 0x0024180001067983 */ /* 0x002ee80000300800 */
[----:B--2---:R0:W-:Y:S04]  /*17f30*/  STS.U8 [R8+UR7+0x44400], R22 ;  /* 0x0444001608007988 */ /* 0x0041e80008000007 */
[----:B------:R1:W-:Y:S04]  /*17f40*/  STS.U8 [R8+UR7+0x48400], R26 ;  /* 0x0484001a08007988 */ /* 0x0003e80008000007 */
[----:B0-----:R-:W2:Y:S04]  /*17f50*/  LDL.LU R22, [R1+0xd4] ;  /* 0x0000d40001167983 */ /* 0x001ea80000300800 */
[----:B-1----:R-:W2:Y:S04]  /*17f60*/  LDL.LU R26, [R1+0xb4] ;  /* 0x0000b400011a7983 */ /* 0x002ea80000300800 */
[----:B------:R0:W-:Y:S04]  /*17f70*/  STS.U8 [R8+UR7+0x49400], R4 ;  /* 0x0494000408007988 */ /* 0x0001e80008000007 */
[----:B0-----:R-:W2:Y:S04]  /*17f80*/  LDL.LU R4, [R1+0x94] ;  /* 0x0000940001047983 */ /* 0x001ea80000300800 */
[----:B------:R0:W-:Y:S04]  /*17f90*/  STS.U8 [R8+UR7+0x4b400], R27 ;  /* 0x04b4001b08007988 */ /* 0x0001e80008000007 */
[----:B------:R1:W-:Y:S04]  /*17fa0*/  STS.U8 [R8+UR7+0x4c400], R25 ;  /* 0x04c4001908007988 */ /* 0x0003e80008000007 */
[----:B0-----:R-:W5:Y:S04]  /*17fb0*/  LDL.LU R27, [R1+0x78] ;  /* 0x00007800011b7983 */ /* 0x001f680000300800 */
[----:B------:R0:W-:Y:S04]  /*17fc0*/  STS.U8 [R8+UR7+0x4d400], R23 ;  /* 0x04d4001708007988 */ /* 0x0001e80008000007 */
[----:B-1----:R-:W5:Y:S04]  /*17fd0*/  LDL.LU R25, [R1+0x5c] ;  /* 0x00005c0001197983 */ /* 0x002f680000300800 */
[----:B0-----:R-:W5:Y:S04]  /*17fe0*/  LDL.LU R23, [R1+0x3c] ;  /* 0x00003c0001177983 */ /* 0x001f680000300800 */
[----:B------:R-:W-:Y:S04]  /*17ff0*/  STS.U8 [R8+UR7+0x47400], R9 ;  /* 0x0474000908007988 */ /* 0x000fe80008000007 */
[----:B------:R-:W-:Y:S04]  /*18000*/  STS.U8 [R8+UR7+0x4a400], R10 ;  /* 0x04a4000a08007988 */ /* 0x000fe80008000007 */
[----:B------:R-:W-:Y:S04]  /*18010*/  STS.U8 [R8+UR7+0x4e400], R11 ;  /* 0x04e4000b08007988 */ /* 0x000fe80008000007 */
[----:B------:R-:W-:Y:S04]  /*18020*/  STS.U8 [R8+UR7+0x45400], R7 ;  /* 0x0454000708007988 */ /* 0x000fe80008000007 */
[----:B------:R0:W-:Y:S02]  /*18030*/  STS.U8 [R8+UR7+0x46400], R0 ;  /* 0x0464000008007988 */ /* 0x0001e40008000007 */
[----:B0-----:R-:W-:-:S02]  /*18040*/  LOP3.LUT R0, R3, 0x30, RZ, 0x3c, !PT ;  /* 0x0000003003007812 */ /* 0x001fc400078e3cff */
[----:B---3--:R-:W-:Y:S04]  /*18050*/  STS.U8 [R8+UR7+0x4f400], R6 ;  /* 0x04f4000608007988 */ /* 0x008fe80008000007 */
[----:B------:R0:W-:Y:S04]  /*18060*/  STS.U8 [R0+UR7+0x44600], R29 ;  /* 0x0446001d00007988 */ /* 0x0001e80008000007 */
[----:B------:R1:W-:Y:S04]  /*18070*/  STS.U8 [R0+UR7+0x46600], R20 ;  /* 0x0466001400007988 */ /* 0x0003e80008000007 */
[----:B------:R3:W-:Y:S04]  /*18080*/  STS.U8 [R0+UR7+0x47600], R24 ;  /* 0x0476001800007988 */ /* 0x0007e80008000007 */
[----:B0-----:R-:W5:Y:S04]  /*18090*/  LDL.LU R29, [R1+0x8] ;  /* 0x00000800011d7983 */ /* 0x001f680000300800 */
[----:B-1----:R-:W5:Y:S04]  /*180a0*/  LDL.LU R20, [R1+0x4] ;  /* 0x0000040001147983 */ /* 0x002f680000300800 */
[----:B------:R0:W-:Y:S04]  /*180b0*/  STS.U8 [R0+UR7+0x45600], R21 ;  /* 0x0456001500007988 */ /* 0x0001e80008000007 */
[----:B---3--:R-:W3:Y:S04]  /*180c0*/  LDL.LU R24, [R1+0x180] ;  /* 0x0001800001187983 */ /* 0x008ee80000300800 */
[----:B----4-:R1:W-:Y:S04]  /*180d0*/  STS.U8 [R0+UR7+0x48600], R2 ;  /* 0x0486000200007988 */ /* 0x0103e80008000007 */
[----:B0-----:R-:W4:Y:S04]  /*180e0*/  LDL.LU R21, [R1+0x17c] ;  /* 0x00017c0001157983 */ /* 0x001f280000300800 */
[----:B--2---:R0:W-:Y:S04]  /*180f0*/  STS.U8 [R0+UR7+0x49600], R22 ;  /* 0x0496001600007988 */ /* 0x0041e80008000007 */
[----:B-1----:R-:W2:Y:S04]  /*18100*/  LDL.LU R2, [R1+0x170] ;  /* 0x0001700001027983 */ /* 0x002ea80000300800 */
[----:B------:R1:W-:Y:S04]  /*18110*/  STS.U8 [R0+UR7+0x41600], R17 ;  /* 0x0416001100007988 */ /* 0x0003e80008000007 */
[----:B0-----:R-:W2:Y:S04]  /*18120*/  LDL.LU R22, [R1+0x150] ;  /* 0x0001500001167983 */ /* 0x001ea80000300800 */
[----:B------:R0:W-:Y:S04]  /*18130*/  STS.U8 [R0+UR7+0x42600], R18 ;  /* 0x0426001200007988 */ /* 0x0001e80008000007 */
[----:B-1----:R-:W2:Y:S04]  /*18140*/  LDL.LU R17, [R1+0x130] ;  /* 0x0001300001117983 */ /* 0x002ea80000300800 */
[----:B------:R1:W-:Y:S04]  /*18150*/  STS.U8 [R0+UR7+0x43600], R19 ;  /* 0x0436001300007988 */ /* 0x0003e80008000007 */
[----:B0-----:R-:W2:Y:S04]  /*18160*/  LDL.LU R18, [R1+0x110] ;  /* 0x0001100001127983 */ /* 0x001ea80000300800 */
[----:B------:R0:W-:Y:S04]  /*18170*/  STS.U8 [R0+UR7+0x4a600], R26 ;  /* 0x04a6001a00007988 */ /* 0x0001e80008000007 */
[----:B-1----:R-:W2:Y:S04]  /*18180*/  LDL.LU R19, [R1+0xf0] ;  /* 0x0000f00001137983 */ /* 0x002ea80000300800 */
[----:B------:R1:W-:Y:S04]  /*18190*/  STS.U8 [R0+UR7+0x4b600], R4 ;  /* 0x04b6000400007988 */ /* 0x0003e80008000007 */
[----:B0-----:R-:W2:Y:S04]  /*181a0*/  LDL.LU R26, [R1+0xd0] ;  /* 0x0000d000011a7983 */ /* 0x001ea80000300800 */
[----:B-1----:R-:W2:Y:S01]  /*181b0*/  LDL.LU R4, [R1+0xb0] ;  /* 0x0000b00001047983 */ /* 0x002ea20000300800 */
[----:B------:R-:W-:-:S03]  /*181c0*/  LOP3.LUT R6, R3, 0x40, RZ, 0x3c, !PT ;  /* 0x0000004003067812 */ /* 0x000fc600078e3cff */
[----:B------:R-:W2:Y:S04]  /*181d0*/  LDL.LU R3, [R1+0x90] ;  /* 0x0000900001037983 */ /* 0x000ea80000300800 */
[----:B------:R-:W2:Y:S04]  /*181e0*/  LDL.LU R8, [R1+0x38] ;  /* 0x0000380001087983 */ /* 0x000ea80000300800 */
[----:B------:R-:W2:Y:S04]  /*181f0*/  LDL.LU R7, [R1+0x190] ;  /* 0x0001900001077983 */ /* 0x000ea80000300800 */
[----:B------:R-:W2:Y:S04]  /*18200*/  LDL.LU R9, [R1+0x18c] ;  /* 0x00018c0001097983 */ /* 0x000ea80000300800 */
[----:B------:R-:W2:Y:S04]  /*18210*/  LDL.LU R10, [R1+0x16c] ;  /* 0x00016c00010a7983 */ /* 0x000ea80000300800 */
[----:B------:R0:W-:Y:S04]  /*18220*/  STS.U8 [R0+UR7+0x40600], R28 ;  /* 0x0406001c00007988 */ /* 0x0001e80008000007 */
[----:B------:R-:W2:Y:S04]  /*18230*/  LDL.LU R11, [R1+0x14c] ;  /* 0x00014c00010b7983 */ /* 0x000ea80000300800 */
[----:B-----5:R1:W-:Y:S04]  /*18240*/  STS.U8 [R0+UR7+0x4c600], R27 ;  /* 0x04c6001b00007988 */ /* 0x0203e80008000007 */
[----:B0-----:R-:W5:Y:S04]  /*18250*/  LDL.LU R28, [R1+0x12c] ;  /* 0x00012c00011c7983 */ /* 0x001f680000300800 */
[----:B------:R0:W-:Y:S04]  /*18260*/  STS.U8 [R0+UR7+0x4d600], R25 ;  /* 0x04d6001900007988 */ /* 0x0001e80008000007 */
[----:B-1----:R-:W5:Y:S04]  /*18270*/  LDL.LU R27, [R1+0x10c] ;  /* 0x00010c00011b7983 */ /* 0x002f680000300800 */
[----:B------:R1:W-:Y:S04]  /*18280*/  STS.U8 [R0+UR7+0x4e600], R23 ;  /* 0x04e6001700007988 */ /* 0x0003e80008000007 */
[----:B0-----:R-:W5:Y:S04]  /*18290*/  LDL.LU R25, [R1+0xec] ;  /* 0x0000ec0001197983 */ /* 0x001f680000300800 */
[----:B------:R0:W-:Y:S04]  /*182a0*/  STS.U8 [R0+UR7+0x4f600], R5 ;  /* 0x04f6000500007988 */ /* 0x0001e80008000007 */
[----:B-1----:R-:W5:Y:S04]  /*182b0*/  LDL.LU R23, [R1+0xcc] ;  /* 0x0000cc0001177983 */ /* 0x002f680000300800 */
[----:B0-----:R-:W5:Y:S04]  /*182c0*/  LDL.LU R0, [R1+0x74] ;  /* 0x0000740001007983 */ /* 0x001f680000300800 */
[----:B------:R-:W5:Y:S04]  /*182d0*/  LDL.LU R5, [R1+0x58] ;  /* 0x0000580001057983 */ /* 0x000f680000300800 */
[----:B------:R0:W-:Y:S04]  /*182e0*/  STS.U8 [R6+UR7+0x40800], R29 ;  /* 0x0408001d06007988 */ /* 0x0001e80008000007 */
[----:B------:R1:W-:Y:S04]  /*182f0*/  STS.U8 [R6+UR7+0x41800], R20 ;  /* 0x0418001406007988 */ /* 0x0003e80008000007 */
[----:B0-----:R-:W5:Y:S04]  /*18300*/  LDL.LU R29, [R1+0x2414] ;  /* 0x00241400011d7983 */ /* 0x001f680000300800 */
[----:B-1----:R-:W5:Y:S04]  /*18310*/  LDL.LU R20, [R1+0x2410] ;  /* 0x0024100001147983 */ /* 0x002f680000300800 */
[----:B---3--:R0:W-:Y:S04]  /*18320*/  STS.U8 [R6+UR7+0x42800], R24 ;  /* 0x0428001806007988 */ /* 0x0081e80008000007 */
[----:B----4-:R1:W-:Y:S04]  /*18330*/  STS.U8 [R6+UR7+0x43800], R21 ;  /* 0x0438001506007988 */ /* 0x0103e80008000007 */
[----:B0-----:R-:W3:Y:S04]  /*18340*/  LDL.LU R24, [R1+0x240c] ;  /* 0x00240c0001187983 */ /* 0x001ee80000300800 */
[----:B-1----:R-:W4:Y:S04]  /*18350*/  LDL.LU R21, [R1+0xac] ;  /* 0x0000ac0001157983 */ /* 0x002f280000300800 */
[----:B--2---:R0:W-:Y:S04]  /*18360*/  STS.U8 [R6+UR7+0x44800], R2 ;  /* 0x0448000206007988 */ /* 0x0041e80008000007 */
[----:B------:R1:W-:Y:S04]  /*18370*/  STS.U8 [R6+UR7+0x45800], R22 ;  /* 0x0458001606007988 */ /* 0x0003e80008000007 */
[----:B------:R2:W-:Y:S04]  /*18380*/  STS.U8 [R6+UR7+0x46800], R17 ;  /* 0x0468001106007988 */ /* 0x0005e80008000007 */
[----:B0-----:R-:W3:Y:S04]  /*18390*/  LDL.LU R2, [R1+0x2408] ;  /* 0x0024080001027983 */ /* 0x001ee80000300800 */
[----:B-1----:R-:W3:Y:S04]  /*183a0*/  LDL.LU R22, [R1+0x2404] ;  /* 0x0024040001167983 */ /* 0x002ee80000300800 */
[----:B------:R0:W-:Y:S04]  /*183b0*/  STS.U8 [R6+UR7+0x47800], R18 ;  /* 0x0478001206007988 */ /* 0x0001e80008000007 */
[----:B--2---:R-:W2:Y:S04]  /*183c0*/  LDL.LU R17, [R1+0x8c] ;  /* 0x00008c0001117983 */ /* 0x004ea80000300800 */
[----:B------:R1:W-:Y:S04]  /*183d0*/  STS.U8 [R6+UR7+0x48800], R19 ;  /* 0x0488001306007988 */ /* 0x0003e80008000007 */
[----:B0-----:R-:W2:Y:S04]  /*183e0*/  LDL.LU R18, [R1+0x70] ;  /* 0x0000700001127983 */ /* 0x001ea80000300800 */
[----:B------:R0:W-:Y:S04]  /*183f0*/  STS.U8 [R6+UR7+0x49800], R26 ;  /* 0x0498001a06007988 */ /* 0x0001e80008000007 */
[----:B-1----:R-:W2:Y:S04]  /*18400*/  LDL.LU R19, [R1+0x54] ;  /* 0x0000540001137983 */ /* 0x002ea80000300800 */
[----:B------:R1:W-:Y:S04]  /*18410*/  STS.U8 [R6+UR7+0x4a800], R4 ;  /* 0x04a8000406007988 */ /* 0x0003e80008000007 */
[----:B0-----:R-:W2:Y:S04]  /*18420*/  LDL.LU R26, [R1+0x2400] ;  /* 0x00240000011a7983 */ /* 0x001ea80000300800 */
[----:B-1----:R-:W2:Y:S04]  /*18430*/  LDL.LU R4, [R1+0x23fc] ;  /* 0x0023fc0001047983 */ /* 0x002ea80000300800 */
[----:B------:R0:W-:Y:S04]  /*18440*/  STS.U8 [R6+UR7+0x4b800], R3 ;  /* 0x04b8000306007988 */ /* 0x0001e80008000007 */
[----:B------:R-:W-:Y:S04]  /*18450*/  STS.U8 [R6+UR7+0x4e800], R8 ;  /* 0x04e8000806007988 */ /* 0x000fe80008000007 */
[----:B0-----:R-:W3:Y:S04]  /*18460*/  LDL.LU R3, [R1+0x23f8] ;  /* 0x0023f80001037983 */ /* 0x001ee80000300800 */
[----:B-----5:R0:W-:Y:S02]  /*18470*/  STS.U8 [R6+UR7+0x4c800], R0 ;  /* 0x04c8000006007988 */ /* 0x0201e40008000007 */
[----:B0-----:R-:W0:Y:S02]  /*18480*/  S2R R0, SR_TID.X ;  /* 0x0000000000007919 */ /* 0x001e240000002100 */
[----:B------:R-:W-:Y:S01]  /*18490*/  STS.U8 [R6+UR7+0x4d800], R5 ;  /* 0x04d8000506007988 */ /* 0x000fe20008000007 */
[----:B0-----:R-:W-:-:S04]  /*184a0*/  LOP3.LUT R0, R0, 0x1ff, RZ, 0xc0, !PT ;  /* 0x000001ff00007812 */ /* 0x001fc800078ec0ff */
[----:B------:R-:W-:Y:S01]  /*184b0*/  LOP3.LUT R0, R0, 0x50, RZ, 0x3c, !PT ;  /* 0x0000005000007812 */ /* 0x000fe200078e3cff */
[----:B--2---:R-:W-:Y:S04]  /*184c0*/  STS.U8 [R6+UR7+0x4f800], R4 ;  /* 0x04f8000406007988 */ /* 0x004fe80008000007 */
[----:B------:R0:W-:Y:S04]  /*184d0*/  STS.U8 [R0+UR7+0x47a00], R27 ;  /* 0x047a001b00007988 */ /* 0x0001e80008000007 */
[----:B------:R1:W-:Y:S04]  /*184e0*/  STS.U8 [R0+UR7+0x48a00], R25 ;  /* 0x048a001900007988 */ /* 0x0003e80008000007 */
[----:B------:R2:W-:Y:S04]  /*184f0*/  STS.U8 [R0+UR7+0x46a00], R28 ;  /* 0x046a001c00007988 */ /* 0x0005e80008000007 */
[----:B0-----:R-:W5:Y:S04]  /*18500*/  LDL.LU R27, [R1+0x198] ;  /* 0x00019800011b7983 */ /* 0x001f680000300800 */
[----:B-1----:R-:W5:Y:S04]  /*18510*/  LDL.LU R25, [R1+0x188] ;  /* 0x0001880001197983 */ /* 0x002f680000300800 */
[----:B------:R0:W-:Y:S04]  /*18520*/  STS.U8 [R0+UR7+0x49a00], R23 ;  /* 0x049a001700007988 */ /* 0x0001e80008000007 */
[----:B--2---:R-:W2:Y:S04]  /*18530*/  LDL.LU R28, [R1+0x168] ;  /* 0x00016800011c7983 */ /* 0x004ea80000300800 */
[----:B----4-:R1:W-:Y:S04]  /*18540*/  STS.U8 [R0+UR7+0x4aa00], R21 ;  /* 0x04aa001500007988 */ /* 0x0103e80008000007 */
[----:B0-----:R-:W4:Y:S04]  /*18550*/  LDL.LU R23, [R1+0x148] ;  /* 0x0001480001177983 */ /* 0x001f280000300800 */
[----:B-1----:R-:W4:Y:S04]  /*18560*/  LDL.LU R21, [R1+0x128] ;  /* 0x0001280001157983 */ /* 0x002f280000300800 */
[----:B------:R0:W-:Y:S02]  /*18570*/  STS.U8 [R0+UR7+0x45a00], R11 ;  /* 0x045a000b00007988 */ /* 0x0001e40008000007 */
[----:B0-----:R-:W0:Y:S02]  /*18580*/  S2R R11, SR_TID.X ;  /* 0x00000000000b7919 */ /* 0x001e240000002100 */
[----:B------:R1:W-:Y:S04]  /*18590*/  STS.U8 [R0+UR7+0x40a00], R26 ;  /* 0x040a001a00007988 */ /* 0x0003e80008000007 */
[----:B---3--:R0:W-:Y:S04]  /*185a0*/  STS.U8 [R0+UR7+0x41a00], R22 ;  /* 0x041a001600007988 */ /* 0x0081e80008000007 */
[----:B-1----:R-:W3:Y:S04]  /*185b0*/  LDL.LU R26, [R1+0x6c] ;  /* 0x00006c00011a7983 */ /* 0x002ee80000300800 */
[----:B------:R-:W3:Y:S04]  /*185c0*/  LDL.LU R6, [R1+0x50] ;  /* 0x0000500001067983 */ /* 0x000ee80000300800 */
[----:B------:R-:W3:Y:S04]  /*185d0*/  LDL.LU R5, [R1+0x194] ;  /* 0x0001940001057983 */ /* 0x000ee80000300800 */
[----:B------:R1:W-:Y:S04]  /*185e0*/  STS.U8 [R0+UR7+0x42a00], R7 ;  /* 0x042a000700007988 */ /* 0x0003e80008000007 */
[----:B------:R-:W3:Y:S01]  /*185f0*/  LDL.LU R8, [R1+0x184] ;  /* 0x0001840001087983 */ /* 0x000ee20000300800 */
[----:B0-----:R-:W-:-:S03]  /*18600*/  LOP3.LUT R22, R11, 0x1ff, RZ, 0xc0, !PT ;  /* 0x000001ff0b167812 */ /* 0x001fc600078ec0ff */
[----:B------:R0:W-:Y:S04]  /*18610*/  STS.U8 [R0+UR7+0x43a00], R9 ;  /* 0x043a000900007988 */ /* 0x0001e80008000007 */
[----:B-1----:R-:W3:Y:S01]  /*18620*/  LDL.LU R7, [R1+0x164] ;  /* 0x0001640001077983 */ /* 0x002ee20000300800 */
[----:B------:R-:W-:-:S03]  /*18630*/  LOP3.LUT R4, R22, 0x60, RZ, 0x3c, !PT ;  /* 0x0000006016047812 */ /* 0x000fc600078e3cff */
[----:B------:R1:W-:Y:S04]  /*18640*/  STS.U8 [R0+UR7+0x44a00], R10 ;  /* 0x044a000a00007988 */ /* 0x0003e80008000007 */
[----:B0-----:R-:W3:Y:S04]  /*18650*/  LDL.LU R9, [R1+0x144] ;  /* 0x0001440001097983 */ /* 0x001ee80000300800 */
[----:B------:R0:W-:Y:S04]  /*18660*/  STS.U8 [R0+UR7+0x4ba00], R17 ;  /* 0x04ba001100007988 */ /* 0x0001e80008000007 */
[----:B-1----:R-:W3:Y:S04]  /*18670*/  LDL.LU R10, [R1+0x124] ;  /* 0x00012400010a7983 */ /* 0x002ee80000300800 */
[----:B------:R-:W3:Y:S04]  /*18680*/  LDL.LU R11, [R1+0x104] ;  /* 0x00010400010b7983 */ /* 0x000ee80000300800 */
[----:B------:R1:W-:Y:S04]  /*18690*/  STS.U8 [R0+UR7+0x4ca00], R18 ;  /* 0x04ca001200007988 */ /* 0x0003e80008000007 */
[----:B0-----:R-:W3:Y:S04]  /*186a0*/  LDL.LU R17, [R1+0xe4] ;  /* 0x0000e40001117983 */ /* 0x001ee80000300800 */
[----:B------:R0:W-:Y:S04]  /*186b0*/  STS.U8 [R0+UR7+0x4da00], R19 ;  /* 0x04da001300007988 */ /* 0x0001e80008000007 */
[----:B-1----:R-:W3:Y:S04]  /*186c0*/  LDL.LU R18, [R1+0xc4] ;  /* 0x0000c40001127983 */ /* 0x002ee80000300800 */
[----:B------:R1:W-:Y:S04]  /*186d0*/  STS.U8 [R0+UR7+0x4ea00], R3 ;  /* 0x04ea000300007988 */ /* 0x0003e80008000007 */
[----:B0-----:R-:W3:Y:S04]  /*186e0*/  LDL.LU R19, [R1+0xa4] ;  /* 0x0000a40001137983 */ /* 0x001ee80000300800 */
[----:B------:R0:W-:Y:S04]  /*186f0*/  STS.U8 [R0+UR7+0x4fa00], R2 ;  /* 0x04fa000200007988 */ /* 0x0001e80008000007 */
[----:B-1----:R-:W3:Y:S04]  /*18700*/  LDL.LU R3, [R1+0x88] ;  /* 0x0000880001037983 */ /* 0x002ee80000300800 */
[----:B------:R1:W-:Y:S04]  /*18710*/  STS.U8 [R4+UR7+0x40c00], R24 ;  /* 0x040c001804007988 */ /* 0x0003e80008000007 */
[----:B0-----:R-:W3:Y:S04]  /*18720*/  LDL.LU R2, [R1+0xc8] ;  /* 0x0000c80001027983 */ /* 0x001ee80000300800 */
[----:B------:R-:W3:Y:S04]  /*18730*/  LDL.LU R0, [R1+0xa8] ;  /* 0x0000a80001007983 */ /* 0x000ee80000300800 */
[----:B-1----:R-:W3:Y:S04]  /*18740*/  LDL.LU R24, [R1+0xe8] ;  /* 0x0000e80001187983 */ /* 0x002ee80000300800 */
[----:B------:R0:W-:Y:S04]  /*18750*/  STS.U8 [R4+UR7+0x41c00], R20 ;  /* 0x041c001404007988 */ /* 0x0001e80008000007 */
[----:B0-----:R-:W3:Y:S04]  /*18760*/  LDL.LU R20, [R1+0x108] ;  /* 0x0001080001147983 */ /* 0x001ee80000300800 */
[----:B-----5:R0:W-:Y:S04]  /*18770*/  STS.U8 [R4+UR7+0x42c00], R27 ;  /* 0x042c001b04007988 */ /* 0x0201e80008000007 */
[----:B------:R1:W-:Y:S04]  /*18780*/  STS.U8 [R4+UR7+0x43c00], R25 ;  /* 0x043c001904007988 */ /* 0x0003e80008000007 */
[----:B0-----:R-:W5:Y:S04]  /*18790*/  LDL.LU R27, [R1+0x23f4] ;  /* 0x0023f400011b7983 */ /* 0x001f680000300800 */
[----:B-1----:R-:W5:Y:S04]  /*187a0*/  LDL.LU R25, [R1+0x23f0] ;  /* 0x0023f00001197983 */ /* 0x002f680000300800 */
[----:B--2---:R0:W-:Y:S04]  /*187b0*/  STS.U8 [R4+UR7+0x44c00], R28 ;  /* 0x044c001c04007988 */ /* 0x0041e80008000007 */
[----:B----4-:R1:W-:Y:S04]  /*187c0*/  STS.U8 [R4+UR7+0x45c00], R23 ;  /* 0x045c001704007988 */ /* 0x0103e80008000007 */
[----:B------:R2:W-:Y:S04]  /*187d0*/  STS.U8 [R4+UR7+0x46c00], R21 ;  /* 0x046c001504007988 */ /* 0x0005e80008000007 */
[----:B0-----:R-:W4:Y:S04]  /*187e0*/  LDL R28, [R1+0x330] ;  /* 0x00033000011c7983 */ /* 0x001f280000100800 */
[----:B-1----:R-:W4:Y:S04]  /*187f0*/  LDL.LU R23, [R1+0x23ec] ;  /* 0x0023ec0001177983 */ /* 0x002f280000300800 */
[----:B--2---:R-:W2:Y:S04]  /*18800*/  LDL.LU R21, [R1+0x23e8] ;  /* 0x0023e80001157983 */ /* 0x004ea80000300800 */
[----:B---3--:R-:W-:Y:S04]  /*18810*/  STS.U8 [R4+UR7+0x4cc00], R26 ;  /* 0x04cc001a04007988 */ /* 0x008fe80008000007 */
[----:B------:R-:W-:Y:S04]  /*18820*/  STS.U8 [R4+UR7+0x4dc00], R6 ;  /* 0x04dc000604007988 */ /* 0x000fe80008000007 */
[----:B------:R-:W-:Y:S04]  /*18830*/  STS.U8 [R4+UR7+0x4bc00], R3 ;  /* 0x04bc000304007988 */ /* 0x000fe80008000007 */
[----:B------:R0:W-:Y:S04]  /*18840*/  STS.U8 [R4+UR7+0x4ac00], R0 ;  /* 0x04ac000004007988 */ /* 0x0001e80008000007 */
[----:B------:R-:W-:Y:S01]  /*18850*/  STS.U8 [R4+UR7+0x48c00], R24 ;  /* 0x048c001804007988 */ /* 0x000fe20008000007 */
[----:B0-----:R-:W-:-:S03]  /*18860*/  LOP3.LUT R0, R22, 0x70, RZ, 0x3c, !PT ;  /* 0x0000007016007812 */ /* 0x001fc600078e3cff */
[----:B------:R-:W-:Y:S04]  /*18870*/  STS.U8 [R4+UR7+0x49c00], R2 ;  /* 0x049c000204007988 */ /* 0x000fe80008000007 */
[----:B------:R-:W-:Y:S04]  /*18880*/  STS.U8 [R4+UR7+0x47c00], R20 ;  /* 0x047c001404007988 */ /* 0x000fe80008000007 */
[----:B----4-:R-:W-:Y:S04]  /*18890*/  STS.U8 [R4+UR7+0x4fc00], R23 ;  /* 0x04fc001704007988 */ /* 0x010fe80008000007 */
[----:B--2---:R-:W-:Y:S04]  /*188a0*/  STS.U8 [R4+UR7+0x4ec00], R21 ;  /* 0x04ec001504007988 */ /* 0x004fe80008000007 */
[----:B-----5:R-:W-:Y:S04]  /*188b0*/  STS.U8 [R0+UR7+0x40e00], R25 ;  /* 0x040e001900007988 */ /* 0x020fe80008000007 */
[----:B------:R-:W-:Y:S04]  /*188c0*/  STS.U8 [R0+UR7+0x41e00], R27 ;  /* 0x041e001b00007988 */ /* 0x000fe80008000007 */
        /* <DEDUP_REMOVED lines=13> */
[----:B------:R-:W-:Y:S01]  /*189a0*/  STS.U8 [R0+UR7+0x4fe00], R13 ;  /* 0x04fe000d00007988 */ /* 0x000fe20008000007 */
[----:B------:R-:W-:Y:S06]  /*189b0*/  BAR.SYNC.DEFER_BLOCKING 0x0 ;  /* 0x0000000000007b1d */ /* 0x000fec0000010000 */
[----:B------:R-:W0:Y:S04]  /*189c0*/  LDSM.16.M88.4 R4, [R15+UR7+0x40000] ;  /* 0x040000070f04783b */ /* 0x000e280008000200 */
[----:B------:R-:W1:Y:S04]  /*189d0*/  LDSM.16.MT88.4 R12, [R28+UR7+0x2000] ;  /* 0x002000071c0c783b */ /* 0x000e680008004200 */
[----:B------:R-:W-:Y:S04]  /*189e0*/  LDSM.16.MT88.4 R20, [R28+UR7+0x100] ;  /* 0x000100071c14783b */ /* 0x000fe80008004200 */
[----:B------:R-:W-:Y:S04]  /*189f0*/  LDSM.16.MT88.4 R24, [R28+UR7+0x180] ;  /* 0x000180071c18783b */ /* 0x000fe80008004200 */
[----:B0-----:R-:W-:Y:S01]  /*18a00*/  STL.64 [R1+0x320], R4 ;  /* 0x0003200401007387 */ /* 0x001fe20000100a00 */
[----:B------:R-:W-:Y:S01]  /*18a10*/  MOV R2, R4 ;  /* 0x0000000400027202 */ /* 0x000fe20000000f00 */
[----:B------:R-:W-:-:S02]  /*18a20*/  IMAD.MOV.U32 R3, RZ, RZ, R5 ;  /* 0x000000ffff037224 */ /* 0x000fc400078e0005 */
[----:B------:R-:W-:Y:S04]  /*18a30*/  STL.64 [R1+0x328], R6 ;  /* 0x0003280601007387 */ /* 0x000fe80000100a00 */
[----:B------:R-:W0:Y:S01]  /*18a40*/  LDSM.16.MT88.4 R4, [R28+UR7] ;  /* 0x000000071c04783b */ /* 0x000e220008004200 */
[----:B-1----:R-:W-:Y:S02]  /*18a50*/  IMAD.MOV.U32 R10, RZ, RZ, R12 ;  /* 0x000000ffff0a7224 */ /* 0x002fe400078e000c */
[----:B------:R-:W-:Y:S01]  /*18a60*/  IMAD.MOV.U32 R11, RZ, RZ, R14 ;  /* 0x000000ffff0b7224 */ /* 0x000fe200078e000e */
[----:B0-----:R-:W-:Y:S04]  /*18a70*/  STL [R1+0x2390], R5 ;  /* 0x0023900501007387 */ /* 0x001fe80000100800 */
[----:B------:R-:W-:Y:S04]  /*18a80*/  STL [R1+0x238c], R7 ;  /* 0x00238c0701007387 */ /* 0x000fe80000100800 */
[----:B------:R-:W-:Y:S04]  /*18a90*/  STL [R1+0x44], R13 ;  /* 0x0000440d01007387 */ /* 0x000fe80000100800 */
[----:B------:R-:W-:Y:S04]  /*18aa0*/  STL [R1+0x4c], R15 ;  /* 0x00004c0f01007387 */ /* 0x000fe80000100800 */
[----:B------:R-:W0:Y:S04]  /*18ab0*/  LDSM.16.MT88.4 R12, [R28+UR7+0x80] ;  /* 0x000080071c0c783b */ /* 0x000e280008004200 */
[----:B0-----:R-:W-:Y:S01]  /*18ac0*/  STL [R1+0x24], R13 ;  /* 0x0000240d01007387 */ /* 0x001fe20000100800 */
[----:B------:R-:W-:Y:S01]  /*18ad0*/  MOV R16, R12 ;  /* 0x0000000c00107202 */ /* 0x000fe20000000f00 */
[----:B------:R-:W-:-:S02]  /*18ae0*/  IMAD.MOV.U32 R17, RZ, RZ, R14 ;  /* 0x000000ffff117224 */ /* 0x000fc400078e000e */
[----:B------:R-:W-:Y:S04]  /*18af0*/  STL [R1+0x2c], R15 ;  /* 0x00002c0f01007387 */ /* 0x000fe80000100800 */
[----:B------:R-:W0:Y:S04]  /*18b00*/  LDSM.16.MT88.4 R12, [R28+UR7+0x2080] ;  /* 0x002080071c0c783b */ /* 0x000e280008004200 */
[----:B0-----:R0:W-:Y:S01]  /*18b10*/  STL [R1+0x64], R13 ;  /* 0x0000640d01007387 */ /* 0x0011e20000100800 */
[----:B------:R-:W-:Y:S01]  /*18b20*/  IMAD.MOV.U32 R18, RZ, RZ, R12 ;  /* 0x000000ffff127224 */ /* 0x000fe200078e000c */
[----:B------:R-:W-:-:S02]  /*18b30*/  MOV R12, R20 ;  /* 0x00000014000c7202 */ /* 0x000fc40000000f00 */
[----:B------:R-:W-:Y:S04]  /*18b40*/  STL [R1+0x6c], R15 ;  /* 0x00006c0f01007387 */ /* 0x000fe80000100800 */
[----:B------:R-:W-:Y:S01]  /*18b50*/  STL [R1+0x54], R21 ;  /* 0x0000541501007387 */ /* 0x000fe20000100800 */
[----:B0-----:R-:W-:-:S03]  /*18b60*/  IMAD.MOV.U32 R13, RZ, RZ, R22 ;  /* 0x000000ffff0d7224 */ /* 0x001fc600078e0016 */
        /* <DEDUP_REMOVED lines=9> */
[----:B------:R-:W0:Y:S01]  /*18c00*/  LDSM.16.MT88.4 R24, [R28+UR7+0x2180] ;  /* 0x002180071c18783b */ /* 0x000e220008004200 */
[----:B------:R-:W-:Y:S01]  /*18c10*/  IMAD.MOV.U32 R15, RZ, RZ, R22 ;  /* 0x000000ffff0f7224 */ /* 0x000fe200078e0016 */
[----:B------:R-:W-:Y:S01]  /*18c20*/  LOP3.LUT R0, R28, 0x20, RZ, 0x3c, !PT ;  /* 0x000000201c007812 */ /* 0x000fe200078e3cff */
[----:B0-----:R-:W-:Y:S02]  /*18c30*/  IMAD.MOV.U32 R22, RZ, RZ, R24 ;  /* 0x000000ffff167224 */ /* 0x001fe400078e0018 */
[----:B------:R-:W-:Y:S01]  /*18c40*/  IMAD.MOV.U32 R23, RZ, RZ, R26 ;  /* 0x000000ffff177224 */ /* 0x000fe200078e001a */
[----:B------:R-:W-:Y:S04]  /*18c50*/  STL [R1+0xb4], R25 ;  /* 0x0000b41901007387 */ /* 0x000fe80000100800 */
[----:B------:R-:W-:Y:S04]  /*18c60*/  STL [R1+0xbc], R27 ;  /* 0x0000bc1b01007387 */ /* 0x000fe80000100800 */
[----:B------:R-:W-:Y:S04]  /*18c70*/  STL.64 [R1+0x23e0], R22 ;  /* 0x0023e01601007387 */ /* 0x000fe80000100a00 */
[----:B------:R-:W0:Y:S04]  /*18c80*/  LDSM.16.MT88.4 R24, [R0+UR7] ;  /* 0x000000070018783b */ /* 0x000e280008004200 */
[----:B------:R-:W-:Y:S04]  /*18c90*/  STL.64 [R1+0x23d8], R20 ;  /* 0x0023d81401007387 */ /* 0x000fe80000100a00 */
[----:B------:R-:W1:Y:S04]  /*18ca0*/  LDSM.16.MT88.4 R20, [R0+UR7+0x2000] ;  /* 0x002000070014783b */ /* 0x000e680008004200 */
[----:B0-----:R-:W-:Y:S04]  /*18cb0*/  STL [R1+0xd4], R25 ;  /* 0x0000d41901007387 */ /* 0x001fe80000100800 */
[----:B------:R-:W-:Y:S04]  /*18cc0*/  STL [R1+0xdc], R27 ;  /* 0x0000dc1b01007387 */ /* 0x000fe80000100800 */
[----:B-1----:R-:W-:Y:S01]  /*18cd0*/  STL.64 [R1+0xf0], R20 ;  /* 0x0000f01401007387 */ /* 0x002fe20000100a00 */
[----:B------:R-:W-:-:S03]  /*18ce0*/  IMAD.MOV.U32 R29, RZ, RZ, R22 ;  /* 0x000000ffff1d7224 */ /* 0x000fc600078e0016 */
[----:B------:R-:W-:Y:S04]  /*18cf0*/  STL [R1+0xfc], R23 ;  /* 0x0000fc1701007387 */ /* 0x000fe80000100800 */
[----:B------:R-:W0:Y:S01]  /*18d00*/  LDSM.16.MT88.4 R20, [R0+UR7+0x80] ;  /* 0x000080070014783b */ /* 0x000e220008004200 */
[----:B------:R-:W-:-:S03]  /*18d10*/  IMAD.MOV.U32 R7, RZ, RZ, R24 ;  /* 0x000000ffff077224 */ /* 0x000fc600078e0018 */
[----:B0-----:R-:W-:Y:S01]  /*18d20*/  STL [R1+0x114], R21 ;  /* 0x0001141501007387 */ /* 0x001fe20000100800 */
[----:B------:R-:W-:Y:S01]  /*18d30*/  IMAD.MOV.U32 R24, RZ, RZ, R20 ;  /* 0x000000ffff187224 */ /* 0x000fe200078e0014 */
[----:B------:R-:W-:Y:S02]  /*18d40*/  MOV R25, R22 ;  /* 0x0000001600197202 */ /* 0x000fe40000000f00 */
[----:B------:R-:W-:Y:S04]  /*18d50*/  STL [R1+0x11c], R23 ;  /* 0x00011c1701007387 */ /* 0x000fe80000100800 */
[----:B------:R-:W0:Y:S01]  /*18d60*/  LDSM.16.MT88.4 R20, [R0+UR7+0x2080] ;  /* 0x002080070014783b */ /* 0x000e220008004200 */
[----:B------:R-:W-:Y:S01]  /*18d70*/  IMAD.MOV.U32 R19, RZ, RZ, R14 ;  /* 0x000000ffff137224 */ /* 0x000fe200078e000e */
[----:B------:R-:W-:-:S02]  /*18d80*/  MOV R14, R26 ;  /* 0x0000001a000e7202 */ /* 0x000fc40000000f00 */
[----:B0-----:R-:W-:Y:S01]  /*18d90*/  STL [R1+0x134], R21 ;  /* 0x0001341501007387 */ /* 0x001fe20000100800 */
[----:B------:R-:W-:Y:S02]  /*18da0*/  IMAD.MOV.U32 R26, RZ, RZ, R20 ;  /* 0x000000ffff1a7224 */ /* 0x000fe400078e0014 */
[----:B------:R-:W-:Y:S01]  /*18db0*/  IMAD.MOV.U32 R27, RZ, RZ, R22 ;  /* 0x000000ffff1b7224 */ /* 0x000fe200078e0016 */
[----:B------:R-:W-:Y:S04]  /*18dc0*/  STL [R1+0x13c], R23 ;  /* 0x00013c1701007387 */ /* 0x000fe80000100800 */
[----:B------:R-:W0:Y:S01]  /*18dd0*/  LDSM.16.MT88.4 R20, [R0+UR7+0x100] ;  /* 0x000100070014783b */ /* 0x000e220008004200 */
[----:B------:R-:W-:-:S03]  /*18de0*/  IMAD.MOV.U32 R8, RZ, RZ, R4 ;  /* 0x000000ffff087224 */ /* 0x000fc600078e0004 */
[----:B0-----:R-:W-:Y:S01]  /*18df0*/  STL [R1+0x154], R21 ;  /* 0x0001541501007387 */ /* 0x001fe20000100800 */
[----:B------:R-:W-:-:S03]  /*18e00*/  IMAD.MOV.U32 R4, RZ, RZ, R20 ;  /* 0x000000ffff047224 */ /* 0x000fc600078e0014 */
[----:B------:R-:W-:Y:S04]  /*18e10*/  STL.64 [R1+0x158], R22 ;  /* 0x0001581601007387 */ /* 0x000fe80000100a00 */
[----:B------:R-:W0:Y:S01]  /*18e20*/  LDSM.16.MT88.4 R20, [R0+UR7+0x2100] ;  /* 0x002100070014783b */ /* 0x000e220008004200 */
[----:B------:R-:W-:Y:S02]  /*18e30*/  F2FP.F16.E4M3.UNPACK_B R2, R2 ;  /* 0x00000002ff02723e */ /* 0x000fe400020006ff */
[----:B------:R-:W-:Y:S02]  /*18e40*/  F2FP.F16.E4M3.UNPACK_B R3, R3 ;  /* 0x00000003ff03723e */ /* 0x000fe400020006ff */
[----:B------:R-:W-:-:S07]  /*18e50*/  MOV R9, R6 ;  /* 0x0000000600097202 */ /* 0x000fce0000000f00 */
[-C--:B------:R-:W-:Y:S01]  /*18e60*/  HMMA.16816.F32 R8, R8, R2.reuse, RZ ;  /* 0x000000020808723c */ /* 0x080fe200000018ff */
[----:B0-----:R-:W-:Y:S04]  /*18e70*/  STL.64 [R1+0x190], R20 ;  /* 0x0001901401007387 */ /* 0x001fe80000100a00 */
[----:B------:R-:W-:Y:S04]  /*18e80*/  STL.64 [R1+0x198], R22 ;  /* 0x0001981601007387 */ /* 0x000fe80000100a00 */
[----:B------:R-:W0:Y:S01]  /*18e90*/  LDSM.16.MT88.4 R20, [R0+UR7+0x180] ;  /* 0x000180070014783b */ /* 0x000e220008004200 */
[----:B------:R-:W-:Y:S09]  /*18ea0*/  HMMA.16816.F32 R16, R16, R2, RZ ;  /* 0x000000021010723c */ /* 0x000ff200000018ff */
[----:B------:R1:W-:Y:S04]  /*18eb0*/  STL [R1+0x2398], R8 ;  /* 0x0023980801007387 */ /* 0x0003e80000100800 */
[----:B------:R2:W-:Y:S04]  /*18ec0*/  STL [R1+0x2394], R9 ;  /* 0x0023940901007387 */ /* 0x0005e80000100800 */
[----:B------:R3:W-:Y:S04]  /*18ed0*/  STL [R1+0x2388], R10 ;  /* 0x0023880a01007387 */ /* 0x0007e80000100800 */
[----:B------:R-:W-:Y:S01]  /*18ee0*/  STL [R1+0x2384], R11 ;  /* 0x0023840b01007387 */ /* 0x000fe20000100800 */
[----:B------:R-:W-:Y:S01]  /*18ef0*/  LOP3.LUT R28, R28, 0x40, RZ, 0x3c, !PT ;  /* 0x000000401c1c7812 */ /* 0x000fe200078e3cff */
[----:B-1----:R-:W-:Y:S01]  /*18f00*/  IMAD.MOV.U32 R8, RZ, RZ, R4 ;  /* 0x000000ffff087224 */ /* 0x002fe200078e0004 */
[----:B------:R-:W-:Y:S01]  /*18f10*/  MOV R6, R7 ;  /* 0x0000000700067202 */ /* 0x000fe20000000f00 */
[----:B------:R-:W-:Y:S01]  /*18f20*/  IMAD.MOV.U32 R4, RZ, RZ, R14 ;  /* 0x000000ffff047224 */ /* 0x000fe200078e000e */
[----:B------:R-:W-:Y:S01]  /*18f30*/  MOV R7, R18 ;  /* 0x0000001200077202 */ /* 0x000fe20000000f00 */
[----:B------:R-:W-:-:S02]  /*18f40*/  IMAD.MOV.U32 R14, RZ, RZ, R5 ;  /* 0x000000ffff0e7224 */ /* 0x000fc400078e0005 */
[----:B--2---:R-:W-:Y:S02]  /*18f50*/  IMAD.MOV.U32 R9, RZ, RZ, R16 ;  /* 0x000000ffff097224 */ /* 0x004fe400078e0010 */
[----:B------:R-:W-:Y:S02]  /*18f60*/  IMAD.MOV.U32 R5, RZ, RZ, R17 ;  /* 0x000000ffff057224 */ /* 0x000fe400078e0011 */
[----:B---3--:R-:W-:Y:S02]  /*18f70*/  IMAD.MOV.U32 R10, RZ, RZ, R19 ;  /* 0x000000ffff0a7224 */ /* 0x008fe400078e0013 */
[----:B------:R-:W-:Y:S04]  /*18f80*/  LDSM.16.MT88.4 R16, [R28+UR7] ;  /* 0x000000071c10783b */ /* 0x000fe80008004200 */
[----:B0-----:R-:W-:Y:S04]  /*18f90*/  STL.64 [R1+0x180], R20 ;  /* 0x0001801401007387 */ /* 0x001fe80000100a00 */
[----:B------:R-:W-:Y:S04]  /*18fa0*/  STL.64 [R1+0x188], R22 ;  /* 0x0001881601007387 */ /* 0x000fe80000100a00 */
[----:B------:R-:W0:Y:S04]  /*18fb0*/  LDSM.16.MT88.4 R20, [R0+UR7+0x2180] ;  /* 0x002180070014783b */ /* 0x000e280008004200 */
[----:B0-----:R-:W-:Y:S04]  /*18fc0*/  STL.64 [R1+0x1d0], R20 ;  /* 0x0001d01401007387 */ /* 0x001fe80000100a00 */
[----:B------:R0:W-:Y:S04]  /*18fd0*/  STL.64 [R1+0x1d8], R22 ;  /* 0x0001d81601007387 */ /* 0x0001e80000100a00 */
[----:B0-----:R-:W2:Y:S04]  /*18fe0*/  LDL.LU.64 R22, [R1+0x23e0] ;  /* 0x0023e00001167983 */ /* 0x001ea80000300a00 */
[----:B------:R-:W2:Y:S04]  /*18ff0*/  LDL.LU.64 R20, [R1+0x23d8] ;  /* 0x0023d80001147983 */ /* 0x000ea80000300a00 */
[----:B------:R0:W-:Y:S04]  /*19000*/  STL [R1+0x2350], R0 ;  /* 0x0023500001007387 */ /* 0x0001e80000100800 */
[----:B0-----:R-:W3:Y:S04]  /*19010*/  LDL R0, [R1+0x330] ;  /* 0x0003300001007983 */ /* 0x001ee80000100800 */
[----:B------:R-:W-:Y:S04]  /*19020*/  STL [R1+0x23a8], R10 ;  /* 0x0023a80a01007387 */ /* 0x000fe80000100800 */
[----:B------:R-:W-:Y:S04]  /*19030*/  STL [R1+0x23a4], R7 ;  /* 0x0023a40701007387 */ /* 0x000fe80000100800 */
[----:B------:R-:W-:Y:S04]  /*19040*/  STL [R1+0x23a0], R9 ;  /* 0x0023a00901007387 */ /* 0x000fe80000100800 */
[----:B------:R-:W-:Y:S04]  /*19050*/  STL [R1+0x239c], R5 ;  /* 0x00239c0501007387 */ /* 0x000fe80000100800 */
[----:B------:R-:W-:Y:S04]  /*19060*/  STL.64 [R1+0x1c0], R16 ;  /* 0x0001c01001007387 */ /* 0x000fe80000100a00 */
[----:B------:R-:W-:Y:S04]  /*19070*/  STL.64 [R1+0x1c8], R18 ;  /* 0x0001c81201007387 */ /* 0x000fe80000100a00 */
[----:B------:R-:W0:Y:S01]  /*19080*/  LDSM.16.MT88.4 R16, [R28+UR7+0x2000] ;  /* 0x002000071c10783b */ /* 0x000e220008004200 */
[----:B------:R-:W-:Y:S03]  /*19090*/  HMMA.16816.F32 R12, R12, R2, RZ ;  /* 0x000000020c0c723c */ /* 0x000fe600000018ff */
[----:B0-----:R-:W-:Y:S01]  /*190a0*/  STL.64 [R1+0x1f0], R16 ;  /* 0x0001f01001007387 */ /* 0x001fe20000100a00 */
[----:B------:R-:W-:-:S03]  /*190b0*/  IMAD.MOV.U32 R10, RZ, RZ, R18 ;  /* 0x000000ffff0a7224 */ /* 0x000fc600078e0012 */
[----:B------:R-:W-:Y:S04]  /*190c0*/  STL [R1+0x1fc], R19 ;  /* 0x0001fc1301007387 */ /* 0x000fe80000100800 */
[----:B------:R-:W0:Y:S08]  /*190d0*/  LDSM.16.MT88.4 R16, [R28+UR7+0x80] ;  /* 0x000080071c10783b */ /* 0x000e300008004200 */
[----:B------:R1:W-:Y:S04]  /*190e0*/  STL [R1+0x23b4], R12 ;  /* 0x0023b40c01007387 */ /* 0x0003e80000100800 */
[----:B------:R-:W-:Y:S04]  /*190f0*/  STL [R1+0x23b0], R13 ;  /* 0x0023b00d01007387 */ /* 0x000fe80000100800 */
[----:B------:R-:W-:Y:S04]  /*19100*/  STL [R1+0x23ac], R14 ;  /* 0x0023ac0e01007387 */ /* 0x000fe80000100800 */
[----:B------:R-:W-:Y:S04]  /*19110*/  STL [R1+0x2380], R15 ;  /* 0x0023800f01007387 */ /* 0x000fe80000100800 */
[----:B0-----:R-:W-:Y:S01]  /*19120*/  STL [R1+0x1e4], R17 ;  /* 0x0001e41101007387 */ /* 0x001fe20000100800 */
[----:B-1----:R-:W-:Y:S01]  /*19130*/  MOV R12, R16 ;  /* 0x00000010000c7202 */ /* 0x002fe20000000f00 */
[----:B------:R-:W-:-:S02]  /*19140*/  IMAD.MOV.U32 R9, RZ, RZ, R18 ;  /* 0x000000ffff097224 */ /* 0x000fc400078e0012 */
[----:B------:R-:W-:Y:S04]  /*19150*/  STL [R1+0x1ec], R19 ;  /* 0x0001ec1301007387 */ /* 0x000fe80000100800 */
[----:B------:R-:W0:Y:S04]  /*19160*/  LDSM.16.MT88.4 R16, [R28+UR7+0x2080] ;  /* 0x002080071c10783b */ /* 0x000e280008004200 */
[----:B0-----:R0:W-:Y:S01]  /*19170*/  STL [R1+0x214], R17 ;  /* 0x0002141101007387 */ /* 0x0011e20000100800 */
[----:B------:R-:W-:-:S03]  /*19180*/  IMAD.MOV.U32 R5, RZ, RZ, R18 ;  /* 0x000000ffff057224 */ /* 0x000fc600078e0012 */
[----:B------:R1:W-:Y:S04]  /*19190*/  STL [R1+0x21c], R19 ;  /* 0x00021c1301007387 */ /* 0x0003e80000100800 */
[----:B------:R-:W4:Y:S01]  /*191a0*/  LDL.LU R18, [R1+0xf0] ;  /* 0x0000f00001127983 */ /* 0x000f220000300800 */
[----:B------:R-:W-:Y:S02]  /*191b0*/  IMAD.MOV.U32 R13, RZ, RZ, R8 ;  /* 0x000000ffff0d7224 */ /* 0x000fe400078e0008 */
[----:B------:R-:W-:Y:S01]  /*191c0*/  IMAD.MOV.U32 R8, RZ, RZ, R16 ;  /* 0x000000ffff087224 */ /* 0x000fe200078e0010 */
[----:B------:R-:W-:Y:S01]  /*191d0*/  MOV R16, R6 ;  /* 0x0000000600107202 */ /* 0x000fe20000000f00 */
[----:B0-----:R-:W-:Y:S02]  /*191e0*/  IMAD.MOV.U32 R17, RZ, RZ, R4 ;  /* 0x000000ffff117224 */ /* 0x001fe400078e0004 */
[----:B-1----:R-:W-:Y:S01]  /*191f0*/  IMAD.MOV.U32 R19, RZ, RZ, R29 ;  /* 0x000000ffff137224 */ /* 0x002fe200078e001d */
[----:B--2---:R-:W-:-:S15]  /*19200*/  HMMA.16816.F32 R20, R20, R2, RZ ;  /* 0x000000021414723c */ /* 0x004fde00000018ff */
[----:B------:R-:W-:-:S04]  /*19210*/  NOP ;  /* 0x0000000000007918 */ /* 0x000fc80000000000 */
[----:B------:R-:W-:Y:S01]  /*19220*/  IMAD.MOV.U32 R11, RZ, RZ, R20 ;  /* 0x000000ffff0b7224 */ /* 0x000fe200078e0014 */
[----:B------:R-:W-:Y:S01]  /*19230*/  MOV R6, R22 ;  /* 0x0000001600067202 */ /* 0x000fe20000000f00 */
[----:B------:R-:W-:Y:S02]  /*19240*/  IMAD.MOV.U32 R15, RZ, RZ, R21 ;  /* 0x000000ffff0f7224 */ /* 0x000fe400078e0015 */
[----:B------:R-:W-:Y:S02]  /*19250*/  IMAD.MOV.U32 R4, RZ, RZ, R23 ;  /* 0x000000ffff047224 */ /* 0x000fe400078e0017 */
[----:B------:R-:W0:Y:S04]  /*19260*/  LDSM.16.MT88.4 R20, [R28+UR7+0x100] ;  /* 0x000100071c14783b */ /* 0x000e280008004200 */
[----:B------:R-:W-:Y:S04]  /*19270*/  STL [R1+0x23c4], R4 ;  /* 0x0023c40401007387 */ /* 0x000fe80000100800 */
[----:B------:R-:W-:Y:S04]  /*19280*/  STL [R1+0x23c0], R6 ;  /* 0x0023c00601007387 */ /* 0x000fe80000100800 */
[----:B------:R-:W-:Y:S04]  /*19290*/  STL [R1+0x23bc], R15 ;  /* 0x0023bc0f01007387 */ /* 0x000fe80000100800 */
[----:B------:R-:W-:Y:S04]  /*192a0*/  STL [R1+0x23b8], R11 ;  /* 0x0023b80b01007387 */ /* 0x000fe80000100800 */
[----:B0-----:R-:W-:Y:S01]  /*192b0*/  STL [R1+0x204], R21 ;  /* 0x0002041501007387 */ /* 0x001fe20000100800 */
[----:B------:R-:W-:-:S03]  /*192c0*/  IMAD.MOV.U32 R7, RZ, RZ, R20 ;  /* 0x000000ffff077224 */ /* 0x000fc600078e0014 */
[----:B------:R-:W-:Y:S04]  /*192d0*/  STL.64 [R1+0x208], R22 ;  /* 0x0002081601007387 */ /* 0x000fe80000100a00 */
[----:B------:R-:W0:Y:S01]  /*192e0*/  LDSM.16.MT88.4 R20, [R28+UR7+0x2100] ;  /* 0x002100071c14783b */ /* 0x000e220008004200 */
[-C--:B------:R-:W-:Y:S03]  /*192f0*/  HMMA.16816.F32 R24, R24, R2.reuse, RZ ;  /* 0x000000021818723c */ /* 0x080fe600000018ff */
[----:B0-----:R-:W-:Y:S04]  /*19300*/  STL.64 [R1+0x230], R20 ;  /* 0x0002301401007387 */ /* 0x001fe80000100a00 */
[----:B------:R-:W-:Y:S04]  /*19310*/  STL.64 [R1+0x238], R22 ;  /* 0x0002381601007387 */ /* 0x000fe80000100a00 */
[----:B------:R-:W-:Y:S01]  /*19320*/  LDSM.16.MT88.4 R20, [R28+UR7+0x2180] ;  /* 0x002180071c14783b */ /* 0x000fe20008004200 */
[----:B----4-:R-:W-:-:S15]  /*19330*/  HMMA.16816.F32 R16, R16, R2, RZ ;  /* 0x000000021010723c */ /* 0x010fde00000018ff */
[----:B------:R-:W-:-:S04]  /*19340*/  NOP ;  /* 0x0000000000007918 */ /* 0x000fc80000000000 */
[----:B------:R-:W-:Y:S04]  /*19350*/  STL.64 [R1+0x10], R16 ;  /* 0x0000101001007387 */ /* 0x000fe80000100a00 */
[----:B------:R-:W-:Y:S04]  /*19360*/  STL.64 [R1+0x18], R18 ;  /* 0x0000181201007387 */ /* 0x000fe80000100a00 */
[----:B------:R-:W0:Y:S04]  /*19370*/  LDSM.16.MT88.4 R16, [R28+UR7+0x180] ;  /* 0x000180071c10783b */ /* 0x000e280008004200 */
[----:B---3--:R-:W-:Y:S04]  /*19380*/  STL [R1+0x2368], R0 ;  /* 0x0023680001007387 */ /* 0x008fe80000100800 */
[----:B------:R-:W-:Y:S04]  /*19390*/  STL [R1+0x230c], R28 ;  /* 0x00230c1c01007387 */ /* 0x000fe80000100800 */
[----:B0-----:R0:W-:Y:S04]  /*193a0*/  STL.64 [R1+0x220], R16 ;  /* 0x0002201001007387 */ /* 0x0011e80000100a00 */
[----:B------:R1:W-:Y:S04]  /*193b0*/  STL.64 [R1+0x228], R18 ;  /* 0x0002281201007387 */ /* 0x0003e80000100a00 */
[----:B------:R-:W-:Y:S04]  /*193c0*/  STL.64 [R1+0x250], R20 ;  /* 0x0002501401007387 */ /* 0x000fe80000100a00 */
[----:B------:R-:W-:Y:S04]  /*193d0*/  STL.64 [R1+0x258], R22 ;  /* 0x0002581601007387 */ /* 0x000fe80000100a00 */
[----:B0-----:R-:W2:Y:S04]  /*193e0*/  LDL.LU R17, [R1+0x158] ;  /* 0x0001580001117983 */ /* 0x001ea80000300800 */
[----:B-1----:R-:W2:Y:S04]  /*193f0*/  LDL.LU R18, [R1+0x190] ;  /* 0x0001900001127983 */ /* 0x002ea80000300800 */
[----:B------:R-:W-:Y:S04]  /*19400*/  STL [R1+0x237c], R24 ;  /* 0x00237c1801007387 */ /* 0x000fe80000100800 */
[----:B------:R-:W-:Y:S04]  /*19410*/  STL [R1+0x2378], R25 ;  /* 0x0023781901007387 */ /* 0x000fe80000100800 */
[----:B------:R-:W-:Y:S04]  /*19420*/  STL [R1+0x2374], R26 ;  /* 0x0023741a01007387 */ /* 0x000fe80000100800 */
[----:B------:R-:W-:Y:S04]  /*19430*/  STL [R1+0x2370], R27 ;  /* 0x0023701b01007387 */ /* 0x000fe80000100800 */
[----:B------:R-:W2:Y:S01]  /*19440*/  LDL.LU R19, [R1+0x198] ;  /* 0x0001980001137983 */ /* 0x000ea20000300800 */
[----:B------:R-:W-:-:S05]  /*19450*/  LOP3.LUT R29, R0, 0x60, RZ, 0x3c, !PT ;  /* 0x00000060001d7812 */ /* 0x000fca00078e3cff */
[----:B------:R-:W0:Y:S04]  /*19460*/  LDSM.16.MT88.4 R20, [R29+UR7+0x2000] ;  /* 0x002000071d14783b */ /* 0x000e280008004200 */
[----:B------:R-:W1:Y:S01]  /*19470*/  LDSM.16.MT88.4 R24, [R29+UR7] ;  /* 0x000000071d18783b */ /* 0x000e620008004200 */
[----:B------:R-:W-:Y:S01]  /*19480*/  MOV R16, R13 ;  /* 0x0000000d00107202 */ /* 0x000fe20000000f00 */
[----:B0-----:R-:W-:Y:S02]  /*19490*/  IMAD.MOV.U32 R0, RZ, RZ, R21 ;  /* 0x000000ffff007224 */ /* 0x001fe400078e0015 */
[----:B-1----:R-:W-:Y:S04]  /*194a0*/  STL.64 [R1+0x240], R24 ;  /* 0x0002401801007387 */ /* 0x002fe80000100a00 */
[----:B------:R-:W-:Y:S04]  /*194b0*/  STL.64 [R1+0x248], R26 ;  /* 0x0002481a01007387 */ /* 0x000fe80000100a00 */
[----:B------:R0:W-:Y:S01]  /*194c0*/  STL [R1+0x270], R20 ;  /* 0x0002701401007387 */ /* 0x0001e20000100800 */
[----:B------:R-:W-:-:S03]  /*194d0*/  IMAD.MOV.U32 R4, RZ, RZ, R22 ;  /* 0x000000ffff047224 */ /* 0x000fc600078e0016 */
[----:B------:R1:W-:Y:S04]  /*194e0*/  STL [R1+0x27c], R23 ;  /* 0x00027c1701007387 */ /* 0x0003e80000100800 */
[----:B------:R-:W-:Y:S04]  /*194f0*/  STL [R1+0x236c], R0 ;  /* 0x00236c0001007387 */ /* 0x000fe80000100800 */
[----:B0-----:R-:W3:Y:S04]  /*19500*/  LDL.LU R20, [R1+0x180] ;  /* 0x0001800001147983 */ /* 0x001ee80000300800 */
[----:B------:R-:W3:Y:S04]  /*19510*/  LDL.LU R21, [R1+0x188] ;  /* 0x0001880001157983 */ /* 0x000ee80000300800 */
[----:B------:R-:W3:Y:S01]  /*19520*/  LDL.LU R22, [R1+0x1d0] ;  /* 0x0001d00001167983 */ /* 0x000ee20000300800 */
[----:B--2---:R-:W-:-:S15]  /*19530*/  HMMA.16816.F32 R16, R16, R2, RZ ;  /* 0x000000021010723c */ /* 0x004fde00000018ff */
[----:B------:R-:W-:-:S04]  /*19540*/  NOP ;  /* 0x0000000000007918 */ /* 0x000fc80000000000 */
[----:B------:R-:W-:Y:S04]  /*19550*/  STL.64 [R1+0x80], R16 ;  /* 0x0000801001007387 */ /* 0x000fe80000100a00 */
[----:B------:R-:W-:Y:S04]  /*19560*/  STL [R1+0x88], R18 ;  /* 0x0000881201007387 */ /* 0x000fe80000100800 */
[----:B-1----:R-:W3:Y:S01]  /*19570*/  LDL.LU R23, [R1+0x1d8] ;  /* 0x0001d80001177983 */ /* 0x002ee20000300800 */
[----:B------:R-:W-:-:S03]  /*19580*/  IMAD.MOV.U32 R24, RZ, RZ, R19 ;  /* 0x000000ffff187224 */ /* 0x000fc600078e0013 */
[----:B------:R-:W0:Y:S04]  /*19590*/  LDSM.16.MT88.4 R16, [R29+UR7+0x80] ;  /* 0x000080071d10783b */ /* 0x000e280008004200 */
[----:B0-----:R-:W-:Y:S01]  /*195a0*/  STL [R1+0x264], R17 ;  /* 0x0002641101007387 */ /* 0x001fe20000100800 */
[----:B------:R-:W-:Y:S01]  /*195b0*/  MOV R6, R16 ;  /* 0x0000001000067202 */ /* 0x000fe20000000f00 */
[----:B------:R-:W-:Y:S02]  /*195c0*/  IMAD.MOV.U32 R15, RZ, RZ, R18 ;  /* 0x000000ffff0f7224 */ /* 0x000fe400078e0012 */
[----:B------:R-:W-:Y:S04]  /*195d0*/  STL [R1+0x26c], R19 ;  /* 0x00026c1301007387 */ /* 0x000fe80000100800 */
[----:B------:R-:W0:Y:S04]  /*195e0*/  LDSM.16.MT88.4 R16, [R29+UR7+0x2080] ;  /* 0x002080071d10783b */ /* 0x000e280008004200 */
[----:B0-----:R0:W-:Y:S01]  /*195f0*/  STL [R1+0x294], R17 ;  /* 0x0002941101007387 */ /* 0x0011e20000100800 */
[----:B------:R-:W-:-:S03]  /*19600*/  IMAD.MOV.U32 R0, RZ, RZ, R16 ;  /* 0x000000ffff007224 */ /* 0x000fc600078e0010 */
[----:B------:R1:W-:Y:S01]  /*19610*/  STL [R1+0x29c], R19 ;  /* 0x00029c1301007387 */ /* 0x0003e20000100800 */
[----:B------:R-:W-:-:S03]  /*19620*/  IMAD.MOV.U32 R11, RZ, RZ, R18 ;  /* 0x000000ffff0b7224 */ /* 0x000fc600078e0012 */
[----:B------:R-:W2:Y:S04]  /*19630*/  LDL.LU R16, [R1+0x1c0] ;  /* 0x0001c00001107983 */ /* 0x000ea80000300800 */
[----:B0-----:R-:W2:Y:S04]  /*19640*/  LDL.LU R17, [R1+0x1c8] ;  /* 0x0001c80001117983 */ /* 0x001ea80000300800 */
[----:B------:R-:W2:Y:S01]  /*19650*/  LDL.LU R18, [R1+0x1f0] ;  /* 0x0001f00001127983 */ /* 0x000ea20000300800 */
[----:B-1----:R-:W-:Y:S01]  /*19660*/  IMAD.MOV.U32 R19, RZ, RZ, R10 ;  /* 0x000000ffff137224 */ /* 0x002fe200078e000a */
[----:B---3--:R-:W-:-:S15]  /*19670*/  HMMA.16816.F32 R20, R20, R2, RZ ;  /* 0x000000021414723c */ /* 0x008fde00000018ff */
[----:B------:R-:W-:-:S04]  /*19680*/  NOP ;  /* 0x0000000000007918 */ /* 0x000fc80000000000 */
[----:B------:R-:W-:Y:S01]  /*19690*/  IMAD.MOV.U32 R26, RZ, RZ, R21 ;  /* 0x000000ffff1a7224 */ /* 0x000fe200078e0015 */
[----:B------:R-:W-:Y:S01]  /*196a0*/  MOV R25, R20 ;  /* 0x0000001400197202 */ /* 0x000fe20000000f00 */
[----:B------:R-:W-:-:S05]  /*196b0*/  IMAD.MOV.U32 R27, RZ, RZ, R22 ;  /* 0x000000ffff1b7224 */ /* 0x000fca00078e0016 */
[----:B------:R-:W-:Y:S04]  /*196c0*/  STL.64 [R1+0x23d0], R26 ;  /* 0x0023d01a01007387 */ /* 0x000fe80000100a00 */
[----:B------:R-:W-:Y:S04]  /*196d0*/  STL.64 [R1+0x23c8], R24 ;  /* 0x0023c81801007387 */ /* 0x000fe80000100a00 */
[----:B------:R-:W0:Y:S01]  /*196e0*/  LDSM.16.MT88.4 R24, [R29+UR7+0x100] ;  /* 0x000100071d18783b */ /* 0x000e220008004200 */
[----:B------:R-:W-:Y:S01]  /*196f0*/  IMAD.MOV.U32 R28, RZ, RZ, R23 ;  /* 0x000000ffff1c7224 */ /* 0x000fe200078e0017 */
[----:B------:R-:W-:-:S02]  /*19700*/  MOV R23, R12 ;  /* 0x0000000c00177202 */ /* 0x000fc40000000f00 */
[----:B0-----:R-:W-:Y:S01]  /*19710*/  STL [R1+0x284], R25 ;  /* 0x0002841901007387 */ /* 0x001fe20000100800 */
[----:B------:R-:W-:Y:S02]  /*19720*/  IMAD.MOV.U32 R12, RZ, RZ, R24 ;  /* 0x000000ffff0c7224 */ /* 0x000fe400078e0018 */
[----:B------:R-:W-:Y:S01]  /*19730*/  IMAD.MOV.U32 R13, RZ, RZ, R26 ;  /* 0x000000ffff0d7224 */ /* 0x000fe200078e001a */
[----:B------:R-:W-:Y:S04]  /*19740*/  STL [R1+0x28c], R27 ;  /* 0x00028c1b01007387 */ /* 0x000fe80000100800 */
[----:B------:R-:W0:Y:S04]  /*19750*/  LDSM.16.MT88.4 R24, [R29+UR7+0x2100] ;  /* 0x002100071d18783b */ /* 0x000e280008004200 */
[----:B0-----:R-:W-:Y:S01]  /*19760*/  STL [R1+0x2b4], R25 ;  /* 0x0002b41901007387 */ /* 0x001fe20000100800 */
[----:B------:R-:W-:Y:S01]  /*19770*/  MOV R14, R24 ;  /* 0x00000018000e7202 */ /* 0x000fe20000000f00 */
[----:B------:R-:W-:-:S02]  /*19780*/  IMAD.MOV.U32 R10, RZ, RZ, R26 ;  /* 0x000000ffff0a7224 */ /* 0x000fc400078e001a */
[----:B------:R2:W-:Y:S02]  /*19790*/  STL [R1+0x2bc], R27 ;  /* 0x0002bc1b01007387 */ /* 0x0005e40000100800 */
[----:B--2---:R-:W-:-:S15]  /*197a0*/  HMMA.16816.F32 R24, R16, R2, RZ ;  /* 0x000000021018723c */ /* 0x004fde00000018ff */
[----:B------:R-:W-:-:S04]  /*197b0*/  NOP ;  /* 0x0000000000007918 */ /* 0x000fc80000000000 */
[----:B------:R-:W-:Y:S04]  /*197c0*/  STL.64 [R1+0xc0], R24 ;  /* 0x0000c01801007387 */ /* 0x000fe80000100a00 */
[----:B------:R-:W-:Y:S04]  /*197d0*/  STL.64 [R1+0xc8], R26 ;  /* 0x0000c81a01007387 */ /* 0x000fe80000100a00 */
[----:B------:R-:W0:Y:S01]  /*197e0*/  LDSM.16.MT88.4 R24, [R29+UR7+0x180] ;  /* 0x000180071d18783b */ /* 0x000e220008004200 */
[----:B------:R-:W-:Y:S02]  /*197f0*/  IMAD.MOV.U32 R21, RZ, RZ, R9 ;  /* 0x000000ffff157224 */ /* 0x000fe400078e0009 */
[----:B------:R-:W-:Y:S01]  /*19800*/  IMAD.MOV.U32 R19, RZ, RZ, R7 ;  /* 0x000000ffff137224 */ /* 0x000fe200078e0007 */
[----:B0-----:R-:W-:Y:S01]  /*19810*/  STL [R1+0x2a4], R25 ;  /* 0x0002a41901007387 */ /* 0x001fe20000100800 */
[----:B------:R-:W-:Y:S01]  /*19820*/  IMAD.MOV.U32 R7, RZ, RZ, R24 ;  /* 0x000000ffff077224 */ /* 0x000fe200078e0018 */
[----:B------:R-:W-:-:S02]  /*19830*/  MOV R9, R26 ;  /* 0x0000001a00097202 */ /* 0x000fc40000000f00 */
[----:B------:R-:W-:Y:S04]  /*19840*/  STL [R1+0x2ac], R27 ;  /* 0x0002ac1b01007387 */ /* 0x000fe80000100800 */
[----:B------:R-:W0:Y:S01]  /*19850*/  LDSM.16.MT88.4 R24, [R29+UR7+0x2180] ;  /* 0x002180071d18783b */ /* 0x000e220008004200 */
[----:B------:R-:W-:Y:S01]  /*19860*/  IMAD.MOV.U32 R20, RZ, RZ, R23 ;  /* 0x000000ffff147224 */ /* 0x000fe200078e0017 */
[----:B------:R-:W-:Y:S01]  /*19870*/  MOV R22, R8 ;  /* 0x0000000800167202 */ /* 0x000fe20000000f00 */
[----:B------:R-:W-:Y:S02]  /*19880*/  IMAD.MOV.U32 R23, RZ, RZ, R5 ;  /* 0x000000ffff177224 */ /* 0x000fe400078e0005 */
[----:B------:R-:W-:Y:S01]  /*19890*/  IMAD.MOV.U32 R16, RZ, RZ, R19 ;  /* 0x000000ffff107224 */ /* 0x000fe200078e0013 */
[----:B0-----:R-:W-:Y:S01]  /*198a0*/  STL [R1+0x2c4], R25 ;  /* 0x0002c41901007387 */ /* 0x001fe20000100800 */
[----:B------:R-:W-:-:S02]  /*198b0*/  IMAD.MOV.U32 R8, RZ, RZ, R26 ;  /* 0x000000ffff087224 */ /* 0x000fc400078e001a */
[----:B------:R-:W-:Y:S01]  /*198c0*/  IMAD.MOV.U32 R5, RZ, RZ, R24 ;  /* 0x000000ffff057224 */ /* 0x000fe200078e0018 */
[----:B------:R0:W-:Y:S04]  /*198d0*/  STL [R1+0x2cc], R27 ;  /* 0x0002cc1b01007387 */ /* 0x0001e80000100800 */
[----:B0-----:R-:W2:Y:S04]  /*198e0*/  LDL.LU.64 R26, [R1+0x23d0] ;  /* 0x0023d000011a7983 */ /* 0x001ea80000300a00 */
[----:B------:R-:W3:Y:S04]  /*198f0*/  LDL.LU.64 R24, [R1+0x23c8] ;  /* 0x0023c80001187983 */ /* 0x000ee80000300a00 */
[----:B------:R-:W-:Y:S04]  /*19900*/  STL [R1+0x22c0], R29 ;  /* 0x0022c01d01007387 */ /* 0x000fe80000100800 */
[----:B------:R-:W4:Y:S04]  /*19910*/  LDL.LU R17, [R1+0x208] ;  /* 0x0002080001117983 */ /* 0x000f280000300800 */
[----:B------:R-:W4:Y:S04]  /*19920*/  LDL.LU R18, [R1+0x230] ;  /* 0x0002300001127983 */ /* 0x000f280000300800 */
[----:B------:R-:W4:Y:S01]  /*19930*/  LDL.LU R19, [R1+0x238] ;  /* 0x0002380001137983 */ /* 0x000f220000300800 */
[----:B------:R-:W-:-:S15]  /*19940*/  HMMA.16816.F32 R20, R20, R2, RZ ;  /* 0x000000021414723c */ /* 0x000fde00000018ff */
[----:B------:R-:W-:-:S04]  /*19950*/  NOP ;  /* 0x0000000000007918 */ /* 0x000fc80000000000 */
[----:B------:R0:W-:Y:S04]  /*19960*/  STL.64 [R1+0xe0], R20 ;  /* 0x0000e01401007387 */ /* 0x0001e80000100a00 */
[----:B------:R1:W-:Y:S04]  /*19970*/  STL.64 [R1+0xe8], R22 ;  /* 0x0000e81601007387 */ /* 0x0003e80000100a00 */
[----:B0-----:R-:W5:Y:S04]  /*19980*/  LDL.LU R20, [R1+0x220] ;  /* 0x0002200001147983 */ /* 0x001f680000300800 */
[----:B------:R-:W5:Y:S04]  /*19990*/  LDL.LU R21, [R1+0x228] ;  /* 0x0002280001157983 */ /* 0x000f680000300800 */
[----:B------:R-:W2:Y:S04]  /*199a0*/  LDL.LU R29, [R1+0x324] ;  /* 0x00032400011d7983 */ /* 0x000ea80000300800 */
[----:B-1----:R-:W5:Y:S04]  /*199b0*/  LDL.LU R22, [R1+0x250] ;  /* 0x0002500001167983 */ /* 0x002f680000300800 */
[----:B------:R-:W5:Y:S01]  /*199c0*/  LDL.LU R23, [R1+0x258] ;  /* 0x0002580001177983 */ /* 0x000f620000300800 */
[----:B----4-:R-:W-:-:S15]  /*199d0*/  HMMA.16816.F32 R16, R16, R2, RZ ;  /* 0x000000021010723c */ /* 0x010fde00000018ff */
[----:B------:R-:W-:-:S04]  /*199e0*/  NOP ;  /* 0x0000000000007918 */ /* 0x000fc80000000000 */
[----:B------:R0:W-:Y:S04]  /*199f0*/  STL.64 [R1+0x100], R16 ;  /* 0x0001001001007387 */ /* 0x0001e80000100a00 */
[----:B------:R1:W-:Y:S04]  /*19a00*/  STL.64 [R1+0x108], R18 ;  /* 0x0001081201007387 */ /* 0x0003e80000100a00 */
[----:B0-----:R-:W4:Y:S04]  /*19a10*/  LDL.LU R16, [R1+0x240] ;  /* 0x0002400001107983 */ /* 0x001f280000300800 */
[----:B------:R-:W4:Y:S04]  /*19a20*/  LDL.LU R17, [R1+0x248] ;  /* 0x0002480001117983 */ /* 0x000f280000300800 */
[----:B-1----:R-:W4:Y:S01]  /*19a30*/  LDL.LU R18, [R1+0x270] ;  /* 0x0002700001127983 */ /* 0x002f220000300800 */
[----:B-----5:R-:W-:Y:S01]  /*19a40*/  HMMA.16816.F32 R20, R20, R2, RZ ;  /* 0x000000021414723c */ /* 0x020fe200000018ff */
[----:B------:R-:W-:-:S02]  /*19a50*/  MOV R19, R4 ;  /* 0x0000000400137202 */ /* 0x000fc40000000f00 */
[----:B------:R-:W5:-:S15]  /*19a60*/  LDL.LU R4, [R1+0x23c4] ;  /* 0x0023c40001047983 */ /* 0x000f5e0000300800 */
[----:B------:R-:W-:Y:S01]  /*19a70*/  NOP ;  /* 0x0000000000007918 */ /* 0x000fe20000000000 */
[----:B------:R0:W-:Y:S04]  /*19a80*/  STL.64 [R1+0x120], R20 ;  /* 0x0001201401007387 */ /* 0x0001e80000100a00 */
[----:B------:R1:W-:Y:S01]  /*19a90*/  STL.64 [R1+0x128], R22 ;  /* 0x0001281601007387 */ /* 0x0003e20000100a00 */
[----:B0-----:R-:W-:Y:S02]  /*19aa0*/  IMAD.MOV.U32 R20, RZ, RZ, R6 ;  /* 0x000000ffff147224 */ /* 0x001fe400078e0006 */
[----:B------:R-:W-:Y:S01]  /*19ab0*/  IMAD.MOV.U32 R21, RZ, RZ, R15 ;  /* 0x000000ffff157224 */ /* 0x000fe200078e000f */
[----:B------:R-:W2:Y:S01]  /*19ac0*/  LDL.LU R6, [R1+0x23c0] ;  /* 0x0023c00001067983 */ /* 0x000ea20000300800 */
[----:B-1----:R-:W-:Y:S02]  /*19ad0*/  IMAD.MOV.U32 R22, RZ, RZ, R0 ;  /* 0x000000ffff167224 */ /* 0x002fe400078e0000 */
[----:B------:R-:W-:Y:S01]  /*19ae0*/  IMAD.MOV.U32 R23, RZ, RZ, R11 ;  /* 0x000000ffff177224 */ /* 0x000fe200078e000b */
[----:B------:R-:W2:Y:S06]  /*19af0*/  LDL.LU R15, [R1+0x23bc] ;  /* 0x0023bc00010f7983 */ /* 0x000eac0000300800 */
[-C--:B------:R-:W-:Y:S08]  /*19b00*/  HMMA.16816.F32 R20, R20, R2.reuse, RZ ;  /* 0x000000021414723c */ /* 0x080ff000000018ff */
[----:B----4-:R-:W-:-:S15]  /*19b10*/  HMMA.16816.F32 R16, R16, R2, RZ ;  /* 0x000000021010723c */ /* 0x010fde00000018ff */
[----:B------:R-:W-:-:S04]  /*19b20*/  NOP ;  /* 0x0000000000007918 */ /* 0x000fc80000000000 */
[----:B------:R0:W-:Y:S01]  /*19b30*/  STL.64 [R1+0x140], R16 ;  /* 0x0001401001007387 */ /* 0x0001e20000100a00 */
[----:B------:R-:W-:-:S03]  /*19b40*/  MOV R0, R19 ;  /* 0x0000001300007202 */ /* 0x000fc60000000f00 */
[----:B------:R1:W-:Y:S01]  /*19b50*/  STL [R1+0x148], R18 ;  /* 0x0001481201007387 */ /* 0x0003e20000100800 */
[----:B------:R-:W-:-:S03]  /*19b60*/  IMAD.MOV.U32 R19, RZ, RZ, R10 ;  /* 0x000000ffff137224 */ /* 0x000fc600078e000a */
[----:B------:R-:W4:Y:S01]  /*19b70*/  LDL.LU R11, [R1+0x23b8] ;  /* 0x0023b800010b7983 */ /* 0x000f220000300800 */
[----:B0-----:R-:W-:-:S03]  /*19b80*/  IMAD.MOV.U32 R16, RZ, RZ, R12 ;  /* 0x000000ffff107224 */ /* 0x001fc600078e000c */
[----:B------:R-:W2:Y:S01]  /*19b90*/  LDL.LU R12, [R1+0x23b4] ;  /* 0x0023b400010c7983 */ /* 0x000ea20000300800 */
[----:B------:R-:W-:Y:S01]  /*19ba0*/  IMAD.MOV.U32 R17, RZ, RZ, R13 ;  /* 0x000000ffff117224 */ /* 0x000fe200078e000d */
[----:B-1----:R-:W-:Y:S02]  /*19bb0*/  MOV R18, R14 ;  /* 0x0000000e00127202 */ /* 0x002fe40000000f00 */
[----:B------:R-:W2:Y:S04]  /*19bc0*/  LDL.LU R13, [R1+0x23b0] ;  /* 0x0023b000010d7983 */ /* 0x000ea80000300800 */
[----:B------:R-:W2:Y:S04]  /*19bd0*/  LDL.LU R14, [R1+0x23ac] ;  /* 0x0023ac00010e7983 */ /* 0x000ea80000300800 */
[----:B------:R-:W2:Y:S04]  /*19be0*/  LDL.LU R10, [R1+0x23a8] ;  /* 0x0023a800010a7983 */ /* 0x000ea80000300800 */
[----:B------:R0:W-:Y:S04]  /*19bf0*/  STL.64 [R1+0x170], R20 ;  /* 0x0001701401007387 */ /* 0x0001e80000100a00 */
[----:B------:R1:W-:Y:S01]  /*19c00*/  STL.64 [R1+0x178], R22 ;  /* 0x0001781601007387 */ /* 0x0003e20000100a00 */
[----:B0-----:R-:W-:-:S03]  /*19c10*/  IMAD.MOV.U32 R20, RZ, RZ, R7 ;  /* 0x000000ffff147224 */ /* 0x001fc600078e0007 */
[----:B------:R-:W2:Y:S01]  /*19c20*/  LDL.LU R7, [R1+0x23a4] ;  /* 0x0023a40001077983 */ /* 0x000ea20000300800 */
[----:B------:R-:W-:Y:S01]  /*19c30*/  IMAD.MOV.U32 R21, RZ, RZ, R9 ;  /* 0x000000ffff157224 */ /* 0x000fe200078e0009 */
[----:B-1----:R-:W-:Y:S02]  /*19c40*/  MOV R22, R5 ;  /* 0x0000000500167202 */ /* 0x002fe40000000f00 */
[----:B------:R-:W3:Y:S04]  /*19c50*/  LDL.LU R9, [R1+0x23a0] ;  /* 0x0023a00001097983 */ /* 0x000ee80000300800 */
[----:B------:R-:W4:Y:S01]  /*19c60*/  LDL.LU R5, [R1+0x239c] ;  /* 0x00239c0001057983 */ /* 0x000f220000300800 */
[----:B------:R-:W-:Y:S01]  /*19c70*/  IMAD.MOV.U32 R23, RZ, RZ, R8 ;  /* 0x000000ffff177224 */ /* 0x000fe200078e0008 */
[-C--:B------:R-:W-:Y:S08]  /*19c80*/  HMMA.16816.F32 R16, R16, R2.reuse, RZ ;  /* 0x000000021010723c */ /* 0x080ff000000018ff */
[----:B------:R-:W-:Y:S11]  /*19c90*/  HMMA.16816.F32 R20, R20, R2, RZ ;  /* 0x000000021414723c */ /* 0x000ff600000018ff */
[----:B------:R-:W-:Y:S04]  /*19ca0*/  STL.64 [R1+0x1b0], R16 ;  /* 0x0001b01001007387 */ /* 0x000fe80000100a00 */
[----:B------:R0:W-:Y:S04]  /*19cb0*/  STL.64 [R1+0x1b8], R18 ;  /* 0x0001b81201007387 */ /* 0x0001e80000100a00 */
[----:B0-----:R-:W5:Y:S04]  /*19cc0*/  LDL.LU R19, [R1+0x320] ;  /* 0x0003200001137983 */ /* 0x001f680000300800 */
[----:B------:R-:W5:Y:S04]  /*19cd0*/  LDL.LU R8, [R1+0x2398] ;  /* 0x0023980001087983 */ /* 0x000f680000300800 */
[----:B------:R-:W-:Y:S04]  /*19ce0*/  STL.64 [R1+0x1a0], R20 ;  /* 0x0001a01401007387 */ /* 0x000fe80000100a00 */
[----:B------:R2:W-:Y:S02]  /*19cf0*/  STL.64 [R1+0x1a8], R22 ;  /* 0x0001a81601007387 */ /* 0x0005e40000100a00 */
[----:B--2---:R-:W-:Y:S01]  /*19d00*/  MOV R22, R7 ;  /* 0x0000000700167202 */ /* 0x004fe20000000f00 */
[----:B---3--:R-:W-:-:S02]  /*19d10*/  IMAD.MOV.U32 R20, RZ, RZ, R9 ;  /* 0x000000ffff147224 */ /* 0x008fc400078e0009 */
[----:B------:R-:W2:Y:S01]  /*19d20*/  LDL.LU R9, [R1+0x2394] ;  /* 0x0023940001097983 */ /* 0x000ea20000300800 */
[----:B----4-:R-:W-:-:S03]  /*19d30*/  IMAD.MOV.U32 R21, RZ, RZ, R5 ;  /* 0x000000ffff157224 */ /* 0x010fc600078e0005 */
[----:B------:R-:W3:Y:S04]  /*19d40*/  LDL.LU R5, [R1+0x2390] ;  /* 0x0023900001057983 */ /* 0x000ee80000300800 */
[----:B------:R-:W4:Y:S01]  /*19d50*/  LDL.LU R7, [R1+0x238c] ;  /* 0x00238c0001077983 */ /* 0x000f220000300800 */
[----:B------:R-:W-:Y:S02]  /*19d60*/  IMAD.MOV.U32 R23, RZ, RZ, R10 ;  /* 0x000000ffff177224 */ /* 0x000fe400078e000a */
[----:B------:R-:W-:Y:S01]  /*19d70*/  IMAD.MOV.U32 R16, RZ, RZ, R11 ;  /* 0x000000ffff107224 */ /* 0x000fe200078e000b */
[----:B------:R-:W2:Y:S01]  /*19d80*/  LDL.LU R10, [R1+0x2388] ;  /* 0x00238800010a7983 */ /* 0x000ea20000300800 */
[----:B------:R-:W-:Y:S01]  /*19d90*/  IMAD.MOV.U32 R17, RZ, RZ, R15 ;  /* 0x000000ffff117224 */ /* 0x000fe200078e000f */
[----:B------:R-:W-:-:S02]  /*19da0*/  MOV R18, R6 ;  /* 0x0000000600127202 */ /* 0x000fc40000000f00 */
[----:B------:R-:W2:Y:S04]  /*19db0*/  LDL.LU R11, [R1+0x2384] ;  /* 0x00238400010b7983 */ /* 0x000ea80000300800 */
[----:B------:R-:W2:Y:S04]  /*19dc0*/  LDL.LU R15, [R1+0x2380] ;  /* 0x00238000010f7983 */ /* 0x000ea80000300800 */
[----:B------:R-:W2:Y:S01]  /*19dd0*/  LDL.LU R6, [R1+0x44] ;  /* 0x0000440001067983 */ /* 0x000ea20000300800 */
[----:B-----5:R-:W-:Y:S01]  /*19de0*/  F2FP.F16.E4M3.UNPACK_B R2, R19.H1 ;  /* 0x00000013ff02723e */ /* 0x020fe200030006ff */
[----:B------:R-:W-:-:S02]  /*19df0*/  IMAD.MOV.U32 R19, RZ, RZ, R4 ;  /* 0x000000ffff137224 */ /* 0x000fc400078e0004 */
[----:B---3--:R-:W-:Y:S02]  /*19e00*/  IMAD.MOV.U32 R4, RZ, RZ, R5 ;  /* 0x000000ffff047224 */ /* 0x008fe400078e0005 */
[----:B----4-:R-:W-:Y:S02]  /*19e10*/  IMAD.MOV.U32 R5, RZ, RZ, R7 ;  /* 0x000000ffff057224 */ /* 0x010fe400078e0007 */
[----:B------:R-:W2:Y:S01]  /*19e20*/  LDL.LU R7, [R1+0x4c] ;  /* 0x00004c0001077983 */ /* 0x000ea20000300800 */
[----:B------:R-:W-:-:S07]  /*19e30*/  F2FP.F16.E4M3.UNPACK_B R3, R29.H1 ;  /* 0x0000001dff03723e */ /* 0x000fce00030006ff */
[----:B--2---:R-:W-:-:S15]  /*19e40*/  HMMA.16816.F32 R8, R4, R2, R8 ;  /* 0x000000020408723c */ /* 0x004fde0000001808 */
[----:B------:R-:W-:-:S04]  /*19e50*/  NOP ;  /* 0x0000000000007918 */ /* 0x000fc80000000000 */
[----:B------:R-:W-:Y:S04]  /*19e60*/  STL.64 [R1+0x160], R8 ;  /* 0x0001600801007387 */ /* 0x000fe80000100a00 */
[----:B------:R0:W-:Y:S04]  /*19e70*/  STL [R1+0x168], R10 ;  /* 0x0001680a01007387 */ /* 0x0001e80000100800 */
[----:B------:R-:W0:Y:S04]  /*19e80*/  LDL.LU R4, [R1+0x24] ;  /* 0x0000240001047983 */ /* 0x000e280000300800 */
[----:B------:R-:W0:Y:S04]  /*19e90*/  LDL.LU R5, [R1+0x2c] ;  /* 0x00002c0001057983 */ /* 0x000e280000300800 */
[----:B------:R-:W0:Y:S04]  /*19ea0*/  LDL.LU R6, [R1+0x64] ;  /* 0x0000640001067983 */ /* 0x000e280000300800 */
[----:B------:R-:W0:Y:S01]  /*19eb0*/  LDL.LU R7, [R1+0x6c] ;  /* 0x00006c0001077983 */ /* 0x000e220000300800 */
[----:B------:R-:W-:-:S02]  /*19ec0*/  MOV R29, R11 ;  /* 0x0000000b001d7202 */ /* 0x000fc40000000f00 */
[----:B0-----:R-:W-:Y:S01]  /*19ed0*/  HMMA.16816.F32 R8, R4, R2, R20 ;  /* 0x000000020408723c */ /* 0x001fe20000001814 */
[----:B------:R-:W2:-:S15]  /*19ee0*/  LDL.LU R4, [R1+0x54] ;  /* 0x0000540001047983 */ /* 0x000e9e0000300800 */
[----:B------:R-:W-:-:S03]  /*19ef0*/  NOP ;  /* 0x0000000000007918 */ /* 0x000fc60000000000 */
[----:B------:R-:W-:Y:S04]  /*19f00*/  STL.64 [R1+0x60], R8 ;  /* 0x0000600801007387 */ /* 0x000fe80000100a00 */
[----:B------:R-:W-:Y:S04]  /*19f10*/  STL.64 [R1+0x68], R10 ;  /* 0x0000680a01007387 */ /* 0x000fe80000100a00 */
[----:B------:R-:W2:Y:S04]  /*19f20*/  LDL.LU R5, [R1+0x5c] ;  /* 0x00005c0001057983 */ /* 0x000ea80000300800 */
[----:B------:R-:W2:Y:S04]  /*19f30*/  LDL.LU R6, [R1+0x74] ;  /* 0x0000740001067983 */ /* 0x000ea80000300800 */
[----:B------:R-:W2:Y:S01]  /*19f40*/  LDL.LU R7, [R1+0x7c] ;  /* 0x00007c0001077983 */ /* 0x000ea20000300800 */
[----:B------:R-:W-:Y:S01]  /*19f50*/  IMAD.MOV.U32 R23, RZ, RZ, R24 ;  /* 0x000000ffff177224 */ /* 0x000fe200078e0018 */
[----:B--2---:R-:W-:-:S15]  /*19f60*/  HMMA.16816.F32 R12, R4, R2, R12 ;  /* 0x00000002040c723c */ /* 0x004fde000000180c */
[----:B------:R-:W-:-:S04]  /*19f70*/  NOP ;  /* 0x0000000000007918 */ /* 0x000fc80000000000 */
[----:B------:R-:W-:Y:S04]  /*19f80*/  STL.64 [R1+0x2318], R14 ;  /* 0x0023180e01007387 */ /* 0x000fe80000100a00 */
[----:B------:R0:W-:Y:S04]  /*19f90*/  STL.64 [R1+0x2310], R12 ;  /* 0x0023100c01007387 */ /* 0x0001e80000100a00 */
[----:B0-----:R-:W2:Y:S04]  /*19fa0*/  LDL.LU R12, [R1+0x10] ;  /* 0x00001000010c7983 */ /* 0x001ea80000300800 */
[----:B------:R-:W2:Y:S04]  /*19fb0*/  LDL.LU R13, [R1+0x14] ;  /* 0x00001400010d7983 */ /* 0x000ea80000300800 */
[----:B------:R-:W2:Y:S04]  /*19fc0*/  LDL.LU R14, [R1+0x18] ;  /* 0x00001800010e7983 */ /* 0x000ea80000300800 */
[----:B------:R-:W2:Y:S04]  /*19fd0*/  LDL.LU R15, [R1+0x1c] ;  /* 0x00001c00010f7983 */ /* 0x000ea80000300800 */
[----:B------:R-:W3:Y:S04]  /*19fe0*/  LDL.LU R8, [R1+0x94] ;  /* 0x0000940001087983 */ /* 0x000ee80000300800 */
[----:B------:R-:W3:Y:S04]  /*19ff0*/  LDL.LU R9, [R1+0x9c] ;  /* 0x00009c0001097983 */ /* 0x000ee80000300800 */
[----:B------:R-:W4:Y:S04]  /*1a000*/  LDL.LU R20, [R1+0x80] ;  /* 0x0000800001147983 */ /* 0x000f280000300800 */
[----:B------:R-:W4:Y:S04]  /*1a010*/  LDL.LU R21, [R1+0x84] ;  /* 0x0000840001157983 */ /* 0x000f280000300800 */
[----:B------:R-:W4:Y:S04]  /*1a020*/  LDL.LU R22, [R1+0x88] ;  /* 0x0000880001167983 */ /* 0x000f280000300800 */
[----:B------:R-:W5:Y:S04]  /*1a030*/  LDL.LU R24, [R1+0x237c] ;  /* 0x00237c0001187983 */ /* 0x000f680000300800 */
[----:B------:R-:W3:Y:S04]  /*1a040*/  LDL.LU R10, [R1+0xb4] ;  /* 0x0000b400010a7983 */ /* 0x000ee80000300800 */
[----:B------:R-:W3:Y:S02]  /*1a050*/  LDL.LU R11, [R1+0xbc] ;  /* 0x0000bc00010b7983 */ /* 0x000ee40000300800 */
[----:B---3--:R-:W-:Y:S01]  /*1a060*/  HMMA.16816.F32 R8, R8, R2, R16 ;  /* 0x000000020808723c */ /* 0x008fe20000001810 */
[----:B------:R-:W-:Y:S01]  /*1a070*/  IMAD.MOV.U32 R16, RZ, RZ, R25 ;  /* 0x000000ffff107224 */ /* 0x000fe200078e0019 */
[----:B------:R-:W-:Y:S01]  /*1a080*/  MOV R18, R27 ;  /* 0x0000001b00127202 */ /* 0x000fe20000000f00 */
[----:B------:R-:W5:Y:S01]  /*1a090*/  LDL.LU R25, [R1+0x2378] ;  /* 0x0023780001197983 */ /* 0x000f620000300800 */
[----:B------:R-:W-:-:S03]  /*1a0a0*/  IMAD.MOV.U32 R17, RZ, RZ, R26 ;  /* 0x000000ffff117224 */ /* 0x000fc600078e001a */
[----:B------:R-:W5:Y:S04]  /*1a0b0*/  LDL.LU R26, [R1+0x2374] ;  /* 0x00237400011a7983 */ /* 0x000f680000300800 */
[----:B------:R-:W5:Y:S08]  /*1a0c0*/  LDL.LU R27, [R1+0x2370] ;  /* 0x00237000011b7983 */ /* 0x000f700000300800 */
[----:B------:R-:W-:Y:S04]  /*1a0d0*/  STL.64 [R1+0x2328], R10 ;  /* 0x0023280a01007387 */ /* 0x000fe80000100a00 */
[----:B------:R2:W-:Y:S04]  /*1a0e0*/  STL.64 [R1+0x2320], R8 ;  /* 0x0023200801007387 */ /* 0x0005e80000100a00 */
[----:B------:R-:W2:Y:S04]  /*1a0f0*/  LDL.LU R4, [R1+0xd4] ;  /* 0x0000d40001047983 */ /* 0x000ea80000300800 */
[----:B------:R-:W2:Y:S04]  /*1a100*/  LDL.LU R5, [R1+0xdc] ;  /* 0x0000dc0001057983 */ /* 0x000ea80000300800 */
[----:B------:R-:W2:Y:S04]  /*1a110*/  LDL.LU R6, [R1+0xf4] ;  /* 0x0000f40001067983 */ /* 0x000ea80000300800 */
[----:B------:R-:W2:Y:S02]  /*1a120*/  LDL.LU R7, [R1+0xfc] ;  /* 0x0000fc0001077983 */ /* 0x000ea40000300800 */
[----:B--2---:R-:W-:-:S15]  /*1a130*/  HMMA.16816.F32 R8, R4, R2, R12 ;  /* 0x000000020408723c */ /* 0x004fde000000180c */
[----:B------:R-:W-:-:S04]  /*1a140*/  NOP ;  /* 0x0000000000007918 */ /* 0x000fc80000000000 */
[----:B------:R-:W-:Y:S04]  /*1a150*/  STL.64 [R1+0x20], R8 ;  /* 0x0000200801007387 */ /* 0x000fe80000100a00 */
[----:B------:R-:W-:Y:S04]  /*1a160*/  STL [R1+0x28], R10 ;  /* 0x0000280a01007387 */ /* 0x000fe80000100800 */
[----:B------:R-:W5:Y:S04]  /*1a170*/  LDL.LU R4, [R1+0x114] ;  /* 0x0001140001047983 */ /* 0x000f680000300800 */
[----:B------:R-:W5:Y:S04]  /*1a180*/  LDL.LU R5, [R1+0x11c] ;  /* 0x00011c0001057983 */ /* 0x000f680000300800 */
[----:B------:R-:W5:Y:S04]  /*1a190*/  LDL.LU R6, [R1+0x134] ;  /* 0x0001340001067983 */ /* 0x000f680000300800 */
[----:B------:R-:W5:Y:S04]  /*1a1a0*/  LDL.LU R7, [R1+0x13c] ;  /* 0x00013c0001077983 */ /* 0x000f680000300800 */
[----:B------:R-:W2:Y:S04]  /*1a1b0*/  LDL.LU R12, [R1+0xc0] ;  /* 0x0000c000010c7983 */ /* 0x000ea80000300800 */
[----:B------:R-:W2:Y:S04]  /*1a1c0*/  LDL.LU R13, [R1+0xc4] ;  /* 0x0000c400010d7983 */ /* 0x000ea80000300800 */
[----:B------:R-:W2:Y:S04]  /*1a1d0*/  LDL.LU R14, [R1+0xc8] ;  /* 0x0000c800010e7983 */ /* 0x000ea80000300800 */
[----:B------:R-:W2:Y:S01]  /*1a1e0*/  LDL.LU R15, [R1+0xcc] ;  /* 0x0000cc00010f7983 */ /* 0x000ea20000300800 */
[----:B-----5:R-:W-:-:S15]  /*1a1f0*/  HMMA.16816.F32 R24, R4, R2, R24 ;  /* 0x000000020418723c */ /* 0x020fde0000001818 */
[----:B------:R-:W-:-:S04]  /*1a200*/  NOP ;  /* 0x0000000000007918 */ /* 0x000fc80000000000 */
[----:B------:R-:W-:Y:S04]  /*1a210*/  STL.64 [R1+0x22f0], R26 ;  /* 0x0022f01a01007387 */ /* 0x000fe80000100a00 */
[----:B------:R0:W-:Y:S04]  /*1a220*/  STL.64 [R1+0x22e8], R24 ;  /* 0x0022e81801007387 */ /* 0x0001e80000100a00 */
[----:B------:R-:W4:Y:S04]  /*1a230*/  LDL.LU R4, [R1+0x154] ;  /* 0x0001540001047983 */ /* 0x000f280000300800 */
[----:B------:R-:W4:Y:S04]  /*1a240*/  LDL.LU R5, [R1+0x15c] ;  /* 0x00015c0001057983 */ /* 0x000f280000300800 */
[----:B------:R-:W4:Y:S04]  /*1a250*/  LDL.LU R6, [R1+0x194] ;  /* 0x0001940001067983 */ /* 0x000f280000300800 */
[----:B------:R-:W4:Y:S04]  /*1a260*/  LDL.LU R7, [R1+0x19c] ;  /* 0x00019c0001077983 */ /* 0x000f280000300800 */
[----:B0-----:R-:W3:Y:S01]  /*1a270*/  LDL.LU R24, [R1+0xe0] ;  /* 0x0000e00001187983 */ /* 0x001ee20000300800 */
[----:B----4-:R-:W-:-:S15]  /*1a280*/  HMMA.16816.F32 R4, R4, R2, R20 ;  /* 0x000000020404723c */ /* 0x010fde0000001814 */
[----:B------:R-:W-:-:S04]  /*1a290*/  NOP ;  /* 0x0000000000007918 */ /* 0x000fc80000000000 */
[----:B------:R0:W-:Y:S04]  /*1a2a0*/  STL.64 [R1+0x30], R4 ;  /* 0x0000300401007387 */ /* 0x0001e80000100a00 */
[----:B------:R1:W-:Y:S04]  /*1a2b0*/  STL.64 [R1+0x38], R6 ;  /* 0x0000380601007387 */ /* 0x0003e80000100a00 */
[----:B------:R-:W3:Y:S04]  /*1a2c0*/  LDL.LU R25, [R1+0xe4] ;  /* 0x0000e40001197983 */ /* 0x000ee80000300800 */
[----:B------:R-:W3:Y:S04]  /*1a2d0*/  LDL.LU R26, [R1+0xe8] ;  /* 0x0000e800011a7983 */ /* 0x000ee80000300800 */
[----:B------:R-:W3:Y:S04]  /*1a2e0*/  LDL.LU R27, [R1+0xec] ;  /* 0x0000ec00011b7983 */ /* 0x000ee80000300800 */
[----:B0-----:R-:W4:Y:S04]  /*1a2f0*/  LDL.LU R4, [R1+0x184] ;  /* 0x0001840001047983 */ /* 0x001f280000300800 */
[----:B------:R-:W4:Y:S04]  /*1a300*/  LDL.LU R5, [R1+0x18c] ;  /* 0x00018c0001057983 */ /* 0x000f280000300800 */
[----:B-1----:R-:W4:Y:S04]  /*1a310*/  LDL.LU R6, [R1+0x1d4] ;  /* 0x0001d40001067983 */ /* 0x002f280000300800 */
[----:B------:R-:W4:Y:S01]  /*1a320*/  LDL.LU R7, [R1+0x1dc] ;  /* 0x0001dc0001077983 */ /* 0x000f220000300800 */
[----:B------:R-:W-:-:S03]  /*1a330*/  IMAD.MOV.U32 R19, RZ, RZ, R28 ;  /* 0x000000ffff137224 */ /* 0x000fc600078e001c */
[----:B------:R-:W5:Y:S04]  /*1a340*/  LDL.LU R20, [R1+0x100] ;  /* 0x0001000001147983 */ /* 0x000f680000300800 */
[----:B------:R-:W5:Y:S04]  /*1a350*/  LDL.LU R21, [R1+0x104] ;  /* 0x0001040001157983 */ /* 0x000f680000300800 */
[----:B------:R-:W5:Y:S01]  /*1a360*/  LDL.LU R22, [R1+0x108] ;  /* 0x0001080001167983 */ /* 0x000f620000300800 */
[----:B------:R-:W-:-:S03]  /*1a370*/  IMAD.MOV.U32 R28, RZ, RZ, R11 ;  /* 0x000000ffff1c7224 */ /* 0x000fc600078e000b */
[----:B------:R-:W5:Y:S04]  /*1a380*/  LDL.LU R23, [R1+0x10c] ;  /* 0x00010c0001177983 */ /* 0x000f680000300800 */
[----:B------:R-:W2:Y:S04]  /*1a390*/  LDL.LU R8, [R1+0x120] ;  /* 0x0001200001087983 */ /* 0x000ea80000300800 */
[----:B------:R-:W2:Y:S04]  /*1a3a0*/  LDL.LU R9, [R1+0x124] ;  /* 0x0001240001097983 */ /* 0x000ea80000300800 */
[----:B------:R-:W2:Y:S04]  /*1a3b0*/  LDL.LU R10, [R1+0x128] ;  /* 0x00012800010a7983 */ /* 0x000ea80000300800 */
[----:B------:R-:W2:Y:S01]  /*1a3c0*/  LDL.LU R11, [R1+0x12c] ;  /* 0x00012c00010b7983 */ /* 0x000ea20000300800 */
[----:B----4-:R-:W-:-:S15]  /*1a3d0*/  HMMA.16816.F32 R4, R4, R2, R16 ;  /* 0x000000020404723c */ /* 0x010fde0000001810 */
[----:B------:R-:W-:-:S04]  /*1a3e0*/  NOP ;  /* 0x0000000000007918 */ /* 0x000fc80000000000 */
[----:B------:R-:W-:Y:S04]  /*1a3f0*/  STL [R1+0x22d0], R4 ;  /* 0x0022d00401007387 */ /* 0x000fe80000100800 */
[----:B------:R-:W-:Y:S04]  /*1a400*/  STL [R1+0x22cc], R5 ;  /* 0x0022cc0501007387 */ /* 0x000fe80000100800 */
[----:B------:R-:W-:Y:S04]  /*1a410*/  STL [R1+0x22c8], R6 ;  /* 0x0022c80601007387 */ /* 0x000fe80000100800 */
[----:B------:R2:W-:Y:S04]  /*1a420*/  STL [R1+0x22c4], R7 ;  /* 0x0022c40701007387 */ /* 0x0005e80000100800 */
[----:B------:R-:W2:Y:S04]  /*1a430*/  LDL.LU R16, [R1+0x1c4] ;  /* 0x0001c40001107983 */ /* 0x000ea80000300800 */
[----:B------:R-:W2:Y:S04]  /*1a440*/  LDL.LU R17, [R1+0x1cc] ;  /* 0x0001cc0001117983 */ /* 0x000ea80000300800 */
[----:B------:R-:W2:Y:S04]  /*1a450*/  LDL.LU R18, [R1+0x1f4] ;  /* 0x0001f40001127983 */ /* 0x000ea80000300800 */
[----:B------:R-:W2:Y:S02]  /*1a460*/  LDL.LU R19, [R1+0x1fc] ;  /* 0x0001fc0001137983 */ /* 0x000ea40000300800 */
[----:B--2---:R-:W-:Y:S02]  /*1a470*/  HMMA.16816.F32 R4, R16, R2, R12 ;  /* 0x000000021004723c */ /* 0x004fe4000000180c */
[----:B------:R-:W3:-:S15]  /*1a480*/  LDL.LU R16, [R1+0x1e4] ;  /* 0x0001e40001107983 */ /* 0x000ede0000300800 */
[----:B------:R-:W-:Y:S02]  /*1a490*/  NOP ;  /* 0x0000000000007918 */ /* 0x000fe40000000000 */
[----:B------:R-:W-:Y:S04]  /*1a4a0*/  STL.64 [R1+0x10], R4 ;  /* 0x0000100401007387 */ /* 0x000fe80000100a00 */
[----:B------:R0:W-:Y:S04]  /*1a4b0*/  STL.64 [R1+0x18], R6 ;  /* 0x0000180601007387 */ /* 0x0001e80000100a00 */
[----:B------:R-:W3:Y:S04]  /*1a4c0*/  LDL.LU R17, [R1+0x1ec] ;  /* 0x0001ec0001117983 */ /* 0x000ee80000300800 */
[----:B------:R-:W3:Y:S04]  /*1a4d0*/  LDL.LU R18, [R1+0x214] ;  /* 0x0002140001127983 */ /* 0x000ee80000300800 */
[----:B------:R-:W3:Y:S01]  /*1a4e0*/  LDL.LU R19, [R1+0x21c] ;  /* 0x00021c0001137983 */ /* 0x000ee20000300800 */
[----:B------:R-:W-:-:S03]  /*1a4f0*/  IMAD.MOV.U32 R15, RZ, RZ, R0 ;  /* 0x000000ffff0f7224 */ /* 0x000fc600078e0000 */
[----:B------:R-:W2:Y:S04]  /*1a500*/  LDL.LU R12, [R1+0x140] ;  /* 0x00014000010c7983 */ /* 0x000ea80000300800 */
[----:B------:R-:W2:Y:S04]  /*1a510*/  LDL.LU R13, [R1+0x144] ;  /* 0x00014400010d7983 */ /* 0x000ea80000300800 */
[----:B------:R-:W2:Y:S04]  /*1a520*/  LDL.LU R14, [R1+0x148] ;  /* 0x00014800010e7983 */ /* 0x000ea80000300800 */
[----:B------:R-:W4:Y:S01]  /*1a530*/  LDL.LU R0, [R1+0x236c] ;  /* 0x00236c0001007983 */ /* 0x000f220000300800 */
[----:B---3--:R-:W-:-:S15]  /*1a540*/  HMMA.16816.F32 R16, R16, R2, R24 ;  /* 0x000000021010723c */ /* 0x008fde0000001818 */
[----:B------:R-:W-:-:S04]  /*1a550*/  NOP ;  /* 0x0000000000007918 */ /* 0x000fc80000000000 */
[----:B0-----:R-:W-:Y:S01]  /*1a560*/  IMAD.MOV.U32 R6, RZ, RZ, R19 ;  /* 0x000000ffff067224 */ /* 0x001fe200078e0013 */
[----:B------:R-:W-:Y:S01]  /*1a570*/  MOV R4, R17 ;  /* 0x0000001100047202 */ /* 0x000fe20000000f00 */
[----:B------:R-:W-:Y:S01]  /*1a580*/  IMAD.MOV.U32 R5, RZ, RZ, R18 ;  /* 0x000000ffff057224 */ /* 0x000fe200078e0012 */
[----:B------:R0:W-:Y:S04]  /*1a590*/  STL [R1], R16 ;  /* 0x0000001001007387 */ /* 0x0001e80000100800 */
[----:B------:R-:W-:Y:S04]  /*1a5a0*/  STL [R1+0x2308], R6 ;  /* 0x0023080601007387 */ /* 0x000fe80000100800 */
[----:B------:R-:W-:Y:S04]  /*1a5b0*/  STL [R1+0x22e4], R5 ;  /* 0x0022e40501007387 */ /* 0x000fe80000100800 */
[----:B------:R1:W-:Y:S04]  /*1a5c0*/  STL [R1+0x22e0], R4 ;  /* 0x0022e00401007387 */ /* 0x0003e80000100800 */
[----:B0-----:R-:W5:Y:S04]  /*1a5d0*/  LDL.LU R16, [R1+0x204] ;  /* 0x0002040001107983 */ /* 0x001f680000300800 */
[----:B------:R-:W5:Y:S04]  /*1a5e0*/  LDL.LU R17, [R1+0x20c] ;  /* 0x00020c0001117983 */ /* 0x000f680000300800 */
[----:B------:R-:W5:Y:S04]  /*1a5f0*/  LDL.LU R18, [R1+0x234] ;  /* 0x0002340001127983 */ /* 0x000f680000300800 */
[----:B------:R-:W5:Y:S02]  /*1a600*/  LDL.LU R19, [R1+0x23c] ;  /* 0x00023c0001137983 */ /* 0x000f640000300800 */
[----:B-----5:R-:W-:-:S15]  /*1a610*/  HMMA.16816.F32 R16, R16, R2, R20 ;  /* 0x000000021010723c */ /* 0x020fde0000001814 */
[----:B------:R-:W-:-:S04]  /*1a620*/  NOP ;  /* 0x0000000000007918 */ /* 0x000fc80000000000 */
[----:B------:R-:W-:Y:S04]  /*1a630*/  STL.64 [R1+0x22a0], R18 ;  /* 0x0022a01201007387 */ /* 0x000fe80000100a00 */
[----:B------:R-:W-:Y:S04]  /*1a640*/  STL.64 [R1+0x2298], R16 ;  /* 0x0022981001007387 */ /* 0x000fe80000100a00 */
[----:B------:R-:W1:Y:S04]  /*1a650*/  LDL.LU R20, [R1+0x224] ;  /* 0x0002240001147983 */ /* 0x000e680000300800 */
[----:B------:R-:W1:Y:S04]  /*1a660*/  LDL.LU R21, [R1+0x22c] ;  /* 0x00022c0001157983 */ /* 0x000e680000300800 */
[----:B------:R-:W1:Y:S04]  /*1a670*/  LDL.LU R22, [R1+0x254] ;  /* 0x0002540001167983 */ /* 0x000e680000300800 */
[----:B------:R-:W1:Y:S02]  /*1a680*/  LDL.LU R23, [R1+0x25c] ;  /* 0x00025c0001177983 */ /* 0x000e640000300800 */
[----:B-1----:R-:W-:Y:S02]  /*1a690*/  HMMA.16816.F32 R4, R20, R2, R8 ;  /* 0x000000021404723c */ /* 0x002fe40000001808 */
[----:B------:R-:W2:Y:S01]  /*1a6a0*/  LDL.LU R20, [R1+0x244] ;  /* 0x0002440001147983 */ /* 0x000ea20000300800 */
[----:B----4-:R-:W-:-:S15]  /*1a6b0*/  IMAD.MOV.U32 R22, RZ, RZ, R0 ;  /* 0x000000ffff167224 */ /* 0x010fde00078e0000 */
[----:B------:R-:W-:Y:S01]  /*1a6c0*/  NOP ;  /* 0x0000000000007918 */ /* 0x000fe20000000000 */
[----:B------:R-:W-:Y:S04]  /*1a6d0*/  STL.64 [R1+0x40], R4 ;  /* 0x0000400401007387 */ /* 0x000fe80000100a00 */
[----:B------:R-:W-:Y:S04]  /*1a6e0*/  STL.64 [R1+0x48], R6 ;  /* 0x0000480601007387 */ /* 0x000fe80000100a00 */
[----:B------:R-:W2:Y:S04]  /*1a6f0*/  LDL.LU R21, [R1+0x24c] ;  /* 0x00024c0001157983 */ /* 0x000ea80000300800 */
[----:B------:R-:W3:Y:S04]  /*1a700*/  LDL.LU R0, [R1+0x2368] ;  /* 0x0023680001007983 */ /* 0x000ee80000300800 */
[----:B------:R-:W2:Y:S04]  /*1a710*/  LDL.LU R23, [R1+0x27c] ;  /* 0x00027c0001177983 */ /* 0x000ea80000300800 */
[----:B------:R-:W4:Y:S04]  /*1a720*/  LDL.LU R24, [R1+0x170] ;  /* 0x0001700001187983 */ /* 0x000f280000300800 */
[----:B------:R-:W4:Y:S04]  /*1a730*/  LDL.LU R25, [R1+0x174] ;  /* 0x0001740001197983 */ /* 0x000f280000300800 */
[----:B------:R-:W4:Y:S04]  /*1a740*/  LDL.LU R26, [R1+0x178] ;  /* 0x00017800011a7983 */ /* 0x000f280000300800 */
[----:B------:R-:W4:Y:S04]  /*1a750*/  LDL.LU R27, [R1+0x17c] ;  /* 0x00017c00011b7983 */ /* 0x000f280000300800 */
[----:B---3--:R-:W0:Y:S04]  /*1a760*/  LDSM.16.MT88.4 R4, [R0+UR7+0x4000] ;  /* 0x004000070004783b */ /* 0x008e280008004200 */
[----:B------:R-:W-:Y:S01]  /*1a770*/  LDSM.16.MT88.4 R16, [R0+UR7+0x4080] ;  /* 0x004080070010783b */ /* 0x000fe20008004200 */
[----:B--2---:R-:W-:Y:S03]  /*1a780*/  HMMA.16816.F32 R12, R20, R2, R12 ;  /* 0x00000002140c723c */ /* 0x004fe6000000180c */
[----:B0-----:R-:W-:Y:S01]  /*1a790*/  STL [R1+0x304], R5 ;  /* 0x0003040501007387 */ /* 0x001fe20000100800 */
[----:B------:R-:W-:Y:S01]  /*1a7a0*/  MOV R10, R4 ;  /* 0x00000004000a7202 */ /* 0x000fe20000000f00 */
[----:B------:R-:W-:-:S02]  /*1a7b0*/  IMAD.MOV.U32 R9, RZ, RZ, R6 ;  /* 0x000000ffff097224 */ /* 0x000fc400078e0006 */
[----:B------:R-:W-:Y:S04]  /*1a7c0*/  STL [R1+0x30c], R7 ;  /* 0x00030c0701007387 */ /* 0x000fe80000100800 */
[----:B------:R-:W0:Y:S04]  /*1a7d0*/  LDSM.16.MT88.4 R4, [R0+UR7+0x6000] ;  /* 0x006000070004783b */ /* 0x000e280008004200 */
[----:B0-----:R-:W-:Y:S04]  /*1a7e0*/  STL [R1+0x314], R5 ;  /* 0x0003140501007387 */ /* 0x001fe80000100800 */
[----:B------:R-:W-:Y:S04]  /*1a7f0*/  STL [R1+0x31c], R7 ;  /* 0x00031c0701007387 */ /* 0x000fe80000100800 */
[----:B------:R-:W4:Y:S04]  /*1a800*/  LDL.LU R20, [R1+0x264] ;  /* 0x0002640001147983 */ /* 0x000f280000300800 */
[----:B------:R-:W-:Y:S04]  /*1a810*/  STL.64 [R1+0x50], R12 ;  /* 0x0000500c01007387 */ /* 0x000fe80000100a00 */
[----:B------:R-:W-:Y:S04]  /*1a820*/  STL.64 [R1+0x58], R14 ;  /* 0x0000580e01007387 */ /* 0x000fe80000100a00 */
[----:B------:R-:W4:Y:S04]  /*1a830*/  LDL.LU R21, [R1+0x26c] ;  /* 0x00026c0001157983 */ /* 0x000f280000300800 */
[----:B------:R-:W4:Y:S04]  /*1a840*/  LDL.LU R22, [R1+0x294] ;  /* 0x0002940001167983 */ /* 0x000f280000300800 */
[----:B------:R-:W4:Y:S04]  /*1a850*/  LDL.LU R23, [R1+0x29c] ;  /* 0x00029c0001177983 */ /* 0x000f280000300800 */
[----:B------:R-:W-:Y:S04]  /*1a860*/  STL [R1+0x2e4], R17 ;  /* 0x0002e41101007387 */ /* 0x000fe80000100800 */
[----:B------:R-:W-:Y:S04]  /*1a870*/  STL [R1+0x2ec], R19 ;  /* 0x0002ec1301007387 */ /* 0x000fe80000100800 */
[----:B------:R-:W2:Y:S01]  /*1a880*/  LDL R11, [R1+0x32c] ;  /* 0x00032c00010b7983 */ /* 0x000ea20000100800 */
[----:B------:R-:W-:-:S03]  /*1a890*/  IMAD.MOV.U32 R8, RZ, RZ, R4 ;  /* 0x000000ffff087224 */ /* 0x000fc600078e0004 */
[----:B--2---:R-:W-:Y:S04]  /*1a8a0*/  STL.64 [R1+0x2338], R10 ;  /* 0x0023380a01007387 */ /* 0x004fe80000100a00 */
[----:B------:R0:W-:Y:S04]  /*1a8b0*/  STL.64 [R1+0x2330], R8 ;  /* 0x0023300801007387 */ /* 0x0001e80000100a00 */
[----:B0-----:R-:W2:Y:S04]  /*1a8c0*/  LDL.LU R8, [R1+0x1a0] ;  /* 0x0001a00001087983 */ /* 0x001ea80000300800 */
[----:B------:R-:W2:Y:S04]  /*1a8d0*/  LDL.LU R9, [R1+0x1a4] ;  /* 0x0001a40001097983 */ /* 0x000ea80000300800 */
[----:B------:R-:W3:Y:S04]  /*1a8e0*/  LDL.LU R10, [R1+0x1a8] ;  /* 0x0001a800010a7983 */ /* 0x000ee80000300800 */
[----:B------:R-:W3:Y:S01]  /*1a8f0*/  LDL.LU R11, [R1+0x1ac] ;  /* 0x0001ac00010b7983 */ /* 0x000ee20000300800 */
[----:B------:R-:W-:Y:S01]  /*1a900*/  IMAD.MOV.U32 R15, RZ, RZ, R16 ;  /* 0x000000ffff0f7224 */ /* 0x000fe200078e0010 */
[----:B------:R-:W-:-:S02]  /*1a910*/  MOV R14, R18 ;  /* 0x00000012000e7202 */ /* 0x000fc40000000f00 */
[----:B------:R-:W0:Y:S04]  /*1a920*/  LDSM.16.MT88.4 R16, [R0+UR7+0x6080] ;  /* 0x006080070010783b */ /* 0x000e280008004200 */
[----:B---3--:R-:W-:Y:S04]  /*1a930*/  STL.64 [R1+0x2348], R10 ;  /* 0x0023480a01007387 */ /* 0x008fe80000100a00 */
[----:B--2---:R1:W-:Y:S04]  /*1a940*/  STL.64 [R1+0x2340], R8 ;  /* 0x0023400801007387 */ /* 0x0043e80000100a00 */
[----:B-1----:R-:W2:Y:S04]  /*1a950*/  LDL.LU R8, [R1+0x1b0] ;  /* 0x0001b00001087983 */ /* 0x002ea80000300800 */
[----:B------:R-:W2:Y:S04]  /*1a960*/  LDL.LU R9, [R1+0x1b4] ;  /* 0x0001b40001097983 */ /* 0x000ea80000300800 */
[----:B------:R-:W3:Y:S04]  /*1a970*/  LDL.LU R10, [R1+0x1b8] ;  /* 0x0001b800010a7983 */ /* 0x000ee80000300800 */
[----:B------:R-:W3:Y:S01]  /*1a980*/  LDL.LU R11, [R1+0x1bc] ;  /* 0x0001bc00010b7983 */ /* 0x000ee20000300800 */
[----:B0-----:R-:W-:-:S03]  /*1a990*/  IMAD.MOV.U32 R12, RZ, RZ, R18 ;  /* 0x000000ffff0c7224 */ /* 0x001fc600078e0012 */
[----:B---3--:R-:W-:Y:S04]  /*1a9a0*/  STL.64 [R1+0x2360], R10 ;  /* 0x0023600a01007387 */ /* 0x008fe80000100a00 */
[----:B--2---:R4:W-:Y:S02]  /*1a9b0*/  STL.64 [R1+0x2358], R8 ;  /* 0x0023580801007387 */ /* 0x0049e40000100a00 */
[----:B----4-:R-:W-:Y:S02]  /*1a9c0*/  HMMA.16816.F32 R8, R20, R2, R24 ;  /* 0x000000021408723c */ /* 0x010fe40000001818 */
[----:B------:R-:W-:Y:S04]  /*1a9d0*/  STL [R1+0x2f4], R17 ;  /* 0x0002f41101007387 */ /* 0x000fe80000100800 */
[----:B------:R-:W-:Y:S04]  /*1a9e0*/  STL [R1+0x2fc], R19 ;  /* 0x0002fc1301007387 */ /* 0x000fe80000100800 */
[----:B------:R-:W2:Y:S09]  /*1a9f0*/  LDL.LU R24, [R1+0x160] ;  /* 0x0001600001187983 */ /* 0x000eb20000300800 */
[----:B------:R-:W-:Y:S04]  /*1aa00*/  STL.64 [R1+0x70], R8 ;  /* 0x0000700801007387 */ /* 0x000fe80000100a00 */
[----:B------:R-:W-:Y:S04]  /*1aa10*/  STL.64 [R1+0x78], R10 ;  /* 0x0000780a01007387 */ /* 0x000fe80000100a00 */
[----:B------:R-:W0:Y:S04]  /*1aa20*/  LDSM.16.MT88.4 R8, [R0+UR7+0x4100] ;  /* 0x004100070008783b */ /* 0x000e280008004200 */
[----:B------:R-:W2:Y:S04]  /*1aa30*/  LDL.LU R25, [R1+0x164] ;  /* 0x0001640001197983 */ /* 0x000ea80000300800 */
[----:B------:R-:W2:Y:S04]  /*1aa40*/  LDL.LU R26, [R1+0x168] ;  /* 0x00016800011a7983 */ /* 0x000ea80000300800 */
[----:B------:R-:W3:Y:S04]  /*1aa50*/  LDL.LU R20, [R1+0x284] ;  /* 0x0002840001147983 */ /* 0x000ee80000300800 */
[----:B------:R-:W3:Y:S04]  /*1aa60*/  LDL.LU R21, [R1+0x28c] ;  /* 0x00028c0001157983 */ /* 0x000ee80000300800 */
[----:B------:R-:W3:Y:S04]  /*1aa70*/  LDL.LU R22, [R1+0x2b4] ;  /* 0x0002b40001167983 */ /* 0x000ee80000300800 */
[----:B------:R-:W3:Y:S04]  /*1aa80*/  LDL.LU R23, [R1+0x2bc] ;  /* 0x0002bc0001177983 */ /* 0x000ee80000300800 */
[----:B0-----:R-:W-:Y:S01]  /*1aa90*/  STL [R1+0x2b4], R9 ;  /* 0x0002b40901007387 */ /* 0x001fe20000100800 */
[----:B------:R-:W-:Y:S01]  /*1aaa0*/  MOV R19, R8 ;  /* 0x0000000800137202 */ /* 0x000fe20000000f00 */
[----:B------:R-:W-:-:S02]  /*1aab0*/  IMAD.MOV.U32 R18, RZ, RZ, R10 ;  /* 0x000000ffff127224 */ /* 0x000fc400078e000a */
[----:B------:R-:W-:Y:S04]  /*1aac0*/  STL [R1+0x2bc], R11 ;  /* 0x0002bc0b01007387 */ /* 0x000fe80000100800 */
[----:B------:R-:W0:Y:S04]  /*1aad0*/  LDSM.16.MT88.4 R8, [R0+UR7+0x6100] ;  /* 0x006100070008783b */ /* 0x000e280008004200 */
[----:B0-----:R-:W-:Y:S01]  /*1aae0*/  STL [R1+0x2d4], R9 ;  /* 0x0002d40901007387 */ /* 0x001fe20000100800 */
[----:B------:R-:W-:Y:S02]  /*1aaf0*/  IMAD.MOV.U32 R4, RZ, RZ, R10 ;  /* 0x000000ffff047224 */ /* 0x000fe400078e000a */
[----:B------:R-:W-:Y:S01]  /*1ab00*/  IMAD.MOV.U32 R5, RZ, RZ, R8 ;  /* 0x000000ffff057224 */ /* 0x000fe200078e0008 */
[----:B------:R0:W-:Y:S04]  /*1ab10*/  STL [R1+0x2dc], R11 ;  /* 0x0002dc0b01007387 */ /* 0x0001e80000100800 */
[----:B0-----:R-:W3:Y:S04]  /*1ab20*/  LDL.LU.64 R10, [R1+0x2360] ;  /* 0x00236000010a7983 */ /* 0x001ee80000300a00 */
[----:B------:R-:W3:Y:S01]  /*1ab30*/  LDL.LU.64 R8, [R1+0x2358] ;  /* 0x0023580001087983 */ /* 0x000ee20000300a00 */
[----:B------:R-:W-:-:S02]  /*1ab40*/  IMAD.MOV.U32 R27, RZ, RZ, R29 ;  /* 0x000000ffff1b7224 */ /* 0x000fc400078e001d */
[----:B------:R-:W-:Y:S01]  /*1ab50*/  IMAD.MOV.U32 R13, RZ, RZ, R16 ;  /* 0x000000ffff0d7224 */ /* 0x000fe200078e0010 */
[----:B---3--:R-:W-:Y:S01]  /*1ab60*/  HMMA.16816.F32 R8, R20, R2, R8 ;  /* 0x000000021408723c */ /* 0x008fe20000001808 */
[----:B------:R-:W3:-:S15]  /*1ab70*/  LDL.LU R20, [R1+0x2a4] ;  /* 0x0002a40001147983 */ /* 0x000ede0000300800 */
[----:B------:R-:W-:-:S03]  /*1ab80*/  NOP ;  /* 0x0000000000007918 */ /* 0x000fc60000000000 */
[----:B------:R-:W-:Y:S04]  /*1ab90*/  STL.64 [R1+0x80], R8 ;  /* 0x0000800801007387 */ /* 0x000fe80000100a00 */
[----:B------:R-:W-:Y:S04]  /*1aba0*/  STL.64 [R1+0x88], R10 ;  /* 0x0000880a01007387 */ /* 0x000fe80000100a00 */
[----:B------:R-:W0:Y:S04]  /*1abb0*/  LDSM.16.MT88.4 R8, [R0+UR7+0x4180] ;  /* 0x004180070008783b */ /* 0x000e280008004200 */
[----:B------:R-:W3:Y:S04]  /*1abc0*/  LDL.LU R21, [R1+0x2ac] ;  /* 0x0002ac0001157983 */ /* 0x000ee80000300800 */
[----:B------:R-:W3:Y:S04]  /*1abd0*/  LDL.LU R22, [R1+0x2c4] ;  /* 0x0002c40001167983 */ /* 0x000ee80000300800 */
[----:B------:R-:W3:Y:S04]  /*1abe0*/  LDL.LU R23, [R1+0x2cc] ;  /* 0x0002cc0001177983 */ /* 0x000ee80000300800 */
[----:B0-----:R-:W-:Y:S01]  /*1abf0*/  STL [R1+0x284], R9 ;  /* 0x0002840901007387 */ /* 0x001fe20000100800 */
[----:B------:R-:W-:Y:S01]  /*1ac00*/  MOV R29, R8 ;  /* 0x00000008001d7202 */ /* 0x000fe20000000f00 */
[----:B------:R-:W-:-:S02]  /*1ac10*/  IMAD.MOV.U32 R17, RZ, RZ, R10 ;  /* 0x000000ffff117224 */ /* 0x000fc400078e000a */
[----:B------:R-:W-:Y:S04]  /*1ac20*/  STL [R1+0x28c], R11 ;  /* 0x00028c0b01007387 */ /* 0x000fe80000100800 */
[----:B------:R0:W1:Y:S04]  /*1ac30*/  LDSM.16.MT88.4 R8, [R0+UR7+0x6180] ;  /* 0x006180070008783b */ /* 0x0000680008004200 */
[----:B0-----:R-:W4:Y:S04]  /*1ac40*/  LDL.LU R0, [R1+0x2350] ;  /* 0x0023500001007983 */ /* 0x001f280000300800 */
[----:B-1----:R-:W-:Y:S01]  /*1ac50*/  STL [R1+0x294], R9 ;  /* 0x0002940901007387 */ /* 0x002fe20000100800 */
[----:B------:R-:W-:-:S02]  /*1ac60*/  IMAD.MOV.U32 R7, RZ, RZ, R10 ;  /* 0x000000ffff077224 */ /* 0x000fc400078e000a */
[----:B------:R-:W-:Y:S01]  /*1ac70*/  IMAD.MOV.U32 R16, RZ, RZ, R8 ;  /* 0x000000ffff107224 */ /* 0x000fe200078e0008 */
[----:B------:R0:W-:Y:S04]  /*1ac80*/  STL [R1+0x29c], R11 ;  /* 0x00029c0b01007387 */ /* 0x0001e80000100800 */
[----:B0-----:R-:W3:Y:S04]  /*1ac90*/  LDL.LU.64 R10, [R1+0x2348] ;  /* 0x00234800010a7983 */ /* 0x001ee80000300a00 */
[----:B------:R-:W3:Y:S02]  /*1aca0*/  LDL.LU.64 R8, [R1+0x2340] ;  /* 0x0023400001087983 */ /* 0x000ee40000300a00 */
[----:B---3--:R-:W-:Y:S02]  /*1acb0*/  HMMA.16816.F32 R20, R20, R2, R8 ;  /* 0x000000021414723c */ /* 0x008fe40000001808 */
[----:B------:R-:W3:Y:S04]  /*1acc0*/  LDL.LU.64 R10, [R1+0x2338] ;  /* 0x00233800010a7983 */ /* 0x000ee80000300a00 */
[----:B------:R-:W5:Y:S04]  /*1acd0*/  LDL.LU.64 R8, [R1+0x2330] ;  /* 0x0023300001087983 */ /* 0x000f680000300a00 */
[----:B------:R-:W2:Y:S09]  /*1ace0*/  LDL R3, [R1+0x328] ;  /* 0x0003280001037983 */ /* 0x000eb20000100800 */
[----:B------:R-:W-:Y:S04]  /*1acf0*/  STL.64 [R1+0x90], R20 ;  /* 0x0000901401007387 */ /* 0x000fe80000100a00 */
[----:B------:R0:W-:Y:S02]  /*1ad00*/  STL.64 [R1+0x98], R22 ;  /* 0x0000981601007387 */ /* 0x0001e40000100a00 */
[----:B0-----:R-:W-:Y:S01]  /*1ad10*/  IMAD.MOV.U32 R23, RZ, RZ, R6 ;  /* 0x000000ffff177224 */ /* 0x001fe200078e0006 */
[----:B---3--:R-:W-:Y:S01]  /*1ad20*/  MOV R20, R10 ;  /* 0x0000000a00147202 */ /* 0x008fe20000000f00 */
[----:B-----5:R-:W-:-:S02]  /*1ad30*/  IMAD.MOV.U32 R21, RZ, RZ, R9 ;  /* 0x000000ffff157224 */ /* 0x020fc400078e0009 */
[----:B------:R-:W-:Y:S01]  /*1ad40*/  IMAD.MOV.U32 R22, RZ, RZ, R8 ;  /* 0x000000ffff167224 */ /* 0x000fe200078e0008 */
[----:B--2---:R-:W-:Y:S02]  /*1ad50*/  F2FP.F16.E4M3.UNPACK_B R2, R3 ;  /* 0x00000003ff02723e */ /* 0x004fe400020006ff */
[----:B------:R-:W-:Y:S02]  /*1ad60*/  F2FP.F16.E4M3.UNPACK_B R3, R11 ;  /* 0x0000000bff03723e */ /* 0x000fe400020006ff */
[----:B----4-:R-:W0:Y:S05]  /*1ad70*/  LDSM.16.MT88.4 R8, [R0+UR7+0x4000] ;  /* 0x004000070008783b */ /* 0x010e2a0008004200 */
[----:B------:R-:W-:Y:S01]  /*1ad80*/  HMMA.16816.F32 R24, R20, R2, R24 ;  /* 0x000000021418723c */ /* 0x000fe20000001818 */
[----:B------:R-:W-:Y:S01]  /*1ad90*/  IMAD.MOV.U32 R20, RZ, RZ, R15 ;  /* 0x000000ffff147224 */ /* 0x000fe200078e000f */
[----:B------:R-:W-:Y:S01]  /*1ada0*/  MOV R23, R12 ;  /* 0x0000000c00177202 */ /* 0x000fe20000000f00 */
[----:B------:R-:W-:-:S02]  /*1adb0*/  IMAD.MOV.U32 R21, RZ, RZ, R14 ;  /* 0x000000ffff157224 */ /* 0x000fc400078e000e */
[----:B------:R-:W-:Y:S02]  /*1adc0*/  IMAD.MOV.U32 R22, RZ, RZ, R13 ;  /* 0x000000ffff167224 */ /* 0x000fe400078e000d */
[----:B------:R-:W-:Y:S04]  /*1add0*/  LDSM.16.MT88.4 R12, [R0+UR7+0x4080] ;  /* 0x00408007000c783b */ /* 0x000fe80008004200 */
[----:B0-----:R-:W-:Y:S04]  /*1ade0*/  STL.64 [R1+0x100], R8 ;  /* 0x0001000801007387 */ /* 0x001fe80000100a00 */
[----:B------:R-:W-:Y:S04]  /*1adf0*/  STL.64 [R1+0x108], R10 ;  /* 0x0001080a01007387 */ /* 0x000fe80000100a00 */
[----:B------:R-:W0:Y:S04]  /*1ae00*/  LDSM.16.MT88.4 R8, [R0+UR7+0x6000] ;  /* 0x006000070008783b */ /* 0x000e280008004200 */
[----:B0-----:R-:W-:Y:S01]  /*1ae10*/  STL.64 [R1+0x270], R8 ;  /* 0x0002700801007387 */ /* 0x001fe20000100a00 */
[----:B------:R-:W-:-:S03]  /*1ae20*/  MOV R6, R10 ;  /* 0x0000000a00067202 */ /* 0x000fc60000000f00 */
[----:B------:R0:W-:Y:S04]  /*1ae30*/  STL [R1+0x27c], R11 ;  /* 0x00027c0b01007387 */ /* 0x0001e80000100800 */
[----:B0-----:R-:W2:Y:S04]  /*1ae40*/  LDL.LU.64 R10, [R1+0x2328] ;  /* 0x00232800010a7983 */ /* 0x001ea80000300a00 */
[----:B------:R-:W2:Y:S04]  /*1ae50*/  LDL.LU.64 R8, [R1+0x2320] ;  /* 0x0023200001087983 */ /* 0x000ea80000300a00 */
[----:B------:R-:W-:Y:S04]  /*1ae60*/  STL.64 [R1+0xb0], R24 ;  /* 0x0000b01801007387 */ /* 0x000fe80000100a00 */
[----:B------:R0:W-:Y:S04]  /*1ae70*/  STL.64 [R1+0xb8], R26 ;  /* 0x0000b81a01007387 */ /* 0x0001e80000100a00 */
[----:B------:R-:W-:Y:S04]  /*1ae80*/  STL [R1+0x1e4], R13 ;  /* 0x0001e40d01007387 */ /* 0x000fe80000100800 */
[----:B------:R-:W-:Y:S01]  /*1ae90*/  STL [R1+0x1ec], R15 ;  /* 0x0001ec0f01007387 */ /* 0x000fe20000100800 */
[----:B0-----:R-:W-:-:S02]  /*1aea0*/  IMAD.MOV.U32 R27, RZ, RZ, R12 ;  /* 0x000000ffff1b7224 */ /* 0x001fc400078e000c */
[----:B------:R-:W-:Y:S02]  /*1aeb0*/  IMAD.MOV.U32 R26, RZ, RZ, R14 ;  /* 0x000000ffff1a7224 */ /* 0x000fe400078e000e */
[----:B------:R-:W0:Y:S02]  /*1aec0*/  LDSM.16.MT88.4 R12, [R0+UR7+0x6080] ;  /* 0x00608007000c783b */ /* 0x000e240008004200 */
[----:B0-----:R-:W-:Y:S02]  /*1aed0*/  IMAD.MOV.U32 R25, RZ, RZ, R12 ;  /* 0x000000ffff197224 */ /* 0x001fe400078e000c */
[----:B------:R-:W-:Y:S01]  /*1aee0*/  STL [R1+0x264], R13 ;  /* 0x0002640d01007387 */ /* 0x000fe20000100800 */
[----:B------:R-:W-:-:S03]  /*1aef0*/  MOV R24, R14 ;  /* 0x0000000e00187202 */ /* 0x000fc60000000f00 */
[----:B------:R0:W-:Y:S04]  /*1af00*/  STL [R1+0x26c], R15 ;  /* 0x00026c0f01007387 */ /* 0x0001e80000100800 */
[----:B0-----:R-:W3:Y:S04]  /*1af10*/  LDL.LU.64 R14, [R1+0x2318] ;  /* 0x00231800010e7983 */ /* 0x001ee80000300a00 */
[----:B------:R-:W3:Y:S04]  /*1af20*/  LDL.LU.64 R12, [R1+0x2310] ;  /* 0x00231000010c7983 */ /* 0x000ee80000300a00 */
[----:B------:R-:W-:Y:S04]  /*1af30*/  STL.64 [R1+0x2300], R26 ;  /* 0x0023001a01007387 */ /* 0x000fe80000100a00 */
[----:B------:R0:W-:Y:S04]  /*1af40*/  STL.64 [R1+0x22f8], R24 ;  /* 0x0022f81801007387 */ /* 0x0001e80000100a00 */
[----:B0-----:R-:W4:Y:S04]  /*1af50*/  LDL.LU R24, [R1+0x60] ;  /* 0x0000600001187983 */ /* 0x001f280000300800 */
[----:B------:R-:W4:Y:S04]  /*1af60*/  LDL.LU R25, [R1+0x64] ;  /* 0x0000640001197983 */ /* 0x000f280000300800 */
[----:B------:R-:W4:Y:S04]  /*1af70*/  LDL.LU R26, [R1+0x68] ;  /* 0x00006800011a7983 */ /* 0x000f280000300800 */
[----:B------:R-:W4:Y:S02]  /*1af80*/  LDL.LU R27, [R1+0x6c] ;  /* 0x00006c00011b7983 */ /* 0x000f240000300800 */
[----:B----4-:R-:W-:-:S15]  /*1af90*/  HMMA.16816.F32 R24, R20, R2, R24 ;  /* 0x000000021418723c */ /* 0x010fde0000001818 */
[----:B------:R-:W-:-:S04]  /*1afa0*/  NOP ;  /* 0x0000000000007918 */ /* 0x000fc80000000000 */
[----:B------:R-:W-:Y:S04]  /*1afb0*/  STL.64 [R1+0xe0], R24 ;  /* 0x0000e01801007387 */ /* 0x000fe80000100a00 */
[----:B------:R-:W-:Y:S04]  /*1afc0*/  STL.64 [R1+0xe8], R26 ;  /* 0x0000e81a01007387 */ /* 0x000fe80000100a00 */
[----:B------:R-:W0:Y:S01]  /*1afd0*/  LDSM.16.MT88.4 R24, [R0+UR7+0x4100] ;  /* 0x004100070018783b */ /* 0x000e220008004200 */
[----:B------:R-:W-:Y:S01]  /*1afe0*/  IMAD.MOV.U32 R22, RZ, RZ, R5 ;  /* 0x000000ffff167224 */ /* 0x000fe200078e0005 */
[----:B------:R-:W-:Y:S01]  /*1aff0*/  MOV R23, R4 ;  /* 0x0000000400177202 */ /* 0x000fe20000000f00 */
[----:B------:R-:W-:-:S02]  /*1b000*/  IMAD.MOV.U32 R20, RZ, RZ, R19 ;  /* 0x000000ffff147224 */ /* 0x000fc400078e0013 */
[----:B------:R-:W-:-:S07]  /*1b010*/  IMAD.MOV.U32 R21, RZ, RZ, R18 ;  /* 0x000000ffff157224 */ /* 0x000fce00078e0012 */
[----:B---3--:R-:W-:Y:S01]  /*1b020*/  HMMA.16816.F32 R12, R20, R2, R12 ;  /* 0x00000002140c723c */ /* 0x008fe2000000180c */
[----:B0-----:R-:W-:Y:S01]  /*1b030*/  STL [R1+0x1d4], R25 ;  /* 0x0001d41901007387 */ /* 0x001fe20000100800 */
[----:B------:R-:W-:Y:S02]  /*1b040*/  IMAD.MOV.U32 R5, RZ, RZ, R24 ;  /* 0x000000ffff057224 */ /* 0x000fe400078e0018 */
[----:B------:R-:W-:Y:S01]  /*1b050*/  IMAD.MOV.U32 R4, RZ, RZ, R26 ;  /* 0x000000ffff047224 */ /* 0x000fe200078e001a */
[----:B------:R-:W-:Y:S04]  /*1b060*/  STL [R1+0x1dc], R27 ;  /* 0x0001dc1b01007387 */ /* 0x000fe80000100800 */
[----:B------:R-:W0:Y:S01]  /*1b070*/  LDSM.16.MT88.4 R24, [R0+UR7+0x6100] ;  /* 0x006100070018783b */ /* 0x000e220008004200 */
[----:B------:R-:W-:-:S03]  /*1b080*/  IMAD.MOV.U32 R23, RZ, RZ, R28 ;  /* 0x000000ffff177224 */ /* 0x000fc600078e001c */
[----:B0-----:R-:W-:Y:S04]  /*1b090*/  STL [R1+0x254], R25 ;  /* 0x0002541901007387 */ /* 0x001fe80000100800 */
[----:B------:R-:W-:Y:S04]  /*1b0a0*/  STL [R1+0x25c], R27 ;  /* 0x00025c1b01007387 */ /* 0x000fe80000100800 */
[----:B------:R-:W3:Y:S04]  /*1b0b0*/  LDL.LU R20, [R1+0x20] ;  /* 0x0000200001147983 */ /* 0x000ee80000300800 */
[----:B------:R0:W-:Y:S04]  /*1b0c0*/  STL.64 [R1+0xd0], R12 ;  /* 0x0000d00c01007387 */ /* 0x0001e80000100a00 */
[----:B------:R1:W-:Y:S04]  /*1b0d0*/  STL.64 [R1+0xd8], R14 ;  /* 0x0000d80e01007387 */ /* 0x0003e80000100a00 */
[----:B------:R-:W3:Y:S04]  /*1b0e0*/  LDL.LU R21, [R1+0x24] ;  /* 0x0000240001157983 */ /* 0x000ee80000300800 */
[----:B------:R-:W3:Y:S04]  /*1b0f0*/  LDL.LU R22, [R1+0x28] ;  /* 0x0000280001167983 */ /* 0x000ee80000300800 */
[----:B------:R-:W4:Y:S01]  /*1b100*/  LDL.LU R28, [R1+0x230c] ;  /* 0x00230c00011c7983 */ /* 0x000f220000300800 */
[----:B------:R-:W-:Y:S01]  /*1b110*/  IMAD.MOV.U32 R19, RZ, RZ, R24 ;  /* 0x000000ffff137224 */ /* 0x000fe200078e0018 */
[----:B------:R-:W-:-:S02]  /*1b120*/  MOV R18, R26 ;  /* 0x0000001a00127202 */ /* 0x000fc40000000f00 */
[----:B------:R-:W5:Y:S01]  /*1b130*/  LDSM.16.MT88.4 R24, [R0+UR7+0x4180] ;  /* 0x004180070018783b */ /* 0x000f620008004200 */
[----:B0-----:R-:W-:Y:S01]  /*1b140*/  IMAD.MOV.U32 R13, RZ, RZ, R17 ;  /* 0x000000ffff0d7224 */ /* 0x001fe200078e0011 */
[----:B-1----:R-:W-:Y:S01]  /*1b150*/  MOV R14, R16 ;  /* 0x00000010000e7202 */ /* 0x002fe20000000f00 */
[----:B------:R-:W-:Y:S02]  /*1b160*/  IMAD.MOV.U32 R12, RZ, RZ, R29 ;  /* 0x000000ffff0c7224 */ /* 0x000fe400078e001d */
[----:B------:R-:W-:-:S07]  /*1b170*/  IMAD.MOV.U32 R15, RZ, RZ, R7 ;  /* 0x000000ffff0f7224 */ /* 0x000fce00078e0007 */
[----:B--2---:R-:W-:Y:S01]  /*1b180*/  HMMA.16816.F32 R12, R12, R2, R8 ;  /* 0x000000020c0c723c */ /* 0x004fe20000001808 */
[----:B-----5:R-:W-:Y:S01]  /*1b190*/  STL [R1+0x1c4], R25 ;  /* 0x0001c41901007387 */ /* 0x020fe20000100800 */
[----:B------:R-:W-:Y:S02]  /*1b1a0*/  IMAD.MOV.U32 R17, RZ, RZ, R24 ;  /* 0x000000ffff117224 */ /* 0x000fe400078e0018 */
[----:B------:R-:W-:Y:S01]  /*1b1b0*/  IMAD.MOV.U32 R16, RZ, RZ, R26 ;  /* 0x000000ffff107224 */ /* 0x000fe200078e001a */
[----:B------:R-:W-:Y:S04]  /*1b1c0*/  STL [R1+0x1cc], R27 ;  /* 0x0001cc1b01007387 */ /* 0x000fe80000100800 */
[----:B------:R-:W0:Y:S04]  /*1b1d0*/  LDSM.16.MT88.4 R24, [R0+UR7+0x6180] ;  /* 0x006180070018783b */ /* 0x000e280008004200 */
[----:B------:R-:W-:Y:S04]  /*1b1e0*/  STL.64 [R1+0x22d8], R16 ;  /* 0x0022d81001007387 */ /* 0x000fe80000100a00 */
[----:B0-----:R-:W-:Y:S04]  /*1b1f0*/  STL [R1+0x244], R25 ;  /* 0x0002441901007387 */ /* 0x001fe80000100800 */
[----:B------:R-:W-:Y:S04]  /*1b200*/  STL [R1+0x24c], R27 ;  /* 0x00024c1b01007387 */ /* 0x000fe80000100800 */
[----:B------:R-:W-:Y:S04]  /*1b210*/  STL [R1+0x2218], R0 ;  /* 0x0022180001007387 */ /* 0x000fe80000100800 */
[----:B------:R-:W3:Y:S01]  /*1b220*/  LDL.LU R8, [R1+0x100] ;  /* 0x0001000001087983 */ /* 0x000ee20000300800 */
[----:B------:R-:W-:-:S03]  /*1b230*/  MOV R7, R24 ;  /* 0x0000001800077202 */ /* 0x000fc60000000f00 */
[----:B------:R-:W-:Y:S01]  /*1b240*/  STL.64 [R1+0xc0], R12 ;  /* 0x0000c00c01007387 */ /* 0x000fe20000100a00 */
[----:B------:R-:W-:-:S03]  /*1b250*/  IMAD.MOV.U32 R29, RZ, RZ, R26 ;  /* 0x000000ffff1d7224 */ /* 0x000fc600078e001a */
[----:B------:R-:W-:Y:S01]  /*1b260*/  STL.64 [R1+0xc8], R14 ;  /* 0x0000c80e01007387 */ /* 0x000fe20000100a00 */
[----:B------:R-:W-:-:S03]  /*1b270*/  IMAD.MOV.U32 R11, RZ, RZ, R6 ;  /* 0x000000ffff0b7224 */ /* 0x000fc600078e0006 */
[----:B------:R-:W3:Y:S04]  /*1b280*/  LDL.LU R9, [R1+0x108] ;  /* 0x0001080001097983 */ /* 0x000ee80000300800 */
[----:B------:R-:W3:Y:S04]  /*1b290*/  LDL.LU R10, [R1+0x270] ;  /* 0x00027000010a7983 */ /* 0x000ee80000300800 */
[----:B------:R-:W2:Y:S04]  /*1b2a0*/  LDL.LU R6, [R1+0x2308] ;  /* 0x0023080001067983 */ /* 0x000ea80000300800 */
[----:B----4-:R-:W0:Y:S04]  /*1b2b0*/  LDSM.16.MT88.4 R12, [R28+UR7+0x4000] ;  /* 0x004000071c0c783b */ /* 0x010e280008004200 */
[----:B------:R-:W1:Y:S04]  /*1b2c0*/  LDSM.16.MT88.4 R24, [R28+UR7+0x6000] ;  /* 0x006000071c18783b */ /* 0x000e680008004200 */
[----:B0-----:R0:W-:Y:S04]  /*1b2d0*/  STL.64 [R1+0x1b0], R12 ;  /* 0x0001b00c01007387 */ /* 0x0011e80000100a00 */
[----:B------:R-:W-:Y:S04]  /*1b2e0*/  STL.64 [R1+0x1b8], R14 ;  /* 0x0001b80e01007387 */ /* 0x000fe80000100a00 */
[----:B-1----:R-:W-:Y:S04]  /*1b2f0*/  STL [R1+0x234], R25 ;  /* 0x0002341901007387 */ /* 0x002fe80000100800 */
[----:B------:R1:W-:Y:S01]  /*1b300*/  STL [R1+0x23c], R27 ;  /* 0x00023c1b01007387 */ /* 0x0003e20000100800 */
[----:B0-----:R-:W-:Y:S01]  /*1b310*/  MOV R12, R26 ;  /* 0x0000001a000c7202 */ /* 0x001fe20000000f00 */
[----:B------:R-:W-:-:S02]  /*1b320*/  IMAD.MOV.U32 R13, RZ, RZ, R24 ;  /* 0x000000ffff0d7224 */ /* 0x000fc400078e0018 */
[----:B-1----:R-:W4:Y:S04]  /*1b330*/  LDL.LU.64 R26, [R1+0x2300] ;  /* 0x00230000011a7983 */ /* 0x002f280000300a00 */
[----:B------:R-:W5:Y:S01]  /*1b340*/  LDL.LU.64 R24, [R1+0x22f8] ;  /* 0x0022f80001187983 */ /* 0x000f620000300a00 */
[----:B---3--:R-:W-:-:S15]  /*1b350*/  HMMA.16816.F32 R20, R8, R2, R20 ;  /* 0x000000020814723c */ /* 0x008fde0000001814 */
[----:B------:R-:W-:-:S04]  /*1b360*/  NOP ;  /* 0x0000000000007918 */ /* 0x000fc80000000000 */
[----:B------:R-:W-:Y:S04]  /*1b370*/  STL.64 [R1+0xf0], R20 ;  /* 0x0000f01401007387 */ /* 0x000fe80000100a00 */
[----:B------:R-:W-:Y:S01]  /*1b380*/  STL.64 [R1+0xf8], R22 ;  /* 0x0000f81601007387 */ /* 0x000fe20000100a00 */
[----:B----4-:R-:W-:Y:S02]  /*1b390*/  IMAD.MOV.U32 R8, RZ, RZ, R27 ;  /* 0x000000ffff087224 */ /* 0x010fe400078e001b */
[----:B------:R-:W-:Y:S02]  /*1b3a0*/  IMAD.MOV.U32 R9, RZ, RZ, R26 ;  /* 0x000000ffff097224 */ /* 0x000fe400078e001a */
[----:B-----5:R-:W-:Y:S01]  /*1b3b0*/  IMAD.MOV.U32 R10, RZ, RZ, R25 ;  /* 0x000000ffff0a7224 */ /* 0x020fe200078e0019 */
[----:B------:R-:W-:-:S02]  /*1b3c0*/  MOV R11, R24 ;  /* 0x00000018000b7202 */ /* 0x000fc40000000f00 */
[----:B------:R-:W0:Y:S04]  /*1b3d0*/  LDSM.16.MT88.4 R24, [R28+UR7+0x4080] ;  /* 0x004080071c18783b */ /* 0x000e280008004200 */
[----:B0-----:R-:W-:Y:S01]  /*1b3e0*/  STL [R1+0x1a4], R25 ;  /* 0x0001a41901007387 */ /* 0x001fe20000100800 */
[----:B------:R-:W-:Y:S02]  /*1b3f0*/  IMAD.MOV.U32 R20, RZ, RZ, R26 ;  /* 0x000000ffff147224 */ /* 0x000fe400078e001a */
[----:B------:R-:W-:Y:S01]  /*1b400*/  IMAD.MOV.U32 R21, RZ, RZ, R24 ;  /* 0x000000ffff157224 */ /* 0x000fe200078e0018 */
[----:B------:R0:W-:Y:S04]  /*1b410*/  STL [R1+0x1ac], R27 ;  /* 0x0001ac1b01007387 */ /* 0x0001e80000100800 */
[----:B0-----:R-:W3:Y:S04]  /*1b420*/  LDL.LU.64 R26, [R1+0x22f0] ;  /* 0x0022f000011a7983 */ /* 0x001ee80000300a00 */
[----:B------:R-:W3:Y:S04]  /*1b430*/  LDL.LU.64 R24, [R1+0x22e8] ;  /* 0x0022e80001187983 */ /* 0x000ee80000300a00 */
[----:B------:R-:W-:Y:S04]  /*1b440*/  STL.64 [R1+0x22a8], R20 ;  /* 0x0022a81401007387 */ /* 0x000fe80000100a00 */
[----:B------:R-:W0:Y:S01]  /*1b450*/  LDSM.16.MT88.4 R20, [R28+UR7+0x6080] ;  /* 0x006080071c14783b */ /* 0x000e220008004200 */
[----:B---3--:R-:W-:-:S15]  /*1b460*/  HMMA.16816.F32 R8, R8, R2, R24 ;  /* 0x000000020808723c */ /* 0x008fde0000001818 */
[----:B------:R-:W-:-:S04]  /*1b470*/  NOP ;  /* 0x0000000000007918 */ /* 0x000fc80000000000 */
[----:B------:R-:W-:Y:S01]  /*1b480*/  STL.64 [R1+0xa0], R8 ;  /* 0x0000a00801007387 */ /* 0x000fe20000100a00 */
[----:B------:R-:W-:-:S03]  /*1b490*/  IMAD.MOV.U32 R0, RZ, RZ, R11 ;  /* 0x000000ffff007224 */ /* 0x000fc600078e000b */
[----:B0-----:R-:W-:Y:S01]  /*1b4a0*/  STL.64 [R1+0x220], R20 ;  /* 0x0002201401007387 */ /* 0x001fe20000100a00 */
[----:B------:R-:W-:-:S03]  /*1b4b0*/  IMAD.MOV.U32 R11, RZ, RZ, R18 ;  /* 0x000000ffff0b7224 */ /* 0x000fc600078e0012 */
[----:B------:R-:W-:Y:S04]  /*1b4c0*/  STL.64 [R1+0x228], R22 ;  /* 0x0002281601007387 */ /* 0x000fe80000100a00 */
[----:B------:R0:W-:Y:S02]  /*1b4d0*/  STL [R1+0xa8], R10 ;  /* 0x0000a80a01007387 */ /* 0x0001e40000100800 */
[----:B0-----:R-:W-:Y:S02]  /*1b4e0*/  IMAD.MOV.U32 R10, RZ, RZ, R19 ;  /* 0x000000ffff0a7224 */ /* 0x001fe400078e0013 */
[----:B------:R-:W0:Y:S01]  /*1b4f0*/  LDSM.16.MT88.4 R16, [R28+UR7+0x4100] ;  /* 0x004100071c10783b */ /* 0x000e220008004200 */
[----:B------:R-:W-:Y:S01]  /*1b500*/  MOV R8, R5 ;  /* 0x0000000500087202 */ /* 0x000fe20000000f00 */
[----:B------:R-:W-:-:S02]  /*1b510*/  IMAD.MOV.U32 R9, RZ, RZ, R4 ;  /* 0x000000ffff097224 */ /* 0x000fc400078e0004 */
[----:B------:R-:W-:Y:S04]  /*1b520*/  STL [R1+0x2280], R0 ;  /* 0x0022800001007387 */ /* 0x000fe80000100800 */
[----:B------:R-:W3:Y:S04]  /*1b530*/  LDL.LU R5, [R1+0x22e4] ;  /* 0x0022e40001057983 */ /* 0x000ee80000300800 */
[----:B------:R-:W4:Y:S04]  /*1b540*/  LDL.LU R4, [R1+0x22e0] ;  /* 0x0022e00001047983 */ /* 0x000f280000300800 */
[----:B0-----:R-:W-:Y:S04]  /*1b550*/  STL.64 [R1+0x190], R16 ;  /* 0x0001901001007387 */ /* 0x001fe80000100a00 */
[----:B------:R-:W-:Y:S04]  /*1b560*/  STL [R1+0x19c], R19 ;  /* 0x00019c1301007387 */ /* 0x000fe80000100800 */
[----:B------:R-:W5:Y:S04]  /*1b570*/  LDL.LU R20, [R1+0x10] ;  /* 0x0000100001147983 */ /* 0x000f680000300800 */
[----:B------:R-:W5:Y:S04]  /*1b580*/  LDL.LU R21, [R1+0x14] ;  /* 0x0000140001157983 */ /* 0x000f680000300800 */
[----:B------:R-:W2:Y:S04]  /*1b590*/  LDL.LU R22, [R1+0x18] ;  /* 0x0000180001167983 */ /* 0x000ea80000300800 */
[----:B------:R-:W2:Y:S01]  /*1b5a0*/  LDL.LU R23, [R1+0x1c] ;  /* 0x00001c0001177983 */ /* 0x000ea20000300800 */
[----:B------:R-:W-:-:S03]  /*1b5b0*/  MOV R27, R18 ;  /* 0x00000012001b7202 */ /* 0x000fc60000000f00 */
[----:B------:R-:W0:Y:S02]  /*1b5c0*/  LDSM.16.MT88.4 R16, [R28+UR7+0x6100] ;  /* 0x006100071c10783b */ /* 0x000e240008004200 */
[----:B0-----:R-:W-:Y:S02]  /*1b5d0*/  IMAD.MOV.U32 R26, RZ, RZ, R16 ;  /* 0x000000ffff1a7224 */ /* 0x001fe400078e0010 */
[----:B--2---:R-:W-:Y:S04]  /*1b5e0*/  STL.64 [R1+0x22b8], R22 ;  /* 0x0022b81601007387 */ /* 0x004fe80000100a00 */
[----:B-----5:R0:W-:Y:S04]  /*1b5f0*/  STL.64 [R1+0x22b0], R20 ;  /* 0x0022b01401007387 */ /* 0x0201e80000100a00 */
[----:B0-----:R-:W2:Y:S04]  /*1b600*/  LDL.LU R20, [R1+0x30] ;  /* 0x0000300001147983 */ /* 0x001ea80000300800 */
[----:B------:R-:W2:Y:S04]  /*1b610*/  LDL.LU R21, [R1+0x34] ;  /* 0x0000340001157983 */ /* 0x000ea80000300800 */
[----:B------:R-:W2:Y:S04]  /*1b620*/  LDL.LU R22, [R1+0x38] ;  /* 0x0000380001167983 */ /* 0x000ea80000300800 */
[----:B------:R-:W2:Y:S04]  /*1b630*/  LDL.LU R23, [R1+0x3c] ;  /* 0x00003c0001177983 */ /* 0x000ea80000300800 */
[----:B------:R0:W-:Y:S04]  /*1b640*/  STL [R1+0x214], R17 ;  /* 0x0002141101007387 */ /* 0x0001e80000100800 */
[----:B------:R1:W-:Y:S04]  /*1b650*/  STL [R1+0x21c], R19 ;  /* 0x00021c1301007387 */ /* 0x0003e80000100800 */
[----:B0-----:R-:W5:Y:S01]  /*1b660*/  LDL.LU.64 R16, [R1+0x22d8] ;  /* 0x0022d80001107983 */ /* 0x001f620000300a00 */
[----:B------:R-:W-:-:S02]  /*1b670*/  IMAD.MOV.U32 R25, RZ, RZ, R18 ;  /* 0x000000ffff197224 */ /* 0x000fc400078e0012 */
[----:B---3--:R-:W-:Y:S02]  /*1b680*/  IMAD.MOV.U32 R18, RZ, RZ, R5 ;  /* 0x000000ffff127224 */ /* 0x008fe400078e0005 */
[----:B-1----:R-:W-:Y:S01]  /*1b690*/  IMAD.MOV.U32 R19, RZ, RZ, R6 ;  /* 0x000000ffff137224 */ /* 0x002fe200078e0006 */
[----:B--2---:R-:W-:Y:S01]  /*1b6a0*/  HMMA.16816.F32 R20, R8, R2, R20 ;  /* 0x000000020814723c */ /* 0x004fe20000001814 */
[----:B------:R-:W-:Y:S01]  /*1b6b0*/  MOV R10, R7 ;  /* 0x00000007000a7202 */ /* 0x000fe20000000f00 */
[----:B-----5:R-:W-:Y:S01]  /*1b6c0*/  IMAD.MOV.U32 R8, RZ, RZ, R17 ;  /* 0x000000ffff087224 */ /* 0x020fe200078e0011 */
[----:B------:R-:W-:Y:S01]  /*1b6d0*/  MOV R9, R16 ;  /* 0x0000001000097202 */ /* 0x000fe20000000f00 */
[----:B----4-:R-:W-:-:S15]  /*1b6e0*/  IMAD.MOV.U32 R17, RZ, RZ, R4 ;  /* 0x000000ffff117224 */ /* 0x010fde00078e0004 */
[----:B------:R-:W-:Y:S04]  /*1b6f0*/  STL.64 [R1+0x60], R20 ;  /* 0x0000601401007387 */ /* 0x000fe80000100a00 */
[----:B------:R-:W-:Y:S04]  /*1b700*/  STL.64 [R1+0x68], R22 ;  /* 0x0000681601007387 */ /* 0x000fe80000100a00 */
[----:B------:R-:W2:Y:S04]  /*1b710*/  LDL.LU R16, [R1] ;  /* 0x0000000001107983 */ /* 0x000ea80000300800 */
[----:B------:R-:W3:Y:S04]  /*1b720*/  LDL.LU R4, [R1+0x22d0] ;  /* 0x0022d00001047983 */ /* 0x000ee80000300800 */
[----:B------:R-:W3:Y:S04]  /*1b730*/  LDL.LU R5, [R1+0x22cc] ;  /* 0x0022cc0001057983 */ /* 0x000ee80000300800 */
[----:B------:R-:W3:Y:S04]  /*1b740*/  LDL.LU R6, [R1+0x22c8] ;  /* 0x0022c80001067983 */ /* 0x000ee80000300800 */
[----:B------:R-:W3:Y:S01]  /*1b750*/  LDL.LU R7, [R1+0x22c4] ;  /* 0x0022c40001077983 */ /* 0x000ee20000300800 */
[----:B------:R-:W-:-:S03]  /*1b760*/  IMAD.MOV.U32 R11, RZ, RZ, R29 ;  /* 0x000000ffff0b7224 */ /* 0x000fc600078e001d */
[----:B------:R-:W4:Y:S04]  /*1b770*/  LDL.LU R29, [R1+0x22c0] ;  /* 0x0022c000011d7983 */ /* 0x000f280000300800 */
[----:B------:R-:W0:Y:S04]  /*1b780*/  LDSM.16.MT88.4 R20, [R28+UR7+0x4180] ;  /* 0x004180071c14783b */ /* 0x000e280008004200 */
[----:B0-----:R-:W-:Y:S01]  /*1b790*/  STL [R1+0x184], R21 ;  /* 0x0001841501007387 */ /* 0x001fe20000100800 */
[----:B------:R-:W-:Y:S02]  /*1b7a0*/  IMAD.MOV.U32 R24, RZ, RZ, R20 ;  /* 0x000000ffff187224 */ /* 0x000fe400078e0014 */
[----:B------:R-:W-:Y:S01]  /*1b7b0*/  IMAD.MOV.U32 R15, RZ, RZ, R22 ;  /* 0x000000ffff0f7224 */ /* 0x000fe200078e0016 */
[----:B------:R-:W-:Y:S04]  /*1b7c0*/  STL [R1+0x18c], R23 ;  /* 0x00018c1701007387 */ /* 0x000fe80000100800 */
[----:B------:R-:W0:Y:S04]  /*1b7d0*/  LDSM.16.MT88.4 R20, [R28+UR7+0x6180] ;  /* 0x006180071c14783b */ /* 0x000e280008004200 */
[----:B0-----:R-:W-:Y:S04]  /*1b7e0*/  STL [R1+0x204], R21 ;  /* 0x0002041501007387 */ /* 0x001fe80000100800 */
[----:B------:R-:W-:Y:S04]  /*1b7f0*/  STL [R1+0x20c], R23 ;  /* 0x00020c1701007387 */ /* 0x000fe80000100800 */
[----:B------:R-:W-:Y:S01]  /*1b800*/  STL [R1+0x21f0], R28 ;  /* 0x0021f01c01007387 */ /* 0x000fe20000100800 */
[----:B------:R-:W-:Y:S01]  /*1b810*/  MOV R14, R20 ;  /* 0x00000014000e7202 */ /* 0x000fe20000000f00 */
[----:B------:R-:W-:Y:S01]  /*1b820*/  IMAD.MOV.U32 R0, RZ, RZ, R22 ;  /* 0x000000ffff007224 */ /* 0x000fe200078e0016 */
[----:B---3--:R-:W-:Y:S01]  /*1b830*/  HMMA.16816.F32 R4, R8, R2, R4 ;  /* 0x000000020804723c */ /* 0x008fe20000001804 */
[----:B----4-:R-:W-:-:S15]  /*1b840*/  LDSM.16.MT88.4 R20, [R29+UR7+0x6000] ;  /* 0x006000071d14783b */ /* 0x010fde0008004200 */
[----:B------:R-:W-:-:S03]  /*1b850*/  NOP ;  /* 0x0000000000007918 */ /* 0x000fc60000000000 */
[----:B------:R-:W-:Y:S04]  /*1b860*/  STL.64 [R1+0x2258], R6 ;  /* 0x0022580601007387 */ /* 0x000fe80000100a00 */
[----:B------:R-:W-:Y:S04]  /*1b870*/  STL.64 [R1+0x2250], R4 ;  /* 0x0022500401007387 */ /* 0x000fe80000100a00 */
[----:B------:R-:W0:Y:S01]  /*1b880*/  LDSM.16.MT88.4 R4, [R29+UR7+0x4000] ;  /* 0x004000071d04783b */ /* 0x000e220008004200 */
[----:B------:R-:W-:-:S03]  /*1b890*/  IMAD.MOV.U32 R10, RZ, RZ, R13 ;  /* 0x000000ffff0a7224 */ /* 0x000fc600078e000d */
[----:B------:R-:W3:Y:S04]  /*1b8a0*/  LDL.LU R8, [R1+0x1b0] ;  /* 0x0001b00001087983 */ /* 0x000ee80000300800 */
[----:B------:R-:W3:Y:S04]  /*1b8b0*/  LDL.LU R9, [R1+0x1b8] ;  /* 0x0001b80001097983 */ /* 0x000ee80000300800 */
[----:B0-----:R0:W-:Y:S01]  /*1b8c0*/  STL [R1+0x174], R5 ;  /* 0x0001740501007387 */ /* 0x0011e20000100800 */
[----:B------:R-:W-:Y:S01]  /*1b8d0*/  MOV R13, R4 ;  /* 0x00000004000d7202 */ /* 0x000fe20000000f00 */
[----:B------:R-:W-:-:S02]  /*1b8e0*/  IMAD.MOV.U32 R4, RZ, RZ, R22 ;  /* 0x000000ffff047224 */ /* 0x000fc400078e0016 */
[----:B------:R-:W-:Y:S04]  /*1b8f0*/  STL [R1+0x17c], R7 ;  /* 0x00017c0701007387 */ /* 0x000fe80000100800 */
[----:B------:R-:W-:Y:S01]  /*1b900*/  STL [R1+0x1f4], R21 ;  /* 0x0001f41501007387 */ /* 0x000fe20000100800 */
[----:B0-----:R-:W-:-:S03]  /*1b910*/  IMAD.MOV.U32 R5, RZ, RZ, R20 ;  /* 0x000000ffff057224 */ /* 0x001fc600078e0014 */
[----:B------:R0:W-:Y:S04]  /*1b920*/  STL [R1+0x1fc], R23 ;  /* 0x0001fc1701007387 */ /* 0x0001e80000100800 */
[----:B0-----:R-:W3:Y:S04]  /*1b930*/  LDL.LU.64 R22, [R1+0x22b8] ;  /* 0x0022b80001167983 */ /* 0x001ee80000300a00 */
[----:B------:R-:W3:Y:S01]  /*1b940*/  LDL.LU.64 R20, [R1+0x22b0] ;  /* 0x0022b00001147983 */ /* 0x000ee20000300a00 */
[----:B------:R-:W-:-:S07]  /*1b950*/  IMAD.MOV.U32 R11, RZ, RZ, R12 ;  /* 0x000000ffff0b7224 */ /* 0x000fce00078e000c */
[----:B---3--:R-:W-:Y:S01]  /*1b960*/  HMMA.16816.F32 R8, R8, R2, R20 ;  /* 0x000000020808723c */ /* 0x008fe20000001814 */
[----:B------:R-:W3:-:S15]  /*1b970*/  LDL.LU.64 R20, [R1+0x22a8] ;  /* 0x0022a80001147983 */ /* 0x000ede0000300a00 */
[----:B------:R-:W-:-:S03]  /*1b980*/  NOP ;  /* 0x0000000000007918 */ /* 0x000fc60000000000 */
[----:B------:R3:W-:Y:S04]  /*1b990*/  STL.64 [R1+0x30], R8 ;  /* 0x0000300801007387 */ /* 0x0007e80000100a00 */
[----:B------:R0:W-:Y:S01]  /*1b9a0*/  STL.64 [R1+0x38], R10 ;  /* 0x0000380a01007387 */ /* 0x0001e20000100a00 */
[----:B---3--:R-:W-:Y:S01]  /*1b9b0*/  IMAD.MOV.U32 R9, RZ, RZ, R20 ;  /* 0x000000ffff097224 */ /* 0x008fe200078e0014 */
[----:B------:R-:W-:Y:S02]  /*1b9c0*/  MOV R8, R21 ;  /* 0x0000001500087202 */ /* 0x000fe40000000f00 */
[----:B------:R-:W3:Y:S04]  /*1b9d0*/  LDL.LU R20, [R1+0x40] ;  /* 0x0000400001147983 */ /* 0x000ee80000300800 */
[----:B------:R-:W3:Y:S04]  /*1b9e0*/  LDL.LU R21, [R1+0x44] ;  /* 0x0000440001157983 */ /* 0x000ee80000300800 */
[----:B------:R-:W3:Y:S04]  /*1b9f0*/  LDL.LU R22, [R1+0x48] ;  /* 0x0000480001167983 */ /* 0x000ee80000300800 */
[----:B------:R-:W3:Y:S04]  /*1ba00*/  LDL.LU R23, [R1+0x4c] ;  /* 0x00004c0001177983 */ /* 0x000ee80000300800 */
[----:B0-----:R-:W2:Y:S04]  /*1ba10*/  LDL.LU R10, [R1+0x220] ;  /* 0x00022000010a7983 */ /* 0x001ea80000300800 */
[----:B------:R-:W2:Y:S02]  /*1ba20*/  LDL.LU R11, [R1+0x228] ;  /* 0x00022800010b7983 */ /* 0x000ea40000300800 */
[----:B--2---:R-:W-:Y:S02]  /*1ba30*/  HMMA.16816.F32 R8, R8, R2, R16 ;  /* 0x000000020808723c */ /* 0x004fe40000001810 */
[----:B------:R-:W2:Y:S04]  /*1ba40*/  LDL.LU.64 R18, [R1+0x22a0] ;  /* 0x0022a00001127983 */ /* 0x000ea80000300a00 */
[----:B------:R-:W2:-:S13]  /*1ba50*/  LDL.LU.64 R16, [R1+0x2298] ;  /* 0x0022980001107983 */ /* 0x000e9a0000300a00 */
[----:B------:R-:W-:Y:S01]  /*1ba60*/  IMAD.MOV.U32 R28, RZ, RZ, R11 ;  /* 0x000000ffff1c7224 */ /* 0x000fe200078e000b */
[----:B------:R0:W-:Y:S04]  /*1ba70*/  STL.64 [R1+0x10], R8 ;  /* 0x0000100801007387 */ /* 0x0001e80000100a00 */
[----:B------:R1:W-:Y:S04]  /*1ba80*/  STL [R1+0x18], R10 ;  /* 0x0000180a01007387 */ /* 0x0003e80000100800 */
[----:B------:R-:W-:Y:S04]  /*1ba90*/  STL [R1+0x2284], R28 ;  /* 0x0022841c01007387 */ /* 0x000fe80000100800 */
[----:B0-----:R-:W2:Y:S01]  /*1baa0*/  LDL.LU R8, [R1+0x190] ;  /* 0x0001900001087983 */ /* 0x001ea20000300800 */
[----:B------:R-:W-:Y:S01]  /*1bab0*/  IMAD.MOV.U32 R9, RZ, RZ, R27 ;  /* 0x000000ffff097224 */ /* 0x000fe200078e001b */
[----:B-1----:R-:W-:Y:S01]  /*1bac0*/  MOV R10, R26 ;  /* 0x0000001a000a7202 */ /* 0x002fe20000000f00 */
[----:B------:R-:W-:-:S07]  /*1bad0*/  IMAD.MOV.U32 R11, RZ, RZ, R25 ;  /* 0x000000ffff0b7224 */ /* 0x000fce00078e0019 */
[----:B--2---:R-:W-:-:S15]  /*1bae0*/  HMMA.16816.F32 R16, R8, R2, R16 ;  /* 0x000000020810723c */ /* 0x004fde0000001810 */
[----:B------:R-:W-:-:S04]  /*1baf0*/  NOP ;  /* 0x0000000000007918 */ /* 0x000fc80000000000 */
[----:B------:R-:W-:Y:S04]  /*1bb00*/  STL.64 [R1+0x2238], R18 ;  /* 0x0022381201007387 */ /* 0x000fe80000100a00 */
[----:B------:R-:W-:Y:S04]  /*1bb10*/  STL.64 [R1+0x2230], R16 ;  /* 0x0022301001007387 */ /* 0x000fe80000100a00 */
[----:B------:R-:W0:Y:S04]  /*1bb20*/  LDSM.16.MT88.4 R16, [R29+UR7+0x4080] ;  /* 0x004080071d10783b */ /* 0x000e280008004200 */
[----:B0-----:R0:W-:Y:S04]  /*1bb30*/  STL.64 [R1+0x130], R16 ;  /* 0x0001301001007387 */ /* 0x0011e80000100a00 */
[----:B------:R1:W-:Y:S04]  /*1bb40*/  STL.64 [R1+0x138], R18 ;  /* 0x0001381201007387 */ /* 0x0003e80000100a00 */
[----:B0-----:R-:W2:Y:S04]  /*1bb50*/  LDL.LU R16, [R1+0x80] ;  /* 0x0000800001107983 */ /* 0x001ea80000300800 */
[----:B------:R-:W2:Y:S04]  /*1bb60*/  LDL.LU R17, [R1+0x84] ;  /* 0x0000840001117983 */ /* 0x000ea80000300800 */
[----:B-1----:R-:W4:Y:S04]  /*1bb70*/  LDL.LU R18, [R1+0x88] ;  /* 0x0000880001127983 */ /* 0x002f280000300800 */
[----:B------:R-:W4:Y:S01]  /*1bb80*/  LDL.LU R19, [R1+0x8c] ;  /* 0x00008c0001137983 */ /* 0x000f220000300800 */
[----:B------:R-:W-:Y:S01]  /*1bb90*/  IMAD.MOV.U32 R12, RZ, RZ, R6 ;  /* 0x000000ffff0c7224 */ /* 0x000fe200078e0006 */
[----:B------:R-:W-:Y:S01]  /*1bba0*/  MOV R10, R14 ;  /* 0x0000000e000a7202 */ /* 0x000fe20000000f00 */
[----:B------:R-:W-:-:S02]  /*1bbb0*/  IMAD.MOV.U32 R8, RZ, RZ, R24 ;  /* 0x000000ffff087224 */ /* 0x000fc400078e0018 */
[----:B------:R-:W-:Y:S02]  /*1bbc0*/  IMAD.MOV.U32 R9, RZ, RZ, R15 ;  /* 0x000000ffff097224 */ /* 0x000fe400078e000f */
[----:B------:R-:W-:Y:S01]  /*1bbd0*/  IMAD.MOV.U32 R11, RZ, RZ, R0 ;  /* 0x000000ffff0b7224 */ /* 0x000fe200078e0000 */
[----:B----4-:R-:W-:Y:S04]  /*1bbe0*/  STL.64 [R1+0x2290], R18 ;  /* 0x0022901201007387 */ /* 0x010fe80000100a00 */
[----:B--2---:R-:W-:Y:S04]  /*1bbf0*/  STL.64 [R1+0x2288], R16 ;  /* 0x0022881001007387 */ /* 0x004fe80000100a00 */
[----:B------:R-:W0:Y:S04]  /*1bc00*/  LDSM.16.MT88.4 R16, [R29+UR7+0x6080] ;  /* 0x006080071d10783b */ /* 0x000e280008004200 */
[----:B------:R-:W2:Y:S04]  /*1bc10*/  LDL.LU R6, [R1+0x328] ;  /* 0x0003280001067983 */ /* 0x000ea80000300800 */
[----:B------:R-:W4:Y:S04]  /*1bc20*/  LDL.LU R7, [R1+0x32c] ;  /* 0x00032c0001077983 */ /* 0x000f280000300800 */
[----:B------:R-:W5:Y:S04]  /*1bc30*/  LDL.LU R24, [R1+0x90] ;  /* 0x0000900001187983 */ /* 0x000f680000300800 */
[----:B------:R-:W5:Y:S04]  /*1bc40*/  LDL.LU R25, [R1+0x94] ;  /* 0x0000940001197983 */ /* 0x000f680000300800 */
[----:B------:R-:W5:Y:S04]  /*1bc50*/  LDL.LU R26, [R1+0x98] ;  /* 0x00009800011a7983 */ /* 0x000f680000300800 */
[----:B------:R-:W5:Y:S04]  /*1bc60*/  LDL.LU R27, [R1+0x9c] ;  /* 0x00009c00011b7983 */ /* 0x000f680000300800 */
[----:B0-----:R-:W-:Y:S04]  /*1bc70*/  STL.64 [R1+0x160], R16 ;  /* 0x0001601001007387 */ /* 0x001fe80000100a00 */
[----:B------:R3:W-:Y:S02]  /*1bc80*/  STL.64 [R1+0x168], R18 ;  /* 0x0001681201007387 */ /* 0x0007e40000100a00 */
[----:B---3--:R-:W-:Y:S02]  /*1bc90*/  HMMA.16816.F32 R16, R8, R2, R20 ;  /* 0x000000020810723c */ /* 0x008fe40000001814 */
[----:B------:R-:W3:-:S15]  /*1bca0*/  LDL.LU R8, [R1+0x50] ;  /* 0x0000500001087983 */ /* 0x000ede0000300800 */
[----:B------:R-:W-:Y:S02]  /*1bcb0*/  NOP ;  /* 0x0000000000007918 */ /* 0x000fe40000000000 */
[----:B------:R-:W-:Y:S04]  /*1bcc0*/  STL.64 [R1+0x40], R16 ;  /* 0x0000401001007387 */ /* 0x000fe80000100a00 */
[----:B------:R-:W-:Y:S04]  /*1bcd0*/  STL.64 [R1+0x48], R18 ;  /* 0x0000481201007387 */ /* 0x000fe80000100a00 */
[----:B------:R-:W3:Y:S04]  /*1bce0*/  LDL.LU R9, [R1+0x54] ;  /* 0x0000540001097983 */ /* 0x000ee80000300800 */
[----:B------:R-:W3:Y:S04]  /*1bcf0*/  LDL.LU R10, [R1+0x58] ;  /* 0x00005800010a7983 */ /* 0x000ee80000300800 */
[----:B------:R-:W3:Y:S04]  /*1bd00*/  LDL.LU R11, [R1+0x5c] ;  /* 0x00005c00010b7983 */ /* 0x000ee80000300800 */
[----:B------:R-:W0:Y:S01]  /*1bd10*/  LDSM.16.MT88.4 R16, [R29+UR7+0x4100] ;  /* 0x004100071d10783b */ /* 0x000e220008004200 */
[----:B------:R-:W-:Y:S01]  /*1bd20*/  MOV R20, R13 ;  /* 0x0000000d00147202 */ /* 0x000fe20000000f00 */
[----:B------:R-:W-:-:S02]  /*1bd30*/  IMAD.MOV.U32 R21, RZ, RZ, R12 ;  /* 0x000000ffff157224 */ /* 0x000fc400078e000c */
[----:B------:R-:W-:Y:S02]  /*1bd40*/  IMAD.MOV.U32 R22, RZ, RZ, R5 ;  /* 0x000000ffff167224 */ /* 0x000fe400078e0005 */
[----:B------:R-:W-:Y:S01]  /*1bd50*/  IMAD.MOV.U32 R23, RZ, RZ, R4 ;  /* 0x000000ffff177224 */ /* 0x000fe200078e0004 */
        /* <DEDUP_REMOVED lines=8> */
[----:B------:R0:W-:Y:S04]  /*1bde0*/  STL [R1+0x15c], R19 ;  /* 0x00015c1301007387 */ /* 0x0001e80000100800 */
[----:B0-----:R-:W2:Y:S04]  /*1bdf0*/  LDL.LU.64 R18, [R1+0x2290] ;  /* 0x0022900001127983 */ /* 0x001ea80000300a00 */
[----:B------:R-:W2:Y:S01]  /*1be00*/  LDL.LU.64 R16, [R1+0x2288] ;  /* 0x0022880001107983 */ /* 0x000ea20000300a00 */
[----:B---3--:R-:W-:Y:S03]  /*1be10*/  HMMA.16816.F32 R20, R20, R2, R8 ;  /* 0x000000021414723c */ /* 0x008fe60000001808 */
[----:B------:R-:W0:-:S15]  /*1be20*/  LDSM.16.MT88.4 R8, [R29+UR7+0x4180] ;  /* 0x004180071d08783b */ /* 0x000e1e0008004200 */
[----:B------:R-:W-:Y:S01]  /*1be30*/  NOP ;  /* 0x0000000000007918 */ /* 0x000fe20000000000 */
[----:B------:R-:W-:Y:S04]  /*1be40*/  STL.64 [R1+0x2248], R22 ;  /* 0x0022481601007387 */ /* 0x000fe80000100a00 */
[----:B------:R1:W-:Y:S04]  /*1be50*/  STL.64 [R1+0x2240], R20 ;  /* 0x0022401401007387 */ /* 0x0003e80000100a00 */
[----:B-1----:R-:W3:Y:S04]  /*1be60*/  LDL.LU R20, [R1+0x70] ;  /* 0x0000700001147983 */ /* 0x002ee80000300800 */
[----:B------:R-:W3:Y:S04]  /*1be70*/  LDL.LU R21, [R1+0x74] ;  /* 0x0000740001157983 */ /* 0x000ee80000300800 */
[----:B------:R-:W3:Y:S01]  /*1be80*/  LDL.LU R22, [R1+0x78] ;  /* 0x0000780001167983 */ /* 0x000ee20000300800 */
[----:B0-----:R-:W-:-:S03]  /*1be90*/  IMAD.MOV.U32 R12, RZ, RZ, R8 ;  /* 0x000000ffff0c7224 */ /* 0x001fc600078e0008 */
[----:B------:R-:W3:Y:S01]  /*1bea0*/  LDL.LU R23, [R1+0x7c] ;  /* 0x00007c0001177983 */ /* 0x000ee20000300800 */
[----:B------:R-:W-:-:S03]  /*1beb0*/  IMAD.MOV.U32 R13, RZ, RZ, R10 ;  /* 0x000000ffff0d7224 */ /* 0x000fc600078e000a */
[----:B------:R-:W-:Y:S04]  /*1bec0*/  STL [R1+0x114], R9 ;  /* 0x0001140901007387 */ /* 0x000fe80000100800 */
[----:B------:R-:W-:Y:S04]  /*1bed0*/  STL [R1+0x11c], R11 ;  /* 0x00011c0b01007387 */ /* 0x000fe80000100800 */
[----:B------:R-:W0:Y:S04]  /*1bee0*/  LDSM.16.MT88.4 R8, [R29+UR7+0x6180] ;  /* 0x006180071d08783b */ /* 0x000e280008004200 */
[----:B0-----:R0:W-:Y:S01]  /*1bef0*/  STL [R1+0x144], R9 ;  /* 0x0001440901007387 */ /* 0x0011e20000100800 */
[----:B------:R-:W-:-:S03]  /*1bf00*/  MOV R5, R8 ;  /* 0x0000000800057202 */ /* 0x000fc60000000f00 */
[----:B------:R1:W-:Y:S01]  /*1bf10*/  STL [R1+0x14c], R11 ;  /* 0x00014c0b01007387 */ /* 0x0003e20000100800 */
[----:B------:R-:W-:-:S03]  /*1bf20*/  IMAD.MOV.U32 R4, RZ, RZ, R10 ;  /* 0x000000ffff047224 */ /* 0x000fc600078e000a */
[----:B------:R-:W-:Y:S04]  /*1bf30*/  STL [R1+0x21c0], R29 ;  /* 0x0021c01d01007387 */ /* 0x000fe80000100800 */
[----:B------:R-:W3:Y:S04]  /*1bf40*/  LDL.LU R8, [R1+0x130] ;  /* 0x0001300001087983 */ /* 0x000ee80000300800 */
[----:B0-----:R-:W3:Y:S04]  /*1bf50*/  LDL.LU R9, [R1+0x138] ;  /* 0x0001380001097983 */ /* 0x001ee80000300800 */
[----:B------:R-:W3:Y:S04]  /*1bf60*/  LDL.LU R10, [R1+0x160] ;  /* 0x00016000010a7983 */ /* 0x000ee80000300800 */
[----:B-1----:R-:W3:Y:S02]  /*1bf70*/  LDL.LU R11, [R1+0x168] ;  /* 0x00016800010b7983 */ /* 0x002ee40000300800 */
[----:B---3--:R-:W-:Y:S01]  /*1bf80*/  HMMA.16816.F32 R20, R8, R2, R20 ;  /* 0x000000020814723c */ /* 0x008fe20000001814 */
[----:B------:R-:W-:Y:S01]  /*1bf90*/  IMAD.MOV.U32 R8, RZ, RZ, R28 ;  /* 0x000000ffff087224 */ /* 0x000fe200078e001c */
[----:B------:R-:W-:Y:S01]  /*1bfa0*/  MOV R10, R15 ;  /* 0x0000000f000a7202 */ /* 0x000fe20000000f00 */
[----:B------:R-:W-:Y:S01]  /*1bfb0*/  IMAD.MOV.U32 R9, RZ, RZ, R0 ;  /* 0x000000ffff097224 */ /* 0x000fe200078e0000 */
[----:B------:R-:W3:Y:S01]  /*1bfc0*/  LDL.LU R28, [R1+0x2284] ;  /* 0x00228400011c7983 */ /* 0x000ee20000300800 */
[----:B------:R-:W-:-:S07]  /*1bfd0*/  IMAD.MOV.U32 R11, RZ, RZ, R14 ;  /* 0x000000ffff0b7224 */ /* 0x000fce00078e000e */
[----:B--2---:R-:W-:Y:S01]  /*1bfe0*/  HMMA.16816.F32 R8, R8, R2, R16 ;  /* 0x000000020808723c */ /* 0x004fe20000001810 */
[----:B------:R-:W-:-:S06]  /*1bff0*/  IMAD.MOV.U32 R15, RZ, RZ, R4 ;  /* 0x000000ffff0f7224 */ /* 0x000fcc00078e0004 */
[----:B------:R-:W-:Y:S04]  /*1c000*/  STL.64 [R1+0x20], R20 ;  /* 0x0000201401007387 */ /* 0x000fe80000100a00 */
[----:B------:R-:W-:Y:S01]  /*1c010*/  STL.64 [R1+0x28], R22 ;  /* 0x0000281601007387 */ /* 0x000fe20000100a00 */
[----:B------:R-:W-:-:S03]  /*1c020*/  IMAD.MOV.U32 R14, RZ, RZ, R5 ;  /* 0x000000ffff0e7224 */ /* 0x000fc600078e0005 */
[----:B------:R-:W2:Y:S04]  /*1c030*/  LDL.LU R0, [R1+0x2280] ;  /* 0x0022800001007983 */ /* 0x000ea80000300800 */
[----:B------:R0:W-:Y:S04]  /*1c040*/  STL.64 [R1], R8 ;  /* 0x0000000801007387 */ /* 0x0001e80000100a00 */
[----:B------:R-:W-:Y:S04]  /*1c050*/  STL.64 [R1+0x8], R10 ;  /* 0x0000080a01007387 */ /* 0x000fe80000100a00 */
[----:B------:R-:W2:Y:S01]  /*1c060*/  LDL.LU R4, [R1+0xd0] ;  /* 0x0000d00001047983 */ /* 0x000ea20000300800 */
[----:B0-----:R-:W-:-:S03]  /*1c070*/  F2FP.F16.E4M3.UNPACK_B R8, R6.H1 ;  /* 0x00000006ff08723e */ /* 0x001fc600030006ff */
[----:B------:R-:W2:Y:S01]  /*1c080*/  LDL.LU R5, [R1+0xd4] ;  /* 0x0000d40001057983 */ /* 0x000ea20000300800 */
[----:B----4-:R-:W-:-:S03]  /*1c090*/  F2FP.F16.E4M3.UNPACK_B R9, R7.H1 ;  /* 0x00000007ff09723e */ /* 0x010fc600030006ff */
[----:B------:R-:W4:Y:S04]  /*1c0a0*/  LDL.LU R6, [R1+0xd8] ;  /* 0x0000d80001067983 */ /* 0x000f280000300800 */
[----:B------:R-:W4:Y:S01]  /*1c0b0*/  LDL.LU R7, [R1+0xdc] ;  /* 0x0000dc0001077983 */ /* 0x000f220000300800 */
[----:B-----5:R-:W-:Y:S03]  /*1c0c0*/  HMMA.16816.F32 R12, R12, R2, R24 ;  /* 0x000000020c0c723c */ /* 0x020fe60000001818 */
[----:B----4-:R-:W-:Y:S04]  /*1c0d0*/  STL.64 [R1+0x2278], R6 ;  /* 0x0022780601007387 */ /* 0x010fe80000100a00 */
[----:B--2---:R0:W-:Y:S04]  /*1c0e0*/  STL.64 [R1+0x2270], R4 ;  /* 0x0022700401007387 */ /* 0x0041e80000100a00 */
[----:B0-----:R-:W2:Y:S04]  /*1c0f0*/  LDL.LU R4, [R1+0xb0] ;  /* 0x0000b00001047983 */ /* 0x001ea80000300800 */
[----:B------:R-:W2:Y:S04]  /*1c100*/  LDL.LU R5, [R1+0xb4] ;  /* 0x0000b40001057983 */ /* 0x000ea80000300800 */
[----:B------:R-:W2:Y:S04]  /*1c110*/  LDL.LU R6, [R1+0xb8] ;  /* 0x0000b80001067983 */ /* 0x000ea80000300800 */
[----:B------:R-:W2:Y:S04]  /*1c120*/  LDL.LU R7, [R1+0xbc] ;  /* 0x0000bc0001077983 */ /* 0x000ea80000300800 */
[----:B------:R-:W-:Y:S04]  /*1c130*/  STL [R1+0x221c], R15 ;  /* 0x00221c0f01007387 */ /* 0x000fe80000100800 */
[----:B------:R-:W-:Y:S04]  /*1c140*/  STL [R1+0x2268], R14 ;  /* 0x0022680e01007387 */ /* 0x000fe80000100800 */
[----:B------:R0:W-:Y:S04]  /*1c150*/  STL.64 [R1+0x2260], R12 ;  /* 0x0022600c01007387 */ /* 0x0001e80000100a00 */
[----:B0-----:R-:W4:Y:S04]  /*1c160*/  LDL.LU R12, [R1+0xe0] ;  /* 0x0000e000010c7983 */ /* 0x001f280000300800 */
[----:B------:R-:W4:Y:S04]  /*1c170*/  LDL.LU R13, [R1+0xe4] ;  /* 0x0000e400010d7983 */ /* 0x000f280000300800 */
[----:B------:R-:W4:Y:S04]  /*1c180*/  LDL.LU R14, [R1+0xe8] ;  /* 0x0000e800010e7983 */ /* 0x000f280000300800 */
[----:B------:R-:W4:Y:S04]  /*1c190*/  LDL.LU R15, [R1+0xec] ;  /* 0x0000ec00010f7983 */ /* 0x000f280000300800 */
[----:B------:R-:W2:Y:S04]  /*1c1a0*/  LDL.LU R24, [R1+0x304] ;  /* 0x0003040001187983 */ /* 0x000ea80000300800 */
[----:B------:R-:W2:Y:S04]  /*1c1b0*/  LDL.LU R25, [R1+0x30c] ;  /* 0x00030c0001197983 */ /* 0x000ea80000300800 */
[----:B------:R-:W2:Y:S04]  /*1c1c0*/  LDL.LU R26, [R1+0x314] ;  /* 0x00031400011a7983 */ /* 0x000ea80000300800 */
[----:B------:R-:W2:Y:S04]  /*1c1d0*/  LDL.LU R27, [R1+0x31c] ;  /* 0x00031c00011b7983 */ /* 0x000ea80000300800 */
[----:B------:R-:W5:Y:S04]  /*1c1e0*/  LDL.LU R20, [R1+0xc0] ;  /* 0x0000c00001147983 */ /* 0x000f680000300800 */
[----:B------:R-:W5:Y:S04]  /*1c1f0*/  LDL.LU R21, [R1+0xc4] ;  /* 0x0000c40001157983 */ /* 0x000f680000300800 */
[----:B------:R-:W5:Y:S04]  /*1c200*/  LDL.LU R22, [R1+0xc8] ;  /* 0x0000c80001167983 */ /* 0x000f680000300800 */
[----:B------:R-:W5:Y:S04]  /*1c210*/  LDL.LU R23, [R1+0xcc] ;  /* 0x0000cc0001177983 */ /* 0x000f680000300800 */
[----:B------:R-:W3:Y:S04]  /*1c220*/  LDL.LU R16, [R1+0xf0] ;  /* 0x0000f00001107983 */ /* 0x000ee80000300800 */
[----:B------:R-:W3:Y:S04]  /*1c230*/  LDL.LU R17, [R1+0xf4] ;  /* 0x0000f40001117983 */ /* 0x000ee80000300800 */
[----:B------:R-:W3:Y:S04]  /*1c240*/  LDL.LU R18, [R1+0xf8] ;  /* 0x0000f80001127983 */ /* 0x000ee80000300800 */
[----:B------:R-:W3:Y:S01]  /*1c250*/  LDL.LU R19, [R1+0xfc] ;  /* 0x0000fc0001137983 */ /* 0x000ee20000300800 */
[----:B--2---:R-:W-:Y:S03]  /*1c260*/  HMMA.16816.F32 R24, R24, R8, R4 ;  /* 0x000000081818723c */ /* 0x004fe60000001804 */
[----:B------:R-:W2:Y:S04]  /*1c270*/  LDL.LU.64 R6, [R1+0x2278] ;  /* 0x0022780001067983 */ /* 0x000ea80000300a00 */
[----:B------:R-:W2:-:S12]  /*1c280*/  LDL.LU.64 R4, [R1+0x2270] ;  /* 0x0022700001047983 */ /* 0x000e980000300a00 */
[----:B------:R0:W-:Y:S01]  /*1c290*/  STL.64 [R1+0x50], R24 ;  /* 0x0000501801007387 */ /* 0x0001e20000100a00 */
[----:B------:R-:W-:Y:S01]  /*1c2a0*/  MOV R11, R26 ;  /* 0x0000001a000b7202 */ /* 0x000fe20000000f00 */
[----:B------:R-:W-:Y:S02]  /*1c2b0*/  IMAD.MOV.U32 R10, RZ, RZ, R27 ;  /* 0x000000ffff0a7224 */ /* 0x000fe400078e001b */
[----:B0-----:R-:W4:Y:S04]  /*1c2c0*/  LDL.LU R24, [R1+0x2e4] ;  /* 0x0002e40001187983 */ /* 0x001f280000300800 */
[----:B------:R-:W4:Y:S04]  /*1c2d0*/  LDL.LU R25, [R1+0x2ec] ;  /* 0x0002ec0001197983 */ /* 0x000f280000300800 */
[----:B------:R-:W4:Y:S04]  /*1c2e0*/  LDL.LU R26, [R1+0x2f4] ;  /* 0x0002f400011a7983 */ /* 0x000f280000300800 */
[----:B------:R-:W4:Y:S02]  /*1c2f0*/  LDL.LU R27, [R1+0x2fc] ;  /* 0x0002fc00011b7983 */ /* 0x000f240000300800 */
[----:B----4-:R-:W-:Y:S02]  /*1c300*/  HMMA.16816.F32 R12, R24, R8, R12 ;  /* 0x00000008180c723c */ /* 0x010fe4000000180c */
[----:B------:R-:W2:-:S15]  /*1c310*/  LDL.LU R24, [R1+0x2b4] ;  /* 0x0002b40001187983 */ /* 0x000e9e0000300800 */
[----:B------:R-:W-:Y:S02]  /*1c320*/  NOP ;  /* 0x0000000000007918 */ /* 0x000fe40000000000 */
[----:B------:R0:W-:Y:S04]  /*1c330*/  STL.64 [R1+0x70], R12 ;  /* 0x0000700c01007387 */ /* 0x0001e80000100a00 */
[----:B------:R1:W-:Y:S04]  /*1c340*/  STL.64 [R1+0x78], R14 ;  /* 0x0000780e01007387 */ /* 0x0003e80000100a00 */
[----:B------:R-:W2:Y:S04]  /*1c350*/  LDL.LU R25, [R1+0x2bc] ;  /* 0x0002bc0001197983 */ /* 0x000ea80000300800 */
[----:B0-----:R-:W4:Y:S04]  /*1c360*/  LDL.LU R12, [R1+0xa0] ;  /* 0x0000a000010c7983 */ /* 0x001f280000300800 */
[----:B------:R-:W4:Y:S04]  /*1c370*/  LDL.LU R13, [R1+0xa4] ;  /* 0x0000a400010d7983 */ /* 0x000f280000300800 */
[----:B-1----:R-:W4:Y:S04]  /*1c380*/  LDL.LU R14, [R1+0xa8] ;  /* 0x0000a800010e7983 */ /* 0x002f280000300800 */
[----:B------:R-:W2:Y:S04]  /*1c390*/  LDL.LU R26, [R1+0x2d4] ;  /* 0x0002d400011a7983 */ /* 0x000ea80000300800 */
[----:B------:R-:W2:Y:S01]  /*1c3a0*/  LDL.LU R27, [R1+0x2dc] ;  /* 0x0002dc00011b7983 */ /* 0x000ea20000300800 */
[----:B------:R-:W-:Y:S01]  /*1c3b0*/  IMAD.MOV.U32 R15, RZ, RZ, R0 ;  /* 0x000000ffff0f7224 */ /* 0x000fe200078e0000 */
[----:B--2---:R-:W-:-:S15]  /*1c3c0*/  HMMA.16816.F32 R4, R24, R8, R4 ;  /* 0x000000081804723c */ /* 0x004fde0000001804 */
[----:B------:R-:W-:-:S04]  /*1c3d0*/  NOP ;  /* 0x0000000000007918 */ /* 0x000fc80000000000 */
[----:B------:R0:W-:Y:S01]  /*1c3e0*/  STL.64 [R1+0x90], R4 ;  /* 0x0000900401007387 */ /* 0x0001e20000100a00 */
[----:B------:R-:W-:-:S03]  /*1c3f0*/  IMAD.MOV.U32 R0, RZ, RZ, R6 ;  /* 0x000000ffff007224 */ /* 0x000fc600078e0006 */
[----:B------:R1:W-:Y:S04]  /*1c400*/  STL [R1+0x9c], R7 ;  /* 0x00009c0701007387 */ /* 0x0003e80000100800 */
[----:B0-----:R-:W2:Y:S04]  /*1c410*/  LDL.LU R4, [R1+0x60] ;  /* 0x0000600001047983 */ /* 0x001ea80000300800 */
[----:B------:R-:W2:Y:S04]  /*1c420*/  LDL.LU R5, [R1+0x64] ;  /* 0x0000640001057983 */ /* 0x000ea80000300800 */
[----:B------:R-:W2:Y:S04]  /*1c430*/  LDL.LU R6, [R1+0x68] ;  /* 0x0000680001067983 */ /* 0x000ea80000300800 */
[----:B-1----:R-:W2:Y:S04]  /*1c440*/  LDL.LU R7, [R1+0x6c] ;  /* 0x00006c0001077983 */ /* 0x002ea80000300800 */
[----:B------:R-:W5:Y:S04]  /*1c450*/  LDL.LU R24, [R1+0x284] ;  /* 0x0002840001187983 */ /* 0x000f680000300800 */
[----:B------:R-:W5:Y:S04]  /*1c460*/  LDL.LU R25, [R1+0x28c] ;  /* 0x00028c0001197983 */ /* 0x000f680000300800 */
[----:B------:R-:W5:Y:S04]  /*1c470*/  LDL.LU R26, [R1+0x294] ;  /* 0x00029400011a7983 */ /* 0x000f680000300800 */
[----:B------:R-:W5:Y:S02]  /*1c480*/  LDL.LU R27, [R1+0x29c] ;  /* 0x00029c00011b7983 */ /* 0x000f640000300800 */
[----:B-----5:R-:W-:Y:S02]  /*1c490*/  HMMA.16816.F32 R20, R24, R8, R20 ;  /* 0x000000081814723c */ /* 0x020fe40000001814 */
[----:B------:R-:W3:-:S15]  /*1c4a0*/  LDL.LU R24, [R1+0x104] ;  /* 0x0001040001187983 */ /* 0x000ede0000300800 */
[----:B------:R-:W-:Y:S02]  /*1c4b0*/  NOP ;  /* 0x0000000000007918 */ /* 0x000fe40000000000 */
[----:B------:R0:W-:Y:S04]  /*1c4c0*/  STL.64 [R1+0xc0], R20 ;  /* 0x0000c01401007387 */ /* 0x0001e80000100a00 */
[----:B------:R1:W-:Y:S04]  /*1c4d0*/  STL.64 [R1+0xc8], R22 ;  /* 0x0000c81601007387 */ /* 0x0003e80000100a00 */
[----:B------:R-:W3:Y:S04]  /*1c4e0*/  LDL.LU R25, [R1+0x10c] ;  /* 0x00010c0001197983 */ /* 0x000ee80000300800 */
[----:B------:R-:W3:Y:S04]  /*1c4f0*/  LDL.LU R26, [R1+0x274] ;  /* 0x00027400011a7983 */ /* 0x000ee80000300800 */
[----:B------:R-:W3:Y:S04]  /*1c500*/  LDL.LU R27, [R1+0x27c] ;  /* 0x00027c00011b7983 */ /* 0x000ee80000300800 */
[----:B0-----:R-:W5:Y:S01]  /*1c510*/  LDL.LU R20, [R1+0x30] ;  /* 0x0000300001147983 */ /* 0x001f620000300800 */
[----:B---3--:R-:W-:-:S15]  /*1c520*/  HMMA.16816.F32 R16, R24, R8, R16 ;  /* 0x000000081810723c */ /* 0x008fde0000001810 */
[----:B------:R-:W-:-:S04]  /*1c530*/  NOP ;  /* 0x0000000000007918 */ /* 0x000fc80000000000 */
[----:B------:R0:W-:Y:S04]  /*1c540*/  STL.64 [R1+0x100], R16 ;  /* 0x0001001001007387 */ /* 0x0001e80000100a00 */
[----:B------:R3:W-:Y:S04]  /*1c550*/  STL.64 [R1+0x108], R18 ;  /* 0x0001081201007387 */ /* 0x0007e80000100a00 */
[----:B------:R-:W5:Y:S04]  /*1c560*/  LDL.LU R21, [R1+0x34] ;  /* 0x0000340001157983 */ /* 0x000f680000300800 */
[----:B-1----:R-:W5:Y:S04]  /*1c570*/  LDL.LU R22, [R1+0x38] ;  /* 0x0000380001167983 */ /* 0x002f680000300800 */
[----:B------:R-:W5:Y:S04]  /*1c580*/  LDL.LU R23, [R1+0x3c] ;  /* 0x00003c0001177983 */ /* 0x000f680000300800 */
[----:B------:R-:W4:Y:S04]  /*1c590*/  LDL.LU R24, [R1+0x1e4] ;  /* 0x0001e40001187983 */ /* 0x000f280000300800 */
[----:B------:R-:W4:Y:S04]  /*1c5a0*/  LDL.LU R25, [R1+0x1ec] ;  /* 0x0001ec0001197983 */ /* 0x000f280000300800 */
[----:B0-----:R-:W2:Y:S04]  /*1c5b0*/  LDL.LU R16, [R1+0x10] ;  /* 0x0000100001107983 */ /* 0x001ea80000300800 */
[----:B------:R-:W2:Y:S04]  /*1c5c0*/  LDL.LU R17, [R1+0x14] ;  /* 0x0000140001117983 */ /* 0x000ea80000300800 */
[----:B---3--:R-:W3:Y:S04]  /*1c5d0*/  LDL.LU R18, [R1+0x18] ;  /* 0x0000180001127983 */ /* 0x008ee80000300800 */
[----:B------:R-:W4:Y:S04]  /*1c5e0*/  LDL.LU R26, [R1+0x264] ;  /* 0x00026400011a7983 */ /* 0x000f280000300800 */
[----:B------:R-:W4:Y:S01]  /*1c5f0*/  LDL.LU R27, [R1+0x26c] ;  /* 0x00026c00011b7983 */ /* 0x000f220000300800 */
[----:B------:R-:W-:Y:S01]  /*1c600*/  MOV R19, R28 ;  /* 0x0000001c00137202 */ /* 0x000fe20000000f00 */
[----:B----4-:R-:W-:Y:S02]  /*1c610*/  HMMA.16816.F32 R24, R24, R8, R12 ;  /* 0x000000081818723c */ /* 0x010fe4000000180c */
[----:B------:R-:W4:Y:S04]  /*1c620*/  LDL.LU R14, [R1+0x2268] ;  /* 0x00226800010e7983 */ /* 0x000f280000300800 */
[----:B------:R-:W4:-:S13]  /*1c630*/  LDL.LU.64 R12, [R1+0x2260] ;  /* 0x00226000010c7983 */ /* 0x000f1a0000300a00 */
[----:B------:R-:W-:Y:S01]  /*1c640*/  IMAD.MOV.U32 R28, RZ, RZ, R27 ;  /* 0x000000ffff1c7224 */ /* 0x000fe200078e001b */
[----:B------:R0:W-:Y:S04]  /*1c650*/  STL.64 [R1+0xe0], R24 ;  /* 0x0000e01801007387 */ /* 0x0001e80000100a00 */
[----:B------:R1:W-:Y:S04]  /*1c660*/  STL [R1+0xe8], R26 ;  /* 0x0000e81a01007387 */ /* 0x0003e80000100800 */
[----:B------:R-:W-:Y:S04]  /*1c670*/  STL [R1+0x21f4], R28 ;  /* 0x0021f41c01007387 */ /* 0x000fe80000100800 */
[----:B0-----:R-:W2:Y:S04]  /*1c680*/  LDL.LU R24, [R1+0x1d4] ;  /* 0x0001d40001187983 */ /* 0x001ea80000300800 */
[----:B------:R-:W2:Y:S04]  /*1c690*/  LDL.LU R25, [R1+0x1dc] ;  /* 0x0001dc0001197983 */ /* 0x000ea80000300800 */
[----:B------:R-:W2:Y:S04]  /*1c6a0*/  LDL R3, [R1+0x334] ;  /* 0x0003340001037983 */ /* 0x000ea80000100800 */
[----:B-1----:R-:W2:Y:S04]  /*1c6b0*/  LDL.LU R26, [R1+0x254] ;  /* 0x00025400011a7983 */ /* 0x002ea80000300800 */
[----:B------:R-:W2:Y:S02]  /*1c6c0*/  LDL.LU R27, [R1+0x25c] ;  /* 0x00025c00011b7983 */ /* 0x000ea40000300800 */
[----:B--2---:R-:W-:Y:S02]  /*1c6d0*/  HMMA.16816.F32 R24, R24, R8, R4 ;  /* 0x000000081818723c */ /* 0x004fe40000001804 */
[----:B------:R-:W2:Y:S04]  /*1c6e0*/  LDL.LU.64 R6, [R1+0x2258] ;  /* 0x0022580001067983 */ /* 0x000ea80000300a00 */
[----:B------:R-:W2:-:S13]  /*1c6f0*/  LDL.LU.64 R4, [R1+0x2250] ;  /* 0x0022500001047983 */ /* 0x000e9a0000300a00 */
[----:B------:R0:W-:Y:S04]  /*1c700*/  STL.64 [R1+0xd0], R24 ;  /* 0x0000d01801007387 */ /* 0x0001e80000100a00 */
[----:B------:R1:W-:Y:S04]  /*1c710*/  STL.64 [R1+0xd8], R26 ;  /* 0x0000d81a01007387 */ /* 0x0003e80000100a00 */
[----:B0-----:R-:W2:Y:S04]  /*1c720*/  LDL.LU R24, [R1+0x1c4] ;  /* 0x0001c40001187983 */ /* 0x001ea80000300800 */
[----:B------:R-:W2:Y:S04]  /*1c730*/  LDL.LU R25, [R1+0x1cc] ;  /* 0x0001cc0001197983 */ /* 0x000ea80000300800 */
[----:B-1----:R-:W2:Y:S04]  /*1c740*/  LDL.LU R26, [R1+0x244] ;  /* 0x00024400011a7983 */ /* 0x002ea80000300800 */
[----:B------:R-:W2:Y:S02]  /*1c750*/  LDL.LU R27, [R1+0x24c] ;  /* 0x00024c00011b7983 */ /* 0x000ea40000300800 */
[----:B--2---:R-:W-:Y:S02]  /*1c760*/  HMMA.16816.F32 R4, R24, R8, R4 ;  /* 0x000000081804723c */ /* 0x004fe40000001804 */
[----:B------:R-:W2:-:S15]  /*1c770*/  LDL.LU R24, [R1+0x40] ;  /* 0x0000400001187983 */ /* 0x000e9e0000300800 */
[----:B------:R-:W-:Y:S02]  /*1c780*/  NOP ;  /* 0x0000000000007918 */ /* 0x000fe40000000000 */
[----:B------:R0:W-:Y:S04]  /*1c790*/  STL.64 [R1+0xb0], R4 ;  /* 0x0000b00401007387 */ /* 0x0001e80000100a00 */
[----:B------:R1:W-:Y:S04]  /*1c7a0*/  STL.64 [R1+0xb8], R6 ;  /* 0x0000b80601007387 */ /* 0x0003e80000100a00 */
[----:B------:R-:W2:Y:S04]  /*1c7b0*/  LDL.LU R25, [R1+0x44] ;  /* 0x0000440001197983 */ /* 0x000ea80000300800 */
[----:B------:R-:W2:Y:S04]  /*1c7c0*/  LDL.LU R26, [R1+0x48] ;  /* 0x00004800011a7983 */ /* 0x000ea80000300800 */
[----:B------:R-:W2:Y:S04]  /*1c7d0*/  LDL.LU R27, [R1+0x4c] ;  /* 0x00004c00011b7983 */ /* 0x000ea80000300800 */
[----:B------:R-:W2:Y:S04]  /*1c7e0*/  LDL R15, [R1+0x330] ;  /* 0x00033000010f7983 */ /* 0x000ea80000100800 */
[----:B0-----:R-:W5:Y:S04]  /*1c7f0*/  LDL.LU R4, [R1+0x1b4] ;  /* 0x0001b40001047983 */ /* 0x001f680000300800 */
[----:B------:R-:W5:Y:S04]  /*1c800*/  LDL.LU R5, [R1+0x1bc] ;  /* 0x0001bc0001057983 */ /* 0x000f680000300800 */
[----:B-1----:R-:W5:Y:S04]  /*1c810*/  LDL.LU R6, [R1+0x234] ;  /* 0x0002340001067983 */ /* 0x002f680000300800 */
[----:B------:R-:W5:Y:S02]  /*1c820*/  LDL.LU R7, [R1+0x23c] ;  /* 0x00023c0001077983 */ /* 0x000f640000300800 */
[----:B-----5:R-:W-:Y:S02]  /*1c830*/  HMMA.16816.F32 R4, R4, R8, R20 ;  /* 0x000000080404723c */ /* 0x020fe40000001814 */
[----:B------:R-:W5:Y:S04]  /*1c840*/  LDL.LU.64 R22, [R1+0x2248] ;  /* 0x0022480001167983 */ /* 0x000f680000300a00 */
[----:B------:R-:W5:-:S13]  /*1c850*/  LDL.LU.64 R20, [R1+0x2240] ;  /* 0x0022400001147983 */ /* 0x000f5a0000300a00 */
[----:B------:R0:W-:Y:S04]  /*1c860*/  STL.64 [R1+0xf0], R4 ;  /* 0x0000f00401007387 */ /* 0x0001e80000100a00 */
[----:B------:R1:W-:Y:S04]  /*1c870*/  STL.64 [R1+0xf8], R6 ;  /* 0x0000f80601007387 */ /* 0x0003e80000100a00 */
[----:B0-----:R-:W3:Y:S04]  /*1c880*/  LDL.LU R4, [R1+0x1a4] ;  /* 0x0001a40001047983 */ /* 0x001ee80000300800 */
[----:B------:R-:W3:Y:S04]  /*1c890*/  LDL.LU R5, [R1+0x1ac] ;  /* 0x0001ac0001057983 */ /* 0x000ee80000300800 */
[----:B-1----:R-:W3:Y:S04]  /*1c8a0*/  LDL.LU R6, [R1+0x224] ;  /* 0x0002240001067983 */ /* 0x002ee80000300800 */
[----:B------:R-:W3:Y:S02]  /*1c8b0*/  LDL.LU R7, [R1+0x22c] ;  /* 0x00022c0001077983 */ /* 0x000ee40000300800 */
[----:B---3--:R-:W-:Y:S02]  /*1c8c0*/  HMMA.16816.F32 R4, R4, R8, R16 ;  /* 0x000000080404723c */ /* 0x008fe40000001810 */
[----:B------:R-:W3:Y:S04]  /*1c8d0*/  LDL.LU.64 R18, [R1+0x2238] ;  /* 0x0022380001127983 */ /* 0x000ee80000300a00 */
[----:B------:R-:W3:-:S13]  /*1c8e0*/  LDL.LU.64 R16, [R1+0x2230] ;  /* 0x0022300001107983 */ /* 0x000eda0000300a00 */
[----:B------:R-:W-:Y:S01]  /*1c8f0*/  IMAD.MOV.U32 R29, RZ, RZ, R7 ;  /* 0x000000ffff1d7224 */ /* 0x000fe200078e0007 */
[----:B------:R0:W-:Y:S04]  /*1c900*/  STL.64 [R1+0xa0], R4 ;  /* 0x0000a00401007387 */ /* 0x0001e80000100a00 */
[----:B------:R1:W-:Y:S04]  /*1c910*/  STL [R1+0xa8], R6 ;  /* 0x0000a80601007387 */ /* 0x0003e80000100800 */
[----:B------:R-:W-:Y:S04]  /*1c920*/  STL [R1+0x21c4], R29 ;  /* 0x0021c41d01007387 */ /* 0x000fe80000100800 */
[----:B0-----:R-:W3:Y:S04]  /*1c930*/  LDL.LU R4, [R1+0x194] ;  /* 0x0001940001047983 */ /* 0x001ee80000300800 */
[----:B------:R-:W3:Y:S04]  /*1c940*/  LDL.LU R5, [R1+0x19c] ;  /* 0x00019c0001057983 */ /* 0x000ee80000300800 */
[----:B-1----:R-:W3:Y:S04]  /*1c950*/  LDL.LU R6, [R1+0x214] ;  /* 0x0002140001067983 */ /* 0x002ee80000300800 */
[----:B------:R-:W3:Y:S02]  /*1c960*/  LDL.LU R7, [R1+0x21c] ;  /* 0x00021c0001077983 */ /* 0x000ee40000300800 */
[----:B---3--:R-:W-:Y:S02]  /*1c970*/  HMMA.16816.F32 R16, R4, R8, R16 ;  /* 0x000000080410723c */ /* 0x008fe40000001810 */
[----:B------:R-:W2:-:S15]  /*1c980*/  LDL.LU R4, [R1+0x184] ;  /* 0x0001840001047983 */ /* 0x000e9e0000300800 */
[----:B------:R-:W-:Y:S02]  /*1c990*/  NOP ;  /* 0x0000000000007918 */ /* 0x000fe40000000000 */
[----:B------:R-:W-:Y:S04]  /*1c9a0*/  STL.64 [R1+0x80], R16 ;  /* 0x0000801001007387 */ /* 0x000fe80000100a00 */
[----:B------:R2:W-:Y:S04]  /*1c9b0*/  STL.64 [R1+0x88], R18 ;  /* 0x0000881201007387 */ /* 0x0005e80000100a00 */
[----:B------:R-:W2:Y:S04]  /*1c9c0*/  LDL.LU R5, [R1+0x18c] ;  /* 0x00018c0001057983 */ /* 0x000ea80000300800 */
[----:B------:R-:W2:Y:S04]  /*1c9d0*/  LDL.LU R6, [R1+0x204] ;  /* 0x0002040001067983 */ /* 0x000ea80000300800 */
[----:B------:R-:W2:Y:S01]  /*1c9e0*/  LDL.LU R7, [R1+0x20c] ;  /* 0x00020c0001077983 */ /* 0x000ea20000300800 */
[----:B------:R-:W-:Y:S01]  /*1c9f0*/  LOP3.LUT R2, R3, 0x40, RZ, 0x3c, !PT ;  /* 0x0000004003027812 */ /* 0x000fe200078e3cff */
[----:B--2---:R-:W-:Y:S02]  /*1ca00*/  HMMA.16816.F32 R16, R4, R8, R24 ;  /* 0x000000080410723c */ /* 0x004fe40000001818 */
[----:B------:R-:W5:Y:S04]  /*1ca10*/  LDL.LU R4, [R1+0x174] ;  /* 0x0001740001047983 */ /* 0x000f680000300800 */
[----:B------:R-:W-:-:S13]  /*1ca20*/  LDSM.16.MT88.4 R24, [R15+UR7+0x8000] ;  /* 0x008000070f18783b */ /* 0x000fda0008004200 */
[----:B------:R-:W-:Y:S04]  /*1ca30*/  STL.64 [R1+0x60], R16 ;  /* 0x0000601001007387 */ /* 0x000fe80000100a00 */
[----:B------:R-:W-:Y:S04]  /*1ca40*/  STL.64 [R1+0x68], R18 ;  /* 0x0000681201007387 */ /* 0x000fe80000100a00 */
[----:B------:R-:W5:Y:S04]  /*1ca50*/  LDL.LU R5, [R1+0x17c] ;  /* 0x00017c0001057983 */ /* 0x000f680000300800 */
[----:B------:R-:W5:Y:S04]  /*1ca60*/  LDL.LU R6, [R1+0x1f4] ;  /* 0x0001f40001067983 */ /* 0x000f680000300800 */
[----:B------:R-:W-:Y:S04]  /*1ca70*/  STL [R1+0x338], R2 ;  /* 0x0003380201007387 */ /* 0x000fe80000100800 */
[----:B------:R-:W5:Y:S04]  /*1ca80*/  LDL.LU R7, [R1+0x1fc] ;  /* 0x0001fc0001077983 */ /* 0x000f680000300800 */
[----:B------:R-:W0:Y:S04]  /*1ca90*/  LDSM.16.M88.4 R16, [R2+UR7+0x40000] ;  /* 0x040000070210783b */ /* 0x000e280008000200 */
[----:B0-----:R-:W-:Y:S01]  /*1caa0*/  STL.64 [R1+0x320], R16 ;  /* 0x0003201001007387 */ /* 0x001fe20000100a00 */
[----:B------:R-:W-:Y:S01]  /*1cab0*/  IMAD.MOV.U32 R2, RZ, RZ, R16 ;  /* 0x000000ffff027224 */ /* 0x000fe200078e0010 */
[----:B------:R-:W-:-:S02]  /*1cac0*/  MOV R3, R17 ;  /* 0x0000001100037202 */ /* 0x000fc40000000f00 */
[----:B------:R-:W-:Y:S04]  /*1cad0*/  STL.64 [R1+0x328], R18 ;  /* 0x0003281201007387 */ /* 0x000fe80000100a00 */
[----:B------:R-:W0:Y:S04]  /*1cae0*/  LDSM.16.MT88.4 R16, [R15+UR7+0xa000] ;  /* 0x00a000070f10783b */ /* 0x000e280008004200 */
[----:B------:R-:W-:Y:S04]  /*1caf0*/  STL.64 [R1+0x2f0], R24 ;  /* 0x0002f01801007387 */ /* 0x000fe80000100a00 */
[----:B------:R-:W-:Y:S04]  /*1cb00*/  STL.64 [R1+0x2f8], R26 ;  /* 0x0002f81a01007387 */ /* 0x000fe80000100a00 */
[----:B------:R-:W-:Y:S04]  /*1cb10*/  STL.64 [R1+0x2228], R10 ;  /* 0x0022280a01007387 */ /* 0x000fe80000100a00 */
[----:B0-----:R-:W-:Y:S04]  /*1cb20*/  STL.64 [R1+0x300], R16 ;  /* 0x0003001001007387 */ /* 0x001fe80000100a00 */
[----:B------:R-:W-:Y:S04]  /*1cb30*/  STL.64 [R1+0x308], R18 ;  /* 0x0003081201007387 */ /* 0x000fe80000100a00 */
[----:B------:R-:W-:Y:S01]  /*1cb40*/  STL.64 [R1+0x2220], R8 ;  /* 0x0022200801007387 */ /* 0x000fe20000100a00 */
[----:B-----5:R-:W-:Y:S03]  /*1cb50*/  HMMA.16816.F32 R4, R4, R8, R20 ;  /* 0x000000080404723c */ /* 0x020fe60000001814 */
[----:B------:R-:W0:Y:S04]  /*1cb60*/  LDSM.16.MT88.4 R8, [R15+UR7+0x8080] ;  /* 0x008080070f08783b */ /* 0x000e280008004200 */
[----:B------:R-:W2:Y:S04]  /*1cb70*/  LDL.LU R20, [R1] ;  /* 0x0000000001147983 */ /* 0x000ea80000300800 */
[----:B------:R-:W2:Y:S04]  /*1cb80*/  LDL.LU R21, [R1+0x4] ;  /* 0x0000040001157983 */ /* 0x000ea80000300800 */
[----:B------:R-:W2:Y:S04]  /*1cb90*/  LDL.LU R22, [R1+0x8] ;  /* 0x0000080001167983 */ /* 0x000ea80000300800 */
[----:B------:R-:W2:Y:S04]  /*1cba0*/  LDL.LU R23, [R1+0xc] ;  /* 0x00000c0001177983 */ /* 0x000ea80000300800 */
[----:B------:R1:W-:Y:S04]  /*1cbb0*/  STL [R1+0x218c], R4 ;  /* 0x00218c0401007387 */ /* 0x0003e80000100800 */
[----:B------:R3:W-:Y:S04]  /*1cbc0*/  STL [R1+0x2188], R5 ;  /* 0x0021880501007387 */ /* 0x0007e80000100800 */
[----:B------:R5:W-:Y:S04]  /*1cbd0*/  STL [R1+0x2184], R6 ;  /* 0x0021840601007387 */ /* 0x000be80000100800 */
[----:B------:R0:W-:Y:S04]  /*1cbe0*/  STL [R1+0x2180], R7 ;  /* 0x0021800701007387 */ /* 0x0001e80000100800 */
[----:B-1----:R-:W2:Y:S04]  /*1cbf0*/  LDL.LU R4, [R1+0x20] ;  /* 0x0000200001047983 */ /* 0x002ea80000300800 */
[----:B---3--:R-:W2:Y:S04]  /*1cc00*/  LDL.LU R5, [R1+0x24] ;  /* 0x0000240001057983 */ /* 0x008ea80000300800 */
[----:B-----5:R-:W2:Y:S04]  /*1cc10*/  LDL.LU R6, [R1+0x28] ;  /* 0x0000280001067983 */ /* 0x020ea80000300800 */
[----:B0-----:R-:W2:Y:S04]  /*1cc20*/  LDL.LU R7, [R1+0x2c] ;  /* 0x00002c0001077983 */ /* 0x001ea80000300800 */
[----:B------:R-:W2:Y:S04]  /*1cc30*/  LDL.LU R16, [R1+0x134] ;  /* 0x0001340001107983 */ /* 0x000ea80000300800 */
[----:B------:R-:W2:Y:S01]  /*1cc40*/  LDL.LU R17, [R1+0x13c] ;  /* 0x00013c0001117983 */ /* 0x000ea20000300800 */
[----:B------:R-:W-:-:S03]  /*1cc50*/  IMAD.MOV.U32 R29, RZ, RZ, R10 ;  /* 0x000000ffff1d7224 */ /* 0x000fc600078e000a */
[----:B------:R-:W2:Y:S04]  /*1cc60*/  LDL.LU R18, [R1+0x164] ;  /* 0x0001640001127983 */ /* 0x000ea80000300800 */
[----:B------:R-:W2:Y:S04]  /*1cc70*/  LDL.LU R19, [R1+0x16c] ;  /* 0x00016c0001137983 */ /* 0x000ea80000300800 */
[----:B------:R-:W-:Y:S04]  /*1cc80*/  STL.64 [R1+0x2d0], R8 ;  /* 0x0002d00801007387 */ /* 0x000fe80000100a00 */
[----:B------:R-:W-:Y:S04]  /*1cc90*/  STL [R1+0x2dc], R11 ;  /* 0x0002dc0b01007387 */ /* 0x000fe80000100800 */
[----:B------:R-:W0:Y:S04]  /*1cca0*/  LDSM.16.MT88.4 R8, [R15+UR7+0xa080] ;  /* 0x00a080070f08783b */ /* 0x000e280008004200 */
[----:B0-----:R-:W-:Y:S01]  /*1ccb0*/  STL [R1+0x2e4], R9 ;  /* 0x0002e40901007387 */ /* 0x001fe20000100800 */
[----:B------:R-:W-:-:S02]  /*1ccc0*/  IMAD.MOV.U32 R26, RZ, RZ, R10 ;  /* 0x000000ffff1a7224 */ /* 0x000fc400078e000a */
[----:B------:R-:W-:Y:S01]  /*1ccd0*/  IMAD.MOV.U32 R27, RZ, RZ, R8 ;  /* 0x000000ffff1b7224 */ /* 0x000fe200078e0008 */
[----:B------:R0:W-:Y:S04]  /*1cce0*/  STL [R1+0x2ec], R11 ;  /* 0x0002ec0b01007387 */ /* 0x0001e80000100800 */
[----:B0-----:R-:W3:Y:S04]  /*1ccf0*/  LDL.LU.64 R10, [R1+0x2228] ;  /* 0x00222800010a7983 */ /* 0x001ee80000300a00 */
[----:B------:R-:W2:Y:S02]  /*1cd00*/  LDL.LU.64 R8, [R1+0x2220] ;  /* 0x0022200001087983 */ /* 0x000ea40000300a00 */
[----:B--2---:R-:W-:-:S15]  /*1cd10*/  HMMA.16816.F32 R16, R16, R8, R4 ;  /* 0x000000081010723c */ /* 0x004fde0000001804 */
[----:B------:R-:W-:-:S04]  /*1cd20*/  NOP ;  /* 0x0000000000007918 */ /* 0x000fc80000000000 */
[----:B------:R-:W-:Y:S01]  /*1cd30*/  IMAD.MOV.U32 R6, RZ, RZ, R18 ;  /* 0x000000ffff067224 */ /* 0x000fe200078e0012 */
[----:B------:R-:W-:Y:S01]  /*1cd40*/  MOV R4, R16 ;  /* 0x0000001000047202 */ /* 0x000fe20000000f00 */
[----:B------:R-:W-:Y:S02]  /*1cd50*/  IMAD.MOV.U32 R7, RZ, RZ, R19 ;  /* 0x000000ffff077224 */ /* 0x000fe400078e0013 */
[----:B------:R-:W-:-:S03]  /*1cd60*/  IMAD.MOV.U32 R5, RZ, RZ, R17 ;  /* 0x000000ffff057224 */ /* 0x000fc600078e0011 */
[----:B------:R-:W-:Y:S04]  /*1cd70*/  STL.64 [R1+0x2198], R6 ;  /* 0x0021980601007387 */ /* 0x000fe80000100a00 */
[----:B------:R-:W-:Y:S04]  /*1cd80*/  STL.64 [R1+0x2190], R4 ;  /* 0x0021900401007387 */ /* 0x000fe80000100a00 */
[----:B------:R-:W2:Y:S04]  /*1cd90*/  LDL.LU R16, [R1+0x124] ;  /* 0x0001240001107983 */ /* 0x000ea80000300800 */
[----:B------:R-:W2:Y:S04]  /*1cda0*/  LDL.LU R17, [R1+0x12c] ;  /* 0x00012c0001117983 */ /* 0x000ea80000300800 */
[----:B------:R-:W2:Y:S04]  /*1cdb0*/  LDL.LU R18, [R1+0x154] ;  /* 0x0001540001127983 */ /* 0x000ea80000300800 */
[----:B------:R-:W2:Y:S04]  /*1cdc0*/  LDL.LU R19, [R1+0x15c] ;  /* 0x00015c0001137983 */ /* 0x000ea80000300800 */
[----:B------:R-:W0:Y:S04]  /*1cdd0*/  LDSM.16.MT88.4 R4, [R15+UR7+0x8100] ;  /* 0x008100070f04783b */ /* 0x000e280008004200 */
[----:B0-----:R-:W-:Y:S01]  /*1cde0*/  STL.64 [R1+0x2b0], R4 ;  /* 0x0002b00401007387 */ /* 0x001fe20000100a00 */
[----:B------:R-:W-:-:S03]  /*1cdf0*/  MOV R28, R6 ;  /* 0x00000006001c7202 */ /* 0x000fc60000000f00 */
[----:B------:R-:W-:Y:S04]  /*1ce00*/  STL [R1+0x2bc], R7 ;  /* 0x0002bc0701007387 */ /* 0x000fe80000100800 */
[----:B------:R-:W0:Y:S02]  /*1ce10*/  LDSM.16.MT88.4 R4, [R15+UR7+0xa100] ;  /* 0x00a100070f04783b */ /* 0x000e240008004200 */
[----:B0-----:R-:W-:Y:S02]  /*1ce20*/  IMAD.MOV.U32 R25, RZ, RZ, R4 ;  /* 0x000000ffff197224 */ /* 0x001fe400078e0004 */
[----:B------:R-:W-:Y:S01]  /*1ce30*/  IMAD.MOV.U32 R24, RZ, RZ, R6 ;  /* 0x000000ffff187224 */ /* 0x000fe200078e0006 */
[----:B------:R-:W-:Y:S04]  /*1ce40*/  STL [R1+0x2c4], R5 ;  /* 0x0002c40501007387 */ /* 0x000fe80000100800 */
[----:B------:R-:W-:Y:S04]  /*1ce50*/  STL [R1+0x2cc], R7 ;  /* 0x0002cc0701007387 */ /* 0x000fe80000100800 */
[----:B------:R-:W-:Y:S04]  /*1ce60*/  STL.64 [R1+0x2210], R26 ;  /* 0x0022101a01007387 */ /* 0x000fe80000100a00 */
[----:B------:R-:W-:Y:S01]  /*1ce70*/  STL.64 [R1+0x2208], R24 ;  /* 0x0022081801007387 */ /* 0x000fe20000100a00 */
[----:B--2---:R-:W-:-:S15]  /*1ce80*/  HMMA.16816.F32 R16, R16, R8, R20 ;  /* 0x000000081010723c */ /* 0x004fde0000001814 */
[----:B------:R-:W-:-:S04]  /*1ce90*/  NOP ;  /* 0x0000000000007918 */ /* 0x000fc80000000000 */
[----:B------:R-:W-:Y:S04]  /*1cea0*/  STL.64 [R1+0x2168], R18 ;  /* 0x0021681201007387 */ /* 0x000fe80000100a00 */
[----:B------:R-:W-:Y:S04]  /*1ceb0*/  STL.64 [R1+0x2160], R16 ;  /* 0x0021601001007387 */ /* 0x000fe80000100a00 */
[----:B------:R-:W0:Y:S04]  /*1cec0*/  LDSM.16.MT88.4 R16, [R15+UR7+0x8180] ;  /* 0x008180070f10783b */ /* 0x000e280008004200 */
[----:B------:R-:W4:Y:S04]  /*1ced0*/  LDL.LU R20, [R1+0x114] ;  /* 0x0001140001147983 */ /* 0x000f280000300800 */
[----:B------:R-:W4:Y:S04]  /*1cee0*/  LDL.LU R21, [R1+0x11c] ;  /* 0x00011c0001157983 */ /* 0x000f280000300800 */
[----:B------:R-:W4:Y:S04]  /*1cef0*/  LDL.LU R22, [R1+0x144] ;  /* 0x0001440001167983 */ /* 0x000f280000300800 */
[----:B------:R-:W4:Y:S04]  /*1cf00*/  LDL.LU R23, [R1+0x14c] ;  /* 0x00014c0001177983 */ /* 0x000f280000300800 */
[----:B0-----:R-:W-:Y:S01]  /*1cf10*/  STL [R1+0x294], R17 ;  /* 0x0002941101007387 */ /* 0x001fe20000100800 */
[----:B------:R-:W-:Y:S01]  /*1cf20*/  IMAD.MOV.U32 R7, RZ, RZ, R16 ;  /* 0x000000ffff077224 */ /* 0x000fe200078e0010 */
[----:B------:R-:W-:-:S02]  /*1cf30*/  MOV R6, R18 ;  /* 0x0000001200067202 */ /* 0x000fc40000000f00 */
[----:B------:R-:W-:Y:S04]  /*1cf40*/  STL [R1+0x29c], R19 ;  /* 0x00029c1301007387 */ /* 0x000fe80000100800 */
[----:B------:R0:W1:Y:S04]  /*1cf50*/  LDSM.16.MT88.4 R16, [R15+UR7+0xa180] ;  /* 0x00a180070f10783b */ /* 0x0000680008004200 */
[----:B0-----:R-:W4:Y:S04]  /*1cf60*/  LDL.LU R15, [R1+0x221c] ;  /* 0x00221c00010f7983 */ /* 0x001f280000300800 */
[----:B-1----:R-:W-:Y:S04]  /*1cf70*/  STL [R1+0x2a4], R17 ;  /* 0x0002a41101007387 */ /* 0x002fe80000100800 */
[----:B------:R-:W-:Y:S04]  /*1cf80*/  STL [R1+0x2ac], R19 ;  /* 0x0002ac1301007387 */ /* 0x000fe80000100800 */
[----:B------:R3:W-:Y:S02]  /*1cf90*/  STL.64 [R1+0x2200], R6 ;  /* 0x0022000601007387 */ /* 0x0007e40000100a00 */
[----:B---3--:R-:W-:Y:S01]  /*1cfa0*/  IMAD.MOV.U32 R6, RZ, RZ, R11 ;  /* 0x000000ffff067224 */ /* 0x008fe200078e000b */
[----:B------:R-:W-:Y:S01]  /*1cfb0*/  MOV R7, R10 ;  /* 0x0000000a00077202 */ /* 0x000fe20000000f00 */
[----:B------:R-:W-:-:S02]  /*1cfc0*/  IMAD.MOV.U32 R5, RZ, RZ, R16 ;  /* 0x000000ffff057224 */ /* 0x000fc400078e0010 */
[----:B------:R-:W-:-:S05]  /*1cfd0*/  IMAD.MOV.U32 R4, RZ, RZ, R18 ;  /* 0x000000ffff047224 */ /* 0x000fca00078e0012 */
[----:B------:R0:W-:Y:S04]  /*1cfe0*/  STL.64 [R1+0x21f8], R4 ;  /* 0x0021f80401007387 */ /* 0x0001e80000100a00 */
[----:B0-----:R-:W2:Y:S04]  /*1cff0*/  LDL.LU R4, [R1+0x50] ;  /* 0x0000500001047983 */ /* 0x001ea80000300800 */
[----:B------:R-:W2:Y:S01]  /*1d000*/  LDL.LU R5, [R1+0x54] ;  /* 0x0000540001057983 */ /* 0x000ea20000300800 */
[----:B----4-:R-:W-:Y:S01]  /*1d010*/  HMMA.16816.F32 R8, R20, R8, R12 ;  /* 0x000000081408723c */ /* 0x010fe2000000180c */
[----:B------:R-:W-:-:S15]  /*1d020*/  IMAD.MOV.U32 R22, RZ, RZ, R0 ;  /* 0x000000ffff167224 */ /* 0x000fde00078e0000 */
[----:B------:R-:W-:-:S03]  /*1d030*/  NOP ;  /* 0x0000000000007918 */ /* 0x000fc60000000000 */
[----:B------:R-:W-:Y:S04]  /*1d040*/  STL [R1+0x215c], R8 ;  /* 0x00215c0801007387 */ /* 0x000fe80000100800 */
[----:B------:R-:W-:Y:S04]  /*1d050*/  STL [R1+0x2158], R9 ;  /* 0x0021580901007387 */ /* 0x000fe80000100800 */
[----:B------:R-:W-:Y:S04]  /*1d060*/  STL [R1+0x2154], R10 ;  /* 0x0021540a01007387 */ /* 0x000fe80000100800 */
[----:B------:R-:W-:Y:S04]  /*1d070*/  STL [R1+0x2150], R11 ;  /* 0x0021500b01007387 */ /* 0x000fe80000100800 */
[----:B------:R-:W3:Y:S04]  /*1d080*/  LDL.LU R20, [R1+0x90] ;  /* 0x0000900001147983 */ /* 0x000ee80000300800 */
[----:B------:R-:W3:Y:S04]  /*1d090*/  LDL.LU R21, [R1+0x94] ;  /* 0x0000940001157983 */ /* 0x000ee80000300800 */
[----:B------:R-:W4:Y:S04]  /*1d0a0*/  LDL.LU R0, [R1+0x2218] ;  /* 0x0022180001007983 */ /* 0x000f280000300800 */
[----:B------:R-:W3:Y:S04]  /*1d0b0*/  LDL.LU R23, [R1+0x9c] ;  /* 0x00009c0001177983 */ /* 0x000ee80000300800 */
[----:B------:R-:W2:Y:S04]  /*1d0c0*/  LDL.LU R12, [R1+0x2f0] ;  /* 0x0002f000010c7983 */ /* 0x000ea80000300800 */
[----:B------:R-:W2:Y:S04]  /*1d0d0*/  LDL.LU R13, [R1+0x2f8] ;  /* 0x0002f800010d7983 */ /* 0x000ea80000300800 */
[----:B------:R-:W2:Y:S04]  /*1d0e0*/  LDL.LU R14, [R1+0x300] ;  /* 0x00030000010e7983 */ /* 0x000ea80000300800 */
[----:B------:R-:W2:Y:S01]  /*1d0f0*/  LDL.LU R15, [R1+0x308] ;  /* 0x00030800010f7983 */ /* 0x000ea20000300800 */
[----:B------:R-:W-:-:S02]  /*1d100*/  F2FP.F16.E4M3.UNPACK_B R2, R2 ;  /* 0x00000002ff02723e */ /* 0x000fc400020006ff */
[----:B------:R-:W-:Y:S01]  /*1d110*/  F2FP.F16.E4M3.UNPACK_B R3, R3 ;  /* 0x00000003ff03723e */ /* 0x000fe200020006ff */
[----:B----4-:R-:W0:Y:S04]  /*1d120*/  LDSM.16.MT88.4 R8, [R0+UR7+0x8000] ;  /* 0x008000070008783b */ /* 0x010e280008004200 */
[----:B------:R-:W1:Y:S02]  /*1d130*/  LDSM.16.MT88.4 R24, [R0+UR7+0xa000] ;  /* 0x00a000070018783b */ /* 0x000e640008004200 */
[----:B--2---:R-:W-:Y:S01]  /*1d140*/  HMMA.16816.F32 R4, R12, R2, R4 ;  /* 0x000000020c04723c */ /* 0x004fe20000001804 */
[----:B0-----:R-:W-:Y:S02]  /*1d150*/  IMAD.MOV.U32 R17, RZ, RZ, R8 ;  /* 0x000000ffff117224 */ /* 0x001fe400078e0008 */
[----:B------:R-:W-:Y:S01]  /*1d160*/  IMAD.MOV.U32 R16, RZ, RZ, R10 ;  /* 0x000000ffff107224 */ /* 0x000fe200078e000a */
[----:B------:R-:W-:Y:S04]  /*1d170*/  STL [R1+0x264], R9 ;  /* 0x0002640901007387 */ /* 0x000fe80000100800 */
[----:B------:R-:W-:Y:S04]  /*1d180*/  STL [R1+0x26c], R11 ;  /* 0x00026c0b01007387 */ /* 0x000fe80000100800 */
[----:B------:R0:W-:Y:S01]  /*1d190*/  STL.64 [R1+0x21e8], R16 ;  /* 0x0021e81001007387 */ /* 0x0001e20000100a00 */
[----:B-1----:R-:W-:-:S03]  /*1d1a0*/  IMAD.MOV.U32 R10, RZ, RZ, R26 ;  /* 0x000000ffff0a7224 */ /* 0x002fc600078e001a */
[----:B0-----:R-:W2:Y:S04]  /*1d1b0*/  LDL.LU R16, [R1+0x70] ;  /* 0x0000700001107983 */ /* 0x001ea80000300800 */
[----:B------:R-:W2:Y:S04]  /*1d1c0*/  LDL.LU R17, [R1+0x74] ;  /* 0x0000740001117983 */ /* 0x000ea80000300800 */
[----:B------:R-:W2:Y:S04]  /*1d1d0*/  LDL.LU R18, [R1+0x78] ;  /* 0x0000780001127983 */ /* 0x000ea80000300800 */
[----:B------:R-:W2:Y:S04]  /*1d1e0*/  LDL.LU R19, [R1+0x7c] ;  /* 0x00007c0001137983 */ /* 0x000ea80000300800 */
[----:B------:R-:W-:Y:S04]  /*1d1f0*/  STL [R1+0x284], R25 ;  /* 0x0002841901007387 */ /* 0x000fe80000100800 */
[----:B------:R0:W-:Y:S01]  /*1d200*/  STL [R1+0x28c], R27 ;  /* 0x00028c1b01007387 */ /* 0x0001e20000100800 */
[----:B------:R-:W-:-:S03]  /*1d210*/  MOV R11, R24 ;  /* 0x00000018000b7202 */ /* 0x000fc60000000f00 */
[----:B0-----:R-:W4:Y:S04]  /*1d220*/  LDL.LU.64 R26, [R1+0x2210] ;  /* 0x00221000011a7983 */ /* 0x001f280000300a00 */
[----:B------:R-:W5:Y:S04]  /*1d230*/  LDL.LU.64 R24, [R1+0x2208] ;  /* 0x0022080001187983 */ /* 0x000f680000300a00 */
[----:B------:R-:W2:Y:S04]  /*1d240*/  LDL.LU R12, [R1+0x2d0] ;  /* 0x0002d000010c7983 */ /* 0x000ea80000300800 */
[----:B------:R-:W-:Y:S04]  /*1d250*/  STL.64 [R1+0x40], R4 ;  /* 0x0000400401007387 */ /* 0x000fe80000100a00 */
[----:B------:R-:W-:Y:S04]  /*1d260*/  STL.64 [R1+0x48], R6 ;  /* 0x0000480601007387 */ /* 0x000fe80000100a00 */
[----:B------:R-:W0:Y:S01]  /*1d270*/  LDSM.16.MT88.4 R4, [R0+UR7+0x8080] ;  /* 0x008080070004783b */ /* 0x000e220008004200 */
[----:B------:R-:W-:-:S03]  /*1d280*/  IMAD.MOV.U32 R13, RZ, RZ, R29 ;  /* 0x000000ffff0d7224 */ /* 0x000fc600078e001d */
[----:B0-----:R-:W-:Y:S01]  /*1d290*/  STL.64 [R1+0x250], R4 ;  /* 0x0002500401007387 */ /* 0x001fe20000100a00 */
[----:B------:R-:W-:-:S03]  /*1d2a0*/  IMAD.MOV.U32 R29, RZ, RZ, R6 ;  /* 0x000000ffff1d7224 */ /* 0x000fc600078e0006 */
[----:B------:R-:W-:Y:S04]  /*1d2b0*/  STL [R1+0x25c], R7 ;  /* 0x00025c0701007387 */ /* 0x000fe80000100800 */
[----:B------:R-:W0:Y:S04]  /*1d2c0*/  LDSM.16.MT88.4 R4, [R0+UR7+0xa080] ;  /* 0x00a080070004783b */ /* 0x000e280008004200 */
[----:B0-----:R-:W-:Y:S04]  /*1d2d0*/  STL [R1+0x274], R5 ;  /* 0x0002740501007387 */ /* 0x001fe80000100800 */
[----:B------:R0:W-:Y:S01]  /*1d2e0*/  STL [R1+0x27c], R7 ;  /* 0x00027c0701007387 */ /* 0x0001e20000100800 */
[----:B----4-:R-:W-:Y:S01]  /*1d2f0*/  IMAD.MOV.U32 R14, RZ, RZ, R27 ;  /* 0x000000ffff0e7224 */ /* 0x010fe200078e001b */
[----:B------:R-:W-:-:S07]  /*1d300*/  MOV R15, R26 ;  /* 0x0000001a000f7202 */ /* 0x000fce0000000f00 */
[----:B--2---:R-:W-:Y:S01]  /*1d310*/  HMMA.16816.F32 R16, R12, R2, R16 ;  /* 0x000000020c10723c */ /* 0x004fe20000001810 */
[----:B------:R-:W-:Y:S02]  /*1d320*/  IMAD.MOV.U32 R26, RZ, RZ, R6 ;  /* 0x000000ffff1a7224 */ /* 0x000fe400078e0006 */
[----:B------:R-:W-:Y:S01]  /*1d330*/  IMAD.MOV.U32 R27, RZ, RZ, R4 ;  /* 0x000000ffff1b7224 */ /* 0x000fe200078e0004 */
[----:B0-----:R-:W2:Y:S04]  /*1d340*/  LDL.LU.64 R6, [R1+0x2200] ;  /* 0x0022000001067983 */ /* 0x001ea80000300a00 */
[----:B------:R-:W4:Y:S04]  /*1d350*/  LDL.LU.64 R4, [R1+0x21f8] ;  /* 0x0021f80001047983 */ /* 0x000f280000300a00 */
[----:B------:R-:W3:Y:S07]  /*1d360*/  LDL.LU R12, [R1+0x2b0] ;  /* 0x0002b000010c7983 */ /* 0x000eee0000300800 */
[----:B------:R-:W-:Y:S04]  /*1d370*/  STL.64 [R1+0x30], R16 ;  /* 0x0000301001007387 */ /* 0x000fe80000100a00 */
[----:B------:R-:W-:Y:S04]  /*1d380*/  STL.64 [R1+0x38], R18 ;  /* 0x0000381201007387 */ /* 0x000fe80000100a00 */
[----:B------:R-:W0:Y:S01]  /*1d390*/  LDSM.16.MT88.4 R16, [R0+UR7+0x8100] ;  /* 0x008100070010783b */ /* 0x000e220008004200 */
[----:B-----5:R-:W-:Y:S01]  /*1d3a0*/  IMAD.MOV.U32 R14, RZ, RZ, R25 ;  /* 0x000000ffff0e7224 */ /* 0x020fe200078e0019 */
[----:B------:R-:W-:Y:S01]  /*1d3b0*/  MOV R13, R28 ;  /* 0x0000001c000d7202 */ /* 0x000fe20000000f00 */
[----:B------:R-:W-:Y:S01]  /*1d3c0*/  IMAD.MOV.U32 R15, RZ, RZ, R24 ;  /* 0x000000ffff0f7224 */ /* 0x000fe200078e0018 */
[----:B------:R-:W5:Y:S01]  /*1d3d0*/  LDL.LU R28, [R1+0x21f4] ;  /* 0x0021f400011c7983 */ /* 0x000f620000300800 */
[----:B0-----:R-:W-:Y:S01]  /*1d3e0*/  IMAD.MOV.U32 R24, RZ, RZ, R16 ;  /* 0x000000ffff187224 */ /* 0x001fe200078e0010 */
[----:B------:R-:W-:-:S02]  /*1d3f0*/  MOV R25, R18 ;  /* 0x0000001200197202 */ /* 0x000fc40000000f00 */
[----:B------:R-:W-:Y:S04]  /*1d400*/  STL [R1+0x244], R17 ;  /* 0x0002441101007387 */ /* 0x000fe80000100800 */
[----:B------:R-:W-:Y:S04]  /*1d410*/  STL [R1+0x24c], R19 ;  /* 0x00024c1301007387 */ /* 0x000fe80000100800 */
[----:B------:R-:W-:Y:S04]  /*1d420*/  STL.64 [R1+0x21d0], R26 ;  /* 0x0021d01a01007387 */ /* 0x000fe80000100a00 */
[----:B------:R0:W-:Y:S04]  /*1d430*/  STL.64 [R1+0x21c8], R24 ;  /* 0x0021c81801007387 */ /* 0x0001e80000100a00 */
[----:B------:R-:W1:Y:S04]  /*1d440*/  LDSM.16.MT88.4 R16, [R0+UR7+0xa100] ;  /* 0x00a100070010783b */ /* 0x000e680008004200 */
[----:B0-----:R-:W4:Y:S04]  /*1d450*/  LDL.LU R24, [R1+0x100] ;  /* 0x0001000001187983 */ /* 0x001f280000300800 */
[----:B------:R-:W4:Y:S04]  /*1d460*/  LDL.LU R25, [R1+0x104] ;  /* 0x0001040001197983 */ /* 0x000f280000300800 */
[----:B------:R-:W4:Y:S04]  /*1d470*/  LDL.LU R26, [R1+0x108] ;  /* 0x00010800011a7983 */ /* 0x000f280000300800 */
[----:B------:R-:W4:Y:S01]  /*1d480*/  LDL.LU R27, [R1+0x10c] ;  /* 0x00010c00011b7983 */ /* 0x000f220000300800 */
[----:B-1----:R-:W-:-:S02]  /*1d490*/  IMAD.MOV.U32 R9, RZ, RZ, R16 ;  /* 0x000000ffff097224 */ /* 0x002fc400078e0010 */
[----:B------:R-:W-:Y:S01]  /*1d4a0*/  IMAD.MOV.U32 R8, RZ, RZ, R18 ;  /* 0x000000ffff087224 */ /* 0x000fe200078e0012 */
[----:B---3--:R-:W-:Y:S01]  /*1d4b0*/  HMMA.16816.F32 R12, R12, R2, R20 ;  /* 0x000000020c0c723c */ /* 0x008fe20000001814 */
[----:B--2---:R-:W-:Y:S01]  /*1d4c0*/  MOV R20, R7 ;  /* 0x0000000700147202 */ /* 0x004fe20000000f00 */
[----:B----4-:R-:W-:Y:S04]  /*1d4d0*/  STL.64 [R1+0x21e0], R26 ;  /* 0x0021e01a01007387 */ /* 0x010fe80000100a00 */
[----:B------:R0:W-:Y:S04]  /*1d4e0*/  STL.64 [R1+0x21d8], R24 ;  /* 0x0021d81801007387 */ /* 0x0001e80000100a00 */
[----:B0-----:R-:W2:Y:S04]  /*1d4f0*/  LDL.LU R24, [R1+0xc0] ;  /* 0x0000c00001187983 */ /* 0x001ea80000300800 */
[----:B------:R-:W2:Y:S04]  /*1d500*/  LDL.LU R25, [R1+0xc4] ;  /* 0x0000c40001197983 */ /* 0x000ea80000300800 */
[----:B------:R-:W2:Y:S04]  /*1d510*/  LDL.LU R26, [R1+0xc8] ;  /* 0x0000c800011a7983 */ /* 0x000ea80000300800 */
[----:B------:R-:W2:Y:S04]  /*1d520*/  LDL.LU R27, [R1+0xcc] ;  /* 0x0000cc00011b7983 */ /* 0x000ea80000300800 */
[----:B------:R-:W-:Y:S04]  /*1d530*/  STL [R1+0x213c], R12 ;  /* 0x00213c0c01007387 */ /* 0x000fe80000100800 */
[----:B------:R-:W-:Y:S04]  /*1d540*/  STL [R1+0x2138], R13 ;  /* 0x0021380d01007387 */ /* 0x000fe80000100800 */
[----:B------:R-:W-:Y:S04]  /*1d550*/  STL [R1+0x2134], R14 ;  /* 0x0021340e01007387 */ /* 0x000fe80000100800 */
[----:B------:R5:W-:Y:S04]  /*1d560*/  STL [R1+0x2130], R15 ;  /* 0x0021300f01007387 */ /* 0x000be80000100800 */
[----:B------:R-:W-:Y:S04]  /*1d570*/  STL [R1+0x1e4], R17 ;  /* 0x0001e41101007387 */ /* 0x000fe80000100800 */
[----:B------:R-:W-:Y:S04]  /*1d580*/  STL [R1+0x1ec], R19 ;  /* 0x0001ec1301007387 */ /* 0x000fe80000100800 */
[----:B------:R-:W0:Y:S01]  /*1d590*/  LDSM.16.MT88.4 R16, [R0+UR7+0x8180] ;  /* 0x008180070010783b */ /* 0x000e220008004200 */
[----:B-----5:R-:W-:-:S03]  /*1d5a0*/  IMAD.MOV.U32 R15, RZ, RZ, R28 ;  /* 0x000000ffff0f7224 */ /* 0x020fc600078e001c */
[----:B------:R-:W3:Y:S04]  /*1d5b0*/  LDL.LU R12, [R1+0xe0] ;  /* 0x0000e000010c7983 */ /* 0x000ee80000300800 */
[----:B------:R-:W3:Y:S04]  /*1d5c0*/  LDL.LU R13, [R1+0xe4] ;  /* 0x0000e400010d7983 */ /* 0x000ee80000300800 */
[----:B------:R-:W3:Y:S04]  /*1d5d0*/  LDL.LU R14, [R1+0xe8] ;  /* 0x0000e800010e7983 */ /* 0x000ee80000300800 */
[----:B------:R-:W4:Y:S04]  /*1d5e0*/  LDL.LU R28, [R1+0x21f0] ;  /* 0x0021f000011c7983 */ /* 0x000f280000300800 */
[----:B0-----:R0:W-:Y:S01]  /*1d5f0*/  STL [R1+0x234], R17 ;  /* 0x0002341101007387 */ /* 0x0011e20000100800 */
[----:B------:R-:W-:-:S03]  /*1d600*/  MOV R7, R16 ;  /* 0x0000001000077202 */ /* 0x000fc60000000f00 */
[----:B------:R-:W-:Y:S04]  /*1d610*/  STL [R1+0x23c], R19 ;  /* 0x00023c1301007387 */ /* 0x000fe80000100800 */
[----:B0-----:R-:W5:Y:S01]  /*1d620*/  LDL.LU.64 R16, [R1+0x21e8] ;  /* 0x0021e80001107983 */ /* 0x001f620000300a00 */
[----:B------:R-:W-:Y:S02]  /*1d630*/  IMAD.MOV.U32 R21, RZ, RZ, R6 ;  /* 0x000000ffff157224 */ /* 0x000fe400078e0006 */
[----:B------:R-:W-:Y:S02]  /*1d640*/  IMAD.MOV.U32 R22, RZ, RZ, R5 ;  /* 0x000000ffff167224 */ /* 0x000fe400078e0005 */
[----:B------:R-:W-:Y:S02]  /*1d650*/  IMAD.MOV.U32 R23, RZ, RZ, R4 ;  /* 0x000000ffff177224 */ /* 0x000fe400078e0004 */
[----:B------:R-:W-:-:S05]  /*1d660*/  IMAD.MOV.U32 R6, RZ, RZ, R18 ;  /* 0x000000ffff067224 */ /* 0x000fca00078e0012 */
[----:B--2---:R-:W-:Y:S01]  /*1d670*/  HMMA.16816.F32 R20, R20, R2, R24 ;  /* 0x000000021414723c */ /* 0x004fe20000001818 */
[----:B------:R-:W0:-:S15]  /*1d680*/  LDSM.16.MT88.4 R24, [R0+UR7+0xa180] ;  /* 0x00a180070018783b */ /* 0x000e1e0008004200 */
[----:B------:R-:W-:-:S03]  /*1d690*/  NOP ;  /* 0x0000000000007918 */ /* 0x000fc60000000000 */
[----:B------:R-:W-:Y:S04]  /*1d6a0*/  STL.64 [R1+0x10], R20 ;  /* 0x0000101401007387 */ /* 0x000fe80000100a00 */
[----:B------:R1:W-:Y:S04]  /*1d6b0*/  STL.64 [R1+0x18], R22 ;  /* 0x0000181601007387 */ /* 0x0003e80000100a00 */
[----:B0-----:R-:W-:Y:S01]  /*1d6c0*/  STL [R1+0x1d4], R25 ;  /* 0x0001d41901007387 */ /* 0x001fe20000100800 */
[----:B------:R-:W-:Y:S02]  /*1d6d0*/  IMAD.MOV.U32 R5, RZ, RZ, R24 ;  /* 0x000000ffff057224 */ /* 0x000fe400078e0018 */
[----:B------:R-:W-:Y:S01]  /*1d6e0*/  IMAD.MOV.U32 R4, RZ, RZ, R26 ;  /* 0x000000ffff047224 */ /* 0x000fe200078e001a */
[----:B------:R-:W-:Y:S04]  /*1d6f0*/  STL [R1+0x1dc], R27 ;  /* 0x0001dc1b01007387 */ /* 0x000fe80000100800 */
[----:B----4-:R-:W0:Y:S04]  /*1d700*/  LDSM.16.MT88.4 R24, [R28+UR7+0x8000] ;  /* 0x008000071c18783b */ /* 0x010e280008004200 */
[----:B------:R-:W-:Y:S01]  /*1d710*/  STL [R1+0x2118], R0 ;  /* 0x0021180001007387 */ /* 0x000fe20000100800 */
[----:B-1----:R-:W-:-:S02]  /*1d720*/  IMAD.MOV.U32 R22, RZ, RZ, R11 ;  /* 0x000000ffff167224 */ /* 0x002fc400078e000b */
[----:B-----5:R-:W-:Y:S01]  /*1d730*/  IMAD.MOV.U32 R21, RZ, RZ, R16 ;  /* 0x000000ffff157224 */ /* 0x020fe200078e0010 */
[----:B------:R-:W-:Y:S01]  /*1d740*/  MOV R20, R17 ;  /* 0x0000001100147202 */ /* 0x000fe20000000f00 */
[----:B------:R-:W2:Y:S04]  /*1d750*/  LDL.LU R16, [R1+0xd0] ;  /* 0x0000d00001107983 */ /* 0x000ea80000300800 */
[----:B------:R-:W2:Y:S04]  /*1d760*/  LDL.LU R17, [R1+0xd4] ;  /* 0x0000d40001117983 */ /* 0x000ea80000300800 */
[----:B------:R-:W2:Y:S01]  /*1d770*/  LDL.LU R18, [R1+0xd8] ;  /* 0x0000d80001127983 */ /* 0x000ea20000300800 */
[----:B0-----:R-:W-:-:S03]  /*1d780*/  MOV R11, R26 ;  /* 0x0000001a000b7202 */ /* 0x001fc60000000f00 */
[----:B------:R-:W2:Y:S04]  /*1d790*/  LDL.LU R19, [R1+0xdc] ;  /* 0x0000dc0001137983 */ /* 0x000ea80000300800 */
[----:B------:R-:W-:Y:S04]  /*1d7a0*/  STL.64 [R1+0x220], R24 ;  /* 0x0002201801007387 */ /* 0x000fe80000100a00 */
[----:B------:R0:W-:Y:S04]  /*1d7b0*/  STL [R1+0x22c], R27 ;  /* 0x00022c1b01007387 */ /* 0x0001e80000100800 */
[----:B0-----:R-:W4:Y:S04]  /*1d7c0*/  LDL.LU.64 R26, [R1+0x21e0] ;  /* 0x0021e000011a7983 */ /* 0x001f280000300a00 */
[----:B------:R-:W4:Y:S01]  /*1d7d0*/  LDL.LU.64 R24, [R1+0x21d8] ;  /* 0x0021d80001187983 */ /* 0x000f220000300a00 */
[----:B------:R-:W-:-:S07]  /*1d7e0*/  IMAD.MOV.U32 R23, RZ, RZ, R10 ;  /* 0x000000ffff177224 */ /* 0x000fce00078e000a */
[----:B----4-:R-:W-:Y:S01]  /*1d7f0*/  HMMA.16816.F32 R20, R20, R2, R24 ;  /* 0x000000021414723c */ /* 0x010fe20000001818 */
[----:B------:R-:W4:Y:S04]  /*1d800*/  LDL.LU.64 R26, [R1+0x21d0] ;  /* 0x0021d000011a7983 */ /* 0x000f280000300a00 */
[----:B------:R-:W2:-:S14]  /*1d810*/  LDL.LU.64 R24, [R1+0x21c8] ;  /* 0x0021c80001187983 */ /* 0x000e9c0000300a00 */
[----:B------:R-:W-:Y:S04]  /*1d820*/  STL.64 [R1+0x100], R20 ;  /* 0x0001001401007387 */ /* 0x000fe80000100a00 */
[----:B------:R-:W-:Y:S04]  /*1d830*/  STL.64 [R1+0x108], R22 ;  /* 0x0001081601007387 */ /* 0x000fe80000100a00 */
[----:B------:R-:W0:Y:S04]  /*1d840*/  LDSM.16.MT88.4 R20, [R28+UR7+0xa000] ;  /* 0x00a000071c14783b */ /* 0x000e280008004200 */
[----:B0-----:R0:W-:Y:S01]  /*1d850*/  STL [R1+0x1c4], R21 ;  /* 0x0001c41501007387 */ /* 0x0011e20000100800 */
[----:B------:R-:W-:-:S03]  /*1d860*/  IMAD.MOV.U32 R10, RZ, RZ, R20 ;  /* 0x000000ffff0a7224 */ /* 0x000fc600078e0014 */
[----:B------:R1:W-:Y:S04]  /*1d870*/  STL [R1+0x1cc], R23 ;  /* 0x0001cc1701007387 */ /* 0x0003e80000100800 */
[----:B------:R-:W3:Y:S01]  /*1d880*/  LDL.LU R20, [R1+0x250] ;  /* 0x0002500001147983 */ /* 0x000ee20000300800 */
[----:B------:R-:W-:Y:S02]  /*1d890*/  IMAD.MOV.U32 R0, RZ, RZ, R22 ;  /* 0x000000ffff007224 */ /* 0x000fe400078e0016 */
[----:B0-----:R-:W-:Y:S02]  /*1d8a0*/  IMAD.MOV.U32 R21, RZ, RZ, R29 ;  /* 0x000000ffff157224 */ /* 0x001fe400078e001d */
[----:B------:R-:W5:Y:S01]  /*1d8b0*/  LDL.LU R29, [R1+0x21c4] ;  /* 0x0021c400011d7983 */ /* 0x000f620000300800 */
[----:B----4-:R-:W-:Y:S01]  /*1d8c0*/  MOV R22, R27 ;  /* 0x0000001b00167202 */ /* 0x010fe20000000f00 */
[----:B-1----:R-:W-:-:S07]  /*1d8d0*/  IMAD.MOV.U32 R23, RZ, RZ, R26 ;  /* 0x000000ffff177224 */ /* 0x002fce00078e001a */
[----:B---3--:R-:W-:-:S15]  /*1d8e0*/  HMMA.16816.F32 R20, R20, R2, R12 ;  /* 0x000000021414723c */ /* 0x008fde000000180c */
[----:B------:R-:W-:-:S04]  /*1d8f0*/  NOP ;  /* 0x0000000000007918 */ /* 0x000fc80000000000 */
[----:B------:R-:W-:Y:S01]  /*1d900*/  IMAD.MOV.U32 R15, RZ, RZ, R23 ;  /* 0x000000ffff0f7224 */ /* 0x000fe200078e0017 */
[----:B------:R-:W-:Y:S01]  /*1d910*/  MOV R14, R22 ;  /* 0x00000016000e7202 */ /* 0x000fe20000000f00 */
[----:B------:R-:W-:Y:S02]  /*1d920*/  IMAD.MOV.U32 R13, RZ, RZ, R21 ;  /* 0x000000ffff0d7224 */ /* 0x000fe400078e0015 */
[----:B------:R-:W-:Y:S01]  /*1d930*/  IMAD.MOV.U32 R12, RZ, RZ, R20 ;  /* 0x000000ffff0c7224 */ /* 0x000fe200078e0014 */
[----:B------:R-:W-:Y:S04]  /*1d940*/  STL [R1+0x214c], R15 ;  /* 0x00214c0f01007387 */ /* 0x000fe80000100800 */
[----:B------:R-:W-:Y:S04]  /*1d950*/  STL [R1+0x2148], R14 ;  /* 0x0021480e01007387 */ /* 0x000fe80000100800 */
[----:B------:R-:W-:Y:S04]  /*1d960*/  STL [R1+0x2144], R13 ;  /* 0x0021440d01007387 */ /* 0x000fe80000100800 */
[----:B------:R-:W-:Y:S04]  /*1d970*/  STL [R1+0x2140], R12 ;  /* 0x0021400c01007387 */ /* 0x000fe80000100800 */
[----:B------:R-:W0:Y:S04]  /*1d980*/  LDSM.16.MT88.4 R12, [R28+UR7+0xa080] ;  /* 0x00a080071c0c783b */ /* 0x000e280008004200 */
[----:B------:R-:W1:Y:S04]  /*1d990*/  LDSM.16.MT88.4 R20, [R28+UR7+0x8080] ;  /* 0x008080071c14783b */ /* 0x000e680008004200 */
[----:B0-----:R-:W-:Y:S04]  /*1d9a0*/  STL.64 [R1+0x1b0], R12 ;  /* 0x0001b00c01007387 */ /* 0x001fe80000100a00 */
[----:B-1----:R-:W-:Y:S04]  /*1d9b0*/  STL.64 [R1+0x170], R20 ;  /* 0x0001701401007387 */ /* 0x002fe80000100a00 */
[----:B------:R-:W-:Y:S04]  /*1d9c0*/  STL.64 [R1+0x178], R22 ;  /* 0x0001781601007387 */ /* 0x000fe80000100a00 */
[----:B------:R-:W0:Y:S01]  /*1d9d0*/  LDSM.16.MT88.4 R20, [R28+UR7+0x8100] ;  /* 0x008100071c14783b */ /* 0x000e220008004200 */
[----:B------:R-:W-:Y:S01]  /*1d9e0*/  IMAD.MOV.U32 R26, RZ, RZ, R9 ;  /* 0x000000ffff1a7224 */ /* 0x000fe200078e0009 */
[----:B------:R-:W-:-:S02]  /*1d9f0*/  MOV R27, R8 ;  /* 0x00000008001b7202 */ /* 0x000fc40000000f00 */
[----:B------:R1:W-:Y:S02]  /*1da00*/  STL [R1+0x1bc], R15 ;  /* 0x0001bc0f01007387 */ /* 0x0003e40000100800 */
[----:B-1----:R-:W-:-:S03]  /*1da10*/  IMAD.MOV.U32 R15, RZ, RZ, R14 ;  /* 0x000000ffff0f7224 */ /* 0x002fc600078e000e */
[----:B--2---:R-:W-:Y:S01]  /*1da20*/  HMMA.16816.F32 R24, R24, R2, R16 ;  /* 0x000000021818723c */ /* 0x004fe20000001810 */
[----:B0-----:R-:W-:Y:S02]  /*1da30*/  IMAD.MOV.U32 R14, RZ, RZ, R20 ;  /* 0x000000ffff0e7224 */ /* 0x001fe400078e0014 */
[----:B------:R-:W-:Y:S01]  /*1da40*/  IMAD.MOV.U32 R13, RZ, RZ, R22 ;  /* 0x000000ffff0d7224 */ /* 0x000fe200078e0016 */
[----:B------:R-:W-:Y:S04]  /*1da50*/  STL [R1+0x214], R21 ;  /* 0x0002141501007387 */ /* 0x000fe80000100800 */
[----:B------:R-:W-:Y:S04]  /*1da60*/  STL [R1+0x21c], R23 ;  /* 0x00021c1701007387 */ /* 0x000fe80000100800 */
[----:B------:R-:W-:Y:S04]  /*1da70*/  STL.64 [R1+0x21b8], R14 ;  /* 0x0021b80e01007387 */ /* 0x000fe80000100a00 */
[----:B------:R-:W-:Y:S04]  /*1da80*/  STL [R1+0x21b0], R13 ;  /* 0x0021b00d01007387 */ /* 0x000fe80000100800 */
[----:B------:R-:W2:Y:S04]  /*1da90*/  LDL.LU R16, [R1+0xf0] ;  /* 0x0000f00001107983 */ /* 0x000ea80000300800 */
[----:B------:R-:W2:Y:S04]  /*1daa0*/  LDL.LU R17, [R1+0xf4] ;  /* 0x0000f40001117983 */ /* 0x000ea80000300800 */
[----:B------:R-:W3:Y:S04]  /*1dab0*/  LDL.LU R18, [R1+0xf8] ;  /* 0x0000f80001127983 */ /* 0x000ee80000300800 */
[----:B------:R-:W3:Y:S04]  /*1dac0*/  LDL.LU R19, [R1+0xfc] ;  /* 0x0000fc0001137983 */ /* 0x000ee80000300800 */
[----:B------:R-:W0:Y:S04]  /*1dad0*/  LDSM.16.MT88.4 R12, [R28+UR7+0xa100] ;  /* 0x00a100071c0c783b */ /* 0x000e280008004200 */
[----:B---3--:R-:W-:Y:S04]  /*1dae0*/  STL.64 [R1+0x21a8], R18 ;  /* 0x0021a81201007387 */ /* 0x008fe80000100a00 */
[----:B--2---:R1:W-:Y:S04]  /*1daf0*/  STL.64 [R1+0x21a0], R16 ;  /* 0x0021a01001007387 */ /* 0x0043e80000100a00 */
[----:B-1----:R-:W2:Y:S04]  /*1db00*/  LDL.LU R16, [R1+0xb0] ;  /* 0x0000b00001107983 */ /* 0x002ea80000300800 */
[----:B------:R-:W2:Y:S04]  /*1db10*/  LDL.LU R17, [R1+0xb4] ;  /* 0x0000b40001117983 */ /* 0x000ea80000300800 */
[----:B------:R-:W2:Y:S04]  /*1db20*/  LDL.LU R18, [R1+0xb8] ;  /* 0x0000b80001127983 */ /* 0x000ea80000300800 */
[----:B------:R-:W2:Y:S04]  /*1db30*/  LDL.LU R19, [R1+0xbc] ;  /* 0x0000bc0001137983 */ /* 0x000ea80000300800 */
[----:B------:R-:W-:Y:S04]  /*1db40*/  STL [R1+0x212c], R24 ;  /* 0x00212c1801007387 */ /* 0x000fe80000100800 */
[----:B------:R-:W-:Y:S04]  /*1db50*/  STL [R1+0x2128], R25 ;  /* 0x0021281901007387 */ /* 0x000fe80000100800 */
[----:B------:R-:W-:Y:S04]  /*1db60*/  STL [R1+0x2124], R26 ;  /* 0x0021241a01007387 */ /* 0x000fe80000100800 */
[----:B------:R5:W-:Y:S04]  /*1db70*/  STL [R1+0x2120], R27 ;  /* 0x0021201b01007387 */ /* 0x000be80000100800 */
[----:B0-----:R-:W-:Y:S04]  /*1db80*/  STL [R1+0x1a4], R13 ;  /* 0x0001a40d01007387 */ /* 0x001fe80000100800 */
[----:B------:R-:W-:Y:S01]  /*1db90*/  STL [R1+0x1ac], R15 ;  /* 0x0001ac0f01007387 */ /* 0x000fe20000100800 */
[----:B-----5:R-:W-:-:S03]  /*1dba0*/  IMAD.MOV.U32 R27, RZ, RZ, R29 ;  /* 0x000000ffff1b7224 */ /* 0x020fc600078e001d */
[----:B------:R-:W3:Y:S04]  /*1dbb0*/  LDL.LU R24, [R1+0xa0] ;  /* 0x0000a00001187983 */ /* 0x000ee80000300800 */
[----:B------:R-:W3:Y:S04]  /*1dbc0*/  LDL.LU R25, [R1+0xa4] ;  /* 0x0000a40001197983 */ /* 0x000ee80000300800 */
[----:B------:R-:W3:Y:S04]  /*1dbd0*/  LDL.LU R26, [R1+0xa8] ;  /* 0x0000a800011a7983 */ /* 0x000ee80000300800 */
[----:B------:R-:W4:Y:S01]  /*1dbe0*/  LDL.LU R29, [R1+0x21c0] ;  /* 0x0021c000011d7983 */ /* 0x000f220000300800 */
[----:B------:R-:W-:Y:S01]  /*1dbf0*/  IMAD.MOV.U32 R20, RZ, RZ, R7 ;  /* 0x000000ffff147224 */ /* 0x000fe200078e0007 */
[----:B------:R-:W-:Y:S01]  /*1dc00*/  MOV R22, R5 ;  /* 0x0000000500167202 */ /* 0x000fe20000000f00 */
[----:B------:R-:W-:Y:S01]  /*1dc10*/  IMAD.MOV.U32 R21, RZ, RZ, R6 ;  /* 0x000000ffff157224 */ /* 0x000fe200078e0006 */
[----:B------:R-:W-:Y:S01]  /*1dc20*/  MOV R8, R14 ;  /* 0x0000000e00087202 */ /* 0x000fe20000000f00 */
[----:B------:R-:W-:-:S02]  /*1dc30*/  IMAD.MOV.U32 R23, RZ, RZ, R4 ;  /* 0x000000ffff177224 */ /* 0x000fc400078e0004 */
[----:B------:R-:W-:Y:S02]  /*1dc40*/  IMAD.MOV.U32 R9, RZ, RZ, R12 ;  /* 0x000000ffff097224 */ /* 0x000fe400078e000c */
[----:B------:R-:W0:Y:S04]  /*1dc50*/  LDSM.16.MT88.4 R12, [R28+UR7+0x8180] ;  /* 0x008180071c0c783b */ /* 0x000e280008004200 */
[----:B0-----:R-:W-:Y:S01]  /*1dc60*/  STL [R1+0x204], R13 ;  /* 0x0002040d01007387 */ /* 0x001fe20000100800 */
[----:B------:R-:W-:-:S03]  /*1dc70*/  IMAD.MOV.U32 R6, RZ, RZ, R14 ;  /* 0x000000ffff067224 */ /* 0x000fc600078e000e */
[----:B------:R0:W-:Y:S04]  /*1dc80*/  STL [R1+0x20c], R15 ;  /* 0x00020c0f01007387 */ /* 0x0001e80000100800 */
[----:B0-----:R-:W5:Y:S04]  /*1dc90*/  LDL.LU.64 R14, [R1+0x21b8] ;  /* 0x0021b800010e7983 */ /* 0x001f680000300a00 */
[----:B------:R-:W3:Y:S01]  /*1dca0*/  LDL.LU R13, [R1+0x21b0] ;  /* 0x0021b000010d7983 */ /* 0x000ee20000300800 */
[----:B------:R-:W-:Y:S01]  /*1dcb0*/  IMAD.MOV.U32 R7, RZ, RZ, R12 ;  /* 0x000000ffff077224 */ /* 0x000fe200078e000c */
[----:B--2---:R-:W-:Y:S02]  /*1dcc0*/  HMMA.16816.F32 R20, R20, R2, R16 ;  /* 0x000000021414723c */ /* 0x004fe40000001810 */
[----:B------:R-:W0:-:S15]  /*1dcd0*/  LDSM.16.MT88.4 R16, [R28+UR7+0xa180] ;  /* 0x00a180071c10783b */ /* 0x000e1e0008004200 */
[----:B------:R-:W-:Y:S02]  /*1dce0*/  NOP ;  /* 0x0000000000007918 */ /* 0x000fe40000000000 */
[----:B------:R1:W-:Y:S04]  /*1dcf0*/  STL.64 [R1+0x50], R20 ;  /* 0x0000501401007387 */ /* 0x0003e80000100a00 */
[----:B------:R-:W-:Y:S04]  /*1dd00*/  STL.64 [R1+0x58], R22 ;  /* 0x0000581601007387 */ /* 0x000fe80000100a00 */
[----:B0-----:R-:W-:Y:S01]  /*1dd10*/  STL [R1+0x194], R17 ;  /* 0x0001941101007387 */ /* 0x001fe20000100800 */
[----:B------:R-:W-:Y:S01]  /*1dd20*/  MOV R5, R16 ;  /* 0x0000001000057202 */ /* 0x000fe20000000f00 */
[----:B------:R-:W-:-:S02]  /*1dd30*/  IMAD.MOV.U32 R4, RZ, RZ, R18 ;  /* 0x000000ffff047224 */ /* 0x000fc400078e0012 */
[----:B------:R-:W-:Y:S04]  /*1dd40*/  STL [R1+0x19c], R19 ;  /* 0x00019c1301007387 */ /* 0x000fe80000100800 */
[----:B----4-:R-:W0:Y:S01]  /*1dd50*/  LDSM.16.MT88.4 R16, [R29+UR7+0x8000] ;  /* 0x008000071d10783b */ /* 0x010e220008004200 */
[----:B-1----:R-:W-:-:S03]  /*1dd60*/  IMAD.MOV.U32 R21, RZ, RZ, R11 ;  /* 0x000000ffff157224 */ /* 0x002fc600078e000b */
[----:B------:R-:W-:Y:S04]  /*1dd70*/  STL [R1+0x20c0], R28 ;  /* 0x0020c01c01007387 */ /* 0x000fe80000100800 */
[----:B------:R-:W2:Y:S04]  /*1dd80*/  LDL.LU R20, [R1+0x220] ;  /* 0x0002200001147983 */ /* 0x000ea80000300800 */
[----:B0-----:R-:W-:Y:S01]  /*1dd90*/  STL [R1+0x1f4], R17 ;  /* 0x0001f41101007387 */ /* 0x001fe20000100800 */
[----:B------:R-:W-:Y:S02]  /*1dda0*/  IMAD.MOV.U32 R11, RZ, RZ, R18 ;  /* 0x000000ffff0b7224 */ /* 0x000fe400078e0012 */
[----:B------:R-:W-:Y:S01]  /*1ddb0*/  IMAD.MOV.U32 R12, RZ, RZ, R16 ;  /* 0x000000ffff0c7224 */ /* 0x000fe200078e0010 */
[----:B------:R0:W-:Y:S04]  /*1ddc0*/  STL [R1+0x1fc], R19 ;  /* 0x0001fc1301007387 */ /* 0x0001e80000100800 */
[----:B0-----:R-:W2:Y:S04]  /*1ddd0*/  LDL.LU.64 R18, [R1+0x21a8] ;  /* 0x0021a80001127983 */ /* 0x001ea80000300a00 */
[----:B------:R-:W2:Y:S01]  /*1dde0*/  LDL.LU.64 R16, [R1+0x21a0] ;  /* 0x0021a00001107983 */ /* 0x000ea20000300a00 */
[----:B------:R-:W-:Y:S01]  /*1ddf0*/  IMAD.MOV.U32 R22, RZ, RZ, R10 ;  /* 0x000000ffff167224 */ /* 0x000fe200078e000a */
[----:B------:R-:W-:-:S07]  /*1de00*/  MOV R23, R0 ;  /* 0x0000000000177202 */ /* 0x000fce0000000f00 */
[----:B--2---:R-:W-:Y:S01]  /*1de10*/  HMMA.16816.F32 R20, R20, R2, R16 ;  /* 0x000000021414723c */ /* 0x004fe20000001810 */
[----:B------:R-:W2:-:S15]  /*1de20*/  LDL.LU R16, [R1+0x60] ;  /* 0x0000600001107983 */ /* 0x000e9e0000300800 */
[----:B------:R-:W-:-:S03]  /*1de30*/  NOP ;  /* 0x0000000000007918 */ /* 0x000fc60000000000 */
[----:B------:R-:W-:Y:S04]  /*1de40*/  STL.64 [R1+0xf0], R20 ;  /* 0x0000f01401007387 */ /* 0x000fe80000100a00 */
[----:B------:R-:W-:Y:S04]  /*1de50*/  STL.64 [R1+0xf8], R22 ;  /* 0x0000f81601007387 */ /* 0x000fe80000100a00 */
[----:B------:R-:W0:Y:S04]  /*1de60*/  LDSM.16.MT88.4 R20, [R29+UR7+0xa000] ;  /* 0x00a000071d14783b */ /* 0x000e280008004200 */
[----:B------:R-:W2:Y:S04]  /*1de70*/  LDL.LU R17, [R1+0x64] ;  /* 0x0000640001117983 */ /* 0x000ea80000300800 */
[----:B------:R-:W2:Y:S04]  /*1de80*/  LDL.LU R18, [R1+0x68] ;  /* 0x0000680001127983 */ /* 0x000ea80000300800 */
[----:B------:R-:W2:Y:S04]  /*1de90*/  LDL.LU R19, [R1+0x6c] ;  /* 0x00006c0001137983 */ /* 0x000ea80000300800 */
[----:B0-----:R0:W-:Y:S01]  /*1dea0*/  STL [R1+0x184], R21 ;  /* 0x0001841501007387 */ /* 0x0011e20000100800 */
[----:B------:R-:W-:Y:S01]  /*1deb0*/  IMAD.MOV.U32 R10, RZ, RZ, R20 ;  /* 0x000000ffff0a7224 */ /* 0x000fe200078e0014 */
[----:B------:R-:W-:-:S02]  /*1dec0*/  MOV R0, R22 ;  /* 0x0000001600007202 */ /* 0x000fc40000000f00 */
[----:B------:R5:W-:Y:S04]  /*1ded0*/  STL [R1+0x18c], R23 ;  /* 0x00018c1701007387 */ /* 0x000be80000100800 */
[----:B------:R-:W3:Y:S04]  /*1dee0*/  LDL.LU R20, [R1+0x170] ;  /* 0x0001700001147983 */ /* 0x000ee80000300800 */
[----:B0-----:R-:W3:Y:S04]  /*1def0*/  LDL.LU R21, [R1+0x178] ;  /* 0x0001780001157983 */ /* 0x001ee80000300800 */
[----:B------:R-:W3:Y:S01]  /*1df00*/  LDL.LU R22, [R1+0x1b0] ;  /* 0x0001b00001167983 */ /* 0x000ee20000300800 */
[----:B-----5:R-:W-:-:S07]  /*1df10*/  IMAD.MOV.U32 R23, RZ, RZ, R15 ;  /* 0x000000ffff177224 */ /* 0x020fce00078e000f */
        /* <DEDUP_REMOVED lines=9> */
[----:B------:R0:W-:Y:S04]  /*1dfb0*/  STL [R1+0x2170], R24 ;  /* 0x0021701801007387 */ /* 0x0001e80000100800 */
[----:B0-----:R-:W3:Y:S04]  /*1dfc0*/  LDL.LU R24, [R1+0x80] ;  /* 0x0000800001187983 */ /* 0x001ee80000300800 */
[----:B------:R-:W3:Y:S04]  /*1dfd0*/  LDL.LU R25, [R1+0x84] ;  /* 0x0000840001197983 */ /* 0x000ee80000300800 */
[----:B------:R-:W3:Y:S04]  /*1dfe0*/  LDL.LU R26, [R1+0x88] ;  /* 0x00008800011a7983 */ /* 0x000ee80000300800 */
[----:B------:R-:W3:Y:S01]  /*1dff0*/  LDL.LU R27, [R1+0x8c] ;  /* 0x00008c00011b7983 */ /* 0x000ee20000300800 */
[----:B------:R-:W-:Y:S01]  /*1e000*/  IMAD.MOV.U32 R20, RZ, RZ, R14 ;  /* 0x000000ffff147224 */ /* 0x000fe200078e000e */
[----:B------:R-:W-:Y:S01]  /*1e010*/  MOV R22, R9 ;  /* 0x0000000900167202 */ /* 0x000fe20000000f00 */
[----:B------:R-:W-:-:S02]  /*1e020*/  IMAD.MOV.U32 R21, RZ, RZ, R13 ;  /* 0x000000ffff157224 */ /* 0x000fc400078e000d */
[----:B------:R-:W-:-:S07]  /*1e030*/  IMAD.MOV.U32 R23, RZ, RZ, R8 ;  /* 0x000000ffff177224 */ /* 0x000fce00078e0008 */
[----:B---3--:R-:W-:Y:S01]  /*1e040*/  HMMA.16816.F32 R24, R20, R2, R24 ;  /* 0x000000021418723c */ /* 0x008fe20000001818 */
[----:B------:R-:W0:-:S15]  /*1e050*/  LDSM.16.MT88.4 R20, [R29+UR7+0x8080] ;  /* 0x008080071d14783b */ /* 0x000e1e0008004200 */
[----:B------:R-:W-:-:S03]  /*1e060*/  NOP ;  /* 0x0000000000007918 */ /* 0x000fc60000000000 */
[----:B------:R-:W-:Y:S04]  /*1e070*/  STL.64 [R1+0xb0], R24 ;  /* 0x0000b01801007387 */ /* 0x000fe80000100a00 */
[----:B------:R1:W-:Y:S04]  /*1e080*/  STL.64 [R1+0xb8], R26 ;  /* 0x0000b81a01007387 */ /* 0x0003e80000100a00 */
[----:B0-----:R0:W-:Y:S01]  /*1e090*/  STL [R1+0x134], R21 ;  /* 0x0001341501007387 */ /* 0x0011e20000100800 */
[----:B-1----:R-:W-:Y:S01]  /*1e0a0*/  IMAD.MOV.U32 R27, RZ, RZ, R20 ;  /* 0x000000ffff1b7224 */ /* 0x002fe200078e0014 */
[----:B------:R-:W-:Y:S01]  /*1e0b0*/  MOV R20, R7 ;  /* 0x0000000700147202 */ /* 0x000fe20000000f00 */
[----:B------:R-:W-:Y:S01]  /*1e0c0*/  IMAD.MOV.U32 R26, RZ, RZ, R22 ;  /* 0x000000ffff1a7224 */ /* 0x000fe200078e0016 */
[----:B------:R1:W-:Y:S01]  /*1e0d0*/  STL [R1+0x13c], R23 ;  /* 0x00013c1701007387 */ /* 0x0003e20000100800 */
[----:B------:R-:W-:-:S02]  /*1e0e0*/  IMAD.MOV.U32 R22, RZ, RZ, R5 ;  /* 0x000000ffff167224 */ /* 0x000fc400078e0005 */
[----:B0-----:R-:W-:Y:S02]  /*1e0f0*/  IMAD.MOV.U32 R21, RZ, RZ, R6 ;  /* 0x000000ffff157224 */ /* 0x001fe400078e0006 */
[----:B-1----:R-:W-:Y:S02]  /*1e100*/  IMAD.MOV.U32 R23, RZ, RZ, R4 ;  /* 0x000000ffff177224 */ /* 0x002fe400078e0004 */
[----:B------:R-:W0:Y:S04]  /*1e110*/  LDSM.16.MT88.4 R4, [R29+UR7+0xa080] ;  /* 0x00a080071d04783b */ /* 0x000e280008004200 */
[----:B0-----:R-:W-:Y:S01]  /*1e120*/  STL [R1+0x164], R5 ;  /* 0x0001640501007387 */ /* 0x001fe20000100800 */
[----:B------:R-:W-:Y:S01]  /*1e130*/  IMAD.MOV.U32 R24, RZ, RZ, R6 ;  /* 0x000000ffff187224 */ /* 0x000fe200078e0006 */
[----:B------:R-:W-:-:S02]  /*1e140*/  MOV R25, R4 ;  /* 0x0000000400197202 */ /* 0x000fc40000000f00 */
[----:B------:R0:W-:Y:S04]  /*1e150*/  STL [R1+0x16c], R7 ;  /* 0x00016c0701007387 */ /* 0x0001e80000100800 */
[----:B0-----:R-:W3:Y:S04]  /*1e160*/  LDL.LU.64 R6, [R1+0x2198] ;  /* 0x0021980001067983 */ /* 0x001ee80000300a00 */
[----:B------:R-:W4:Y:S01]  /*1e170*/  LDL.LU.64 R4, [R1+0x2190] ;  /* 0x0021900001047983 */ /* 0x000f220000300a00 */
[----:B--2---:R-:W-:Y:S01]  /*1e180*/  HMMA.16816.F32 R20, R20, R2, R16 ;  /* 0x000000021414723c */ /* 0x004fe20000001810 */
[----:B---3--:R-:W-:Y:S01]  /*1e190*/  MOV R18, R6 ;  /* 0x0000000600127202 */ /* 0x008fe20000000f00 */
[----:B----4-:R-:W-:-:S02]  /*1e1a0*/  IMAD.MOV.U32 R16, RZ, RZ, R4 ;  /* 0x000000ffff107224 */ /* 0x010fc400078e0004 */
[----:B------:R-:W2:Y:S01]  /*1e1b0*/  LDL.LU R4, [R1+0x218c] ;  /* 0x00218c0001047983 */ /* 0x000ea20000300800 */
[----:B------:R-:W-:-:S14]  /*1e1c0*/  IMAD.MOV.U32 R17, RZ, RZ, R5 ;  /* 0x000000ffff117224 */ /* 0x000fdc00078e0005 */
[----:B------:R-:W-:Y:S01]  /*1e1d0*/  STL.64 [R1+0xa0], R20 ;  /* 0x0000a01401007387 */ /* 0x000fe20000100a00 */
[----:B------:R-:W-:-:S03]  /*1e1e0*/  IMAD.MOV.U32 R19, RZ, RZ, R7 ;  /* 0x000000ffff137224 */ /* 0x000fc600078e0007 */
[----:B------:R-:W-:Y:S04]  /*1e1f0*/  STL.64 [R1+0xa8], R22 ;  /* 0x0000a81601007387 */ /* 0x000fe80000100a00 */
[----:B------:R-:W2:Y:S04]  /*1e200*/  LDL.LU R5, [R1+0x2188] ;  /* 0x0021880001057983 */ /* 0x000ea80000300800 */
[----:B------:R-:W2:Y:S04]  /*1e210*/  LDL.LU R6, [R1+0x2184] ;  /* 0x0021840001067983 */ /* 0x000ea80000300800 */
[----:B------:R-:W2:Y:S04]  /*1e220*/  LDL.LU R7, [R1+0x2180] ;  /* 0x0021800001077983 */ /* 0x000ea80000300800 */
[----:B------:R-:W0:Y:S02]  /*1e230*/  LDSM.16.MT88.4 R20, [R29+UR7+0x8100] ;  /* 0x008100071d14783b */ /* 0x000e240008004200 */
[----:B0-----:R-:W-:Y:S01]  /*1e240*/  IMAD.MOV.U32 R8, RZ, RZ, R20 ;  /* 0x000000ffff087224 */ /* 0x001fe200078e0014 */
[----:B------:R-:W-:-:S02]  /*1e250*/  MOV R20, R12 ;  /* 0x0000000c00147202 */ /* 0x000fc40000000f00 */
[----:B------:R-:W0:Y:S01]  /*1e260*/  LDSM.16.MT88.4 R12, [R29+UR7+0xa100] ;  /* 0x00a100071d0c783b */ /* 0x000e220008004200 */
[----:B------:R-:W-:-:S03]  /*1e270*/  IMAD.MOV.U32 R9, RZ, RZ, R22 ;  /* 0x000000ffff097224 */ /* 0x000fc600078e0016 */
[----:B------:R1:W-:Y:S01]  /*1e280*/  STL [R1+0x124], R21 ;  /* 0x0001241501007387 */ /* 0x0003e20000100800 */
[----:B------:R-:W-:-:S03]  /*1e290*/  IMAD.MOV.U32 R22, RZ, RZ, R10 ;  /* 0x000000ffff167224 */ /* 0x000fc600078e000a */
[----:B------:R3:W-:Y:S04]  /*1e2a0*/  STL [R1+0x12c], R23 ;  /* 0x00012c1701007387 */ /* 0x0007e80000100800 */
[----:B------:R-:W4:Y:S01]  /*1e2b0*/  LDL.LU R28, [R1+0x324] ;  /* 0x00032400011c7983 */ /* 0x000f220000300800 */
[----:B-1----:R-:W-:Y:S02]  /*1e2c0*/  IMAD.MOV.U32 R21, RZ, RZ, R11 ;  /* 0x000000ffff157224 */ /* 0x002fe400078e000b */
[----:B---3--:R-:W-:Y:S01]  /*1e2d0*/  IMAD.MOV.U32 R23, RZ, RZ, R0 ;  /* 0x000000ffff177224 */ /* 0x008fe200078e0000 */
[----:B0-----:R-:W-:Y:S04]  /*1e2e0*/  STL [R1+0x154], R13 ;  /* 0x0001540d01007387 */ /* 0x001fe80000100800 */
[----:B------:R-:W-:Y:S01]  /*1e2f0*/  STL [R1+0x15c], R15 ;  /* 0x00015c0f01007387 */ /* 0x000fe20000100800 */
[----:B------:R-:W-:Y:S01]  /*1e300*/  IMAD.MOV.U32 R11, RZ, RZ, R14 ;  /* 0x000000ffff0b7224 */ /* 0x000fe200078e000e */
[----:B------:R-:W-:Y:S01]  /*1e310*/  MOV R10, R12 ;  /* 0x0000000c000a7202 */ /* 0x000fe20000000f00 */
        /* <DEDUP_REMOVED lines=9> */
[----:B0-----:R-:W-:Y:S01]  /*1e3b0*/  STL [R1+0x114], R5 ;  /* 0x0001140501007387 */ /* 0x001fe20000100800 */
[----:B------:R-:W-:-:S02]  /*1e3c0*/  IMAD.MOV.U32 R15, RZ, RZ, R4 ;  /* 0x000000ffff0f7224 */ /* 0x000fc400078e0004 */
[----:B------:R-:W-:Y:S01]  /*1e3d0*/  IMAD.MOV.U32 R14, RZ, RZ, R6 ;  /* 0x000000ffff0e7224 */ /* 0x000fe200078e0006 */
[----:B------:R-:W-:Y:S04]  /*1e3e0*/  STL [R1+0x11c], R7 ;  /* 0x00011c0701007387 */ /* 0x000fe80000100800 */
[----:B------:R-:W0:Y:S02]  /*1e3f0*/  LDSM.16.MT88.4 R4, [R29+UR7+0xa180] ;  /* 0x00a180071d04783b */ /* 0x000e240008004200 */
[----:B0-----:R-:W-:Y:S01]  /*1e400*/  MOV R13, R4 ;  /* 0x00000004000d7202 */ /* 0x001fe20000000f00 */
[----:B------:R-:W-:Y:S01]  /*1e410*/  IMAD.MOV.U32 R12, RZ, RZ, R6 ;  /* 0x000000ffff0c7224 */ /* 0x000fe200078e0006 */
[----:B------:R0:W-:Y:S01]  /*1e420*/  STL [R1+0x144], R5 ;  /* 0x0001440501007387 */ /* 0x0001e20000100800 */
[----:B------:R-:W-:-:S02]  /*1e430*/  IMAD.MOV.U32 R0, RZ, RZ, R7 ;  /* 0x000000ffff007224 */ /* 0x000fc400078e0007 */
[----:B------:R-:W-:Y:S02]  /*1e440*/  IMAD.MOV.U32 R4, RZ, RZ, R27 ;  /* 0x000000ffff047224 */ /* 0x000fe400078e001b */
[----:B------:R-:W-:Y:S02]  /*1e450*/  IMAD.MOV.U32 R6, RZ, RZ, R25 ;  /* 0x000000ffff067224 */ /* 0x000fe400078e0019 */
[----:B------:R-:W-:Y:S01]  /*1e460*/  IMAD.MOV.U32 R7, RZ, RZ, R24 ;  /* 0x000000ffff077224 */ /* 0x000fe200078e0018 */
[----:B0-----:R-:W-:-:S07]  /*1e470*/  MOV R5, R26 ;  /* 0x0000001a00057202 */ /* 0x001fce0000000f00 */
[----:B------:R-:W-:Y:S01]  /*1e480*/  HMMA.16816.F32 R4, R4, R2, R16 ;  /* 0x000000020404723c */ /* 0x000fe20000001810 */
[----:B------:R0:W-:Y:S04]  /*1e490*/  STL [R1+0x211c], R0 ;  /* 0x00211c0001007387 */ /* 0x0001e80000100800 */
[----:B0-----:R-:W3:Y:S04]  /*1e4a0*/  LDL.LU R0, [R1+0x320] ;  /* 0x0003200001007983 */ /* 0x001ee80000300800 */
[----:B------:R-:W-:Y:S04]  /*1e4b0*/  STL [R1+0x2098], R29 ;  /* 0x0020981d01007387 */ /* 0x000fe80000100800 */
[----:B------:R-:W5:Y:S04]  /*1e4c0*/  LDL.LU R27, [R1+0x217c] ;  /* 0x00217c00011b7983 */ /* 0x000f680000300800 */
[----:B------:R-:W2:Y:S04]  /*1e4d0*/  LDL.LU R26, [R1+0x2178] ;  /* 0x00217800011a7983 */ /* 0x000ea80000300800 */
[----:B------:R-:W2:Y:S04]  /*1e4e0*/  LDL.LU R25, [R1+0x2174] ;  /* 0x0021740001197983 */ /* 0x000ea80000300800 */
[----:B------:R-:W2:Y:S04]  /*1e4f0*/  LDL.LU R24, [R1+0x2170] ;  /* 0x0021700001187983 */ /* 0x000ea80000300800 */
[----:B------:R-:W2:Y:S04]  /*1e500*/  LDL.LU.64 R18, [R1+0x2168] ;  /* 0x0021680001127983 */ /* 0x000ea80000300a00 */
[----:B------:R-:W2:Y:S04]  /*1e510*/  LDL.LU.64 R16, [R1+0x2160] ;  /* 0x0021600001107983 */ /* 0x000ea80000300a00 */
[----:B------:R0:W-:Y:S04]  /*1e520*/  STL.64 [R1+0xc0], R4 ;  /* 0x0000c00401007387 */ /* 0x0001e80000100a00 */
[----:B------:R1:W-:Y:S01]  /*1e530*/  STL.64 [R1+0xc8], R6 ;  /* 0x0000c80601007387 */ /* 0x0003e20000100a00 */
[----:B0-----:R-:W-:Y:S01]  /*1e540*/  IMAD.MOV.U32 R4, RZ, RZ, R8 ;  /* 0x000000ffff047224 */ /* 0x001fe200078e0008 */
[----:B------:R-:W-:-:S02]  /*1e550*/  MOV R5, R9 ;  /* 0x0000000900057202 */ /* 0x000fc40000000f00 */
[----:B------:R-:W3:Y:S01]  /*1e560*/  LDL.LU R8, [R1+0x215c] ;  /* 0x00215c0001087983 */ /* 0x000ee20000300800 */
[----:B-1----:R-:W-:-:S03]  /*1e570*/  IMAD.MOV.U32 R6, RZ, RZ, R10 ;  /* 0x000000ffff067224 */ /* 0x002fc600078e000a */
[----:B------:R-:W3:Y:S01]  /*1e580*/  LDL.LU R9, [R1+0x2158] ;  /* 0x0021580001097983 */ /* 0x000ee20000300800 */
[----:B------:R-:W-:-:S03]  /*1e590*/  IMAD.MOV.U32 R7, RZ, RZ, R11 ;  /* 0x000000ffff077224 */ /* 0x000fc600078e000b */
[----:B------:R-:W3:Y:S04]  /*1e5a0*/  LDL.LU R10, [R1+0x2154] ;  /* 0x00215400010a7983 */ /* 0x000ee80000300800 */
[----:B------:R-:W3:Y:S01]  /*1e5b0*/  LDL.LU R11, [R1+0x2150] ;  /* 0x00215000010b7983 */ /* 0x000ee20000300800 */
[----:B--2---:R-:W-:Y:S01]  /*1e5c0*/  HMMA.16816.F32 R16, R4, R2, R16 ;  /* 0x000000020410723c */ /* 0x004fe20000001810 */
[----:B------:R-:W-:Y:S01]  /*1e5d0*/  IMAD.MOV.U32 R4, RZ, RZ, R15 ;  /* 0x000000ffff047224 */ /* 0x000fe200078e000f */
[----:B------:R-:W-:Y:S01]  /*1e5e0*/  MOV R5, R14 ;  /* 0x0000000e00057202 */ /* 0x000fe20000000f00 */
[----:B------:R-:W-:Y:S01]  /*1e5f0*/  IMAD.MOV.U32 R6, RZ, RZ, R13 ;  /* 0x000000ffff067224 */ /* 0x000fe200078e000d */
[----:B------:R-:W2:Y:S01]  /*1e600*/  LDL.LU R15, [R1+0x214c] ;  /* 0x00214c00010f7983 */ /* 0x000ea20000300800 */
[----:B------:R-:W-:-:S07]  /*1e610*/  IMAD.MOV.U32 R7, RZ, RZ, R12 ;  /* 0x000000ffff077224 */ /* 0x000fce00078e000c */
[----:B---3--:R-:W-:Y:S07]  /*1e620*/  HMMA.16816.F32 R4, R4, R2, R8 ;  /* 0x000000020404723c */ /* 0x008fee0000001808 */
[----:B------:R-:W-:Y:S04]  /*1e630*/  STL.64 [R1+0x90], R16 ;  /* 0x0000901001007387 */ /* 0x000fe80000100a00 */
[----:B------:R-:W-:Y:S04]  /*1e640*/  STL.64 [R1+0x98], R18 ;  /* 0x0000981201007387 */ /* 0x000fe80000100a00 */
[----:B------:R-:W3:Y:S04]  /*1e650*/  LDL.LU R14, [R1+0x2148] ;  /* 0x00214800010e7983 */ /* 0x000ee80000300800 */
[----:B------:R-:W2:Y:S04]  /*1e660*/  LDL.LU R13, [R1+0x2144] ;  /* 0x00214400010d7983 */ /* 0x000ea80000300800 */
[----:B------:R-:W2:Y:S04]  /*1e670*/  LDL.LU R12, [R1+0x2140] ;  /* 0x00214000010c7983 */ /* 0x000ea80000300800 */
[----:B------:R-:W2:Y:S04]  /*1e680*/  LDL.LU R8, [R1+0x30] ;  /* 0x0000300001087983 */ /* 0x000ea80000300800 */
[----:B------:R0:W-:Y:S04]  /*1e690*/  STL.64 [R1+0x80], R4 ;  /* 0x0000800401007387 */ /* 0x0001e80000100a00 */
[----:B------:R1:W-:Y:S04]  /*1e6a0*/  STL.64 [R1+0x88], R6 ;  /* 0x0000880601007387 */ /* 0x0003e80000100a00 */
[----:B------:R-:W2:Y:S04]  /*1e6b0*/  LDL.LU R9, [R1+0x34] ;  /* 0x0000340001097983 */ /* 0x000ea80000300800 */
[----:B------:R-:W2:Y:S04]  /*1e6c0*/  LDL.LU R10, [R1+0x38] ;  /* 0x00003800010a7983 */ /* 0x000ea80000300800 */
[----:B------:R-:W2:Y:S04]  /*1e6d0*/  LDL.LU R11, [R1+0x3c] ;  /* 0x00003c00010b7983 */ /* 0x000ea80000300800 */
[----:B0-----:R-:W2:Y:S04]  /*1e6e0*/  LDL.LU R4, [R1+0x2f4] ;  /* 0x0002f40001047983 */ /* 0x001ea80000300800 */
[----:B------:R-:W2:Y:S04]  /*1e6f0*/  LDL.LU R5, [R1+0x2fc] ;  /* 0x0002fc0001057983 */ /* 0x000ea80000300800 */
[----:B------:R-:W2:Y:S04]  /*1e700*/  LDL.LU R16, [R1+0x100] ;  /* 0x0001000001107983 */ /* 0x000ea80000300800 */
[----:B------:R-:W2:Y:S04]  /*1e710*/  LDL.LU R17, [R1+0x104] ;  /* 0x0001040001117983 */ /* 0x000ea80000300800 */
[----:B------:R-:W2:Y:S04]  /*1e720*/  LDL.LU R18, [R1+0x108] ;  /* 0x0001080001127983 */ /* 0x000ea80000300800 */
[----:B------:R-:W2:Y:S04]  /*1e730*/  LDL.LU R19, [R1+0x10c] ;  /* 0x00010c0001137983 */ /* 0x000ea80000300800 */
[----:B-1----:R-:W2:Y:S04]  /*1e740*/  LDL.LU R6, [R1+0x304] ;  /* 0x0003040001067983 */ /* 0x002ea80000300800 */
[----:B------:R-:W2:Y:S01]  /*1e750*/  LDL.LU R7, [R1+0x30c] ;  /* 0x00030c0001077983 */ /* 0x000ea20000300800 */
[----:B------:R-:W-:-:S02]  /*1e760*/  F2FP.F16.E4M3.UNPACK_B R2, R0.H1 ;  /* 0x00000000ff02723e */ /* 0x000fc400030006ff */
[----:B----4-:R-:W-:-:S07]  /*1e770*/  F2FP.F16.E4M3.UNPACK_B R3, R28.H1 ;  /* 0x0000001cff03723e */ /* 0x010fce00030006ff */
[----:B--2---:R-:W-:-:S15]  /*1e780*/  HMMA.16816.F32 R20, R4, R2, R20 ;  /* 0x000000020414723c */ /* 0x004fde0000001814 */
[----:B------:R-:W-:-:S04]  /*1e790*/  NOP ;  /* 0x0000000000007918 */ /* 0x000fc80000000000 */
[----:B------:R0:W-:Y:S04]  /*1e7a0*/  STL.64 [R1+0x70], R20 ;  /* 0x0000701401007387 */ /* 0x0001e80000100a00 */
[----:B------:R3:W-:Y:S01]  /*1e7b0*/  STL [R1+0x78], R22 ;  /* 0x0000781601007387 */ /* 0x0007e20000100800 */
[----:B------:R-:W-:-:S03]  /*1e7c0*/  IMAD.MOV.U32 R0, RZ, RZ, R23 ;  /* 0x000000ffff007224 */ /* 0x000fc600078e0017 */
[----:B------:R-:W2:Y:S01]  /*1e7d0*/  LDL.LU R4, [R1+0x2d4] ;  /* 0x0002d40001047983 */ /* 0x000ea20000300800 */
[----:B------:R-:W-:-:S03]  /*1e7e0*/  IMAD.MOV.U32 R23, RZ, RZ, R15 ;  /* 0x000000ffff177224 */ /* 0x000fc600078e000f */
[----:B------:R-:W2:Y:S01]  /*1e7f0*/  LDL.LU R5, [R1+0x2dc] ;  /* 0x0002dc0001057983 */ /* 0x000ea20000300800 */
[----:B0-----:R-:W-:Y:S01]  /*1e800*/  MOV R20, R12 ;  /* 0x0000000c00147202 */ /* 0x001fe20000000f00 */
[----:B------:R-:W-:Y:S02]  /*1e810*/  IMAD.MOV.U32 R21, RZ, RZ, R13 ;  /* 0x000000ffff157224 */ /* 0x000fe400078e000d */
[----:B------:R-:W4:Y:S01]  /*1e820*/  LDL.LU R12, [R1+0x213c] ;  /* 0x00213c00010c7983 */ /* 0x000f220000300800 */
[----:B---3--:R-:W-:-:S03]  /*1e830*/  IMAD.MOV.U32 R22, RZ, RZ, R14 ;  /* 0x000000ffff167224 */ /* 0x008fc600078e000e */
[----:B------:R-:W4:Y:S04]  /*1e840*/  LDL.LU R13, [R1+0x2138] ;  /* 0x00213800010d7983 */ /* 0x000f280000300800 */
[----:B------:R-:W4:Y:S04]  /*1e850*/  LDL.LU R14, [R1+0x2134] ;  /* 0x00213400010e7983 */ /* 0x000f280000300800 */
[----:B------:R-:W4:Y:S04]  /*1e860*/  LDL.LU R15, [R1+0x2130] ;  /* 0x00213000010f7983 */ /* 0x000f280000300800 */
[----:B------:R-:W2:Y:S04]  /*1e870*/  LDL.LU R6, [R1+0x2e4] ;  /* 0x0002e40001067983 */ /* 0x000ea80000300800 */
[----:B------:R-:W2:Y:S02]  /*1e880*/  LDL.LU R7, [R1+0x2ec] ;  /* 0x0002ec0001077983 */ /* 0x000ea40000300800 */
[----:B--2---:R-:W-:Y:S02]  /*1e890*/  HMMA.16816.F32 R8, R4, R2, R8 ;  /* 0x000000020408723c */ /* 0x004fe40000001808 */
[----:B------:R-:W4:-:S15]  /*1e8a0*/  LDL.LU R4, [R1+0x2b4] ;  /* 0x0002b40001047983 */ /* 0x000f1e0000300800 */
[----:B------:R-:W-:Y:S02]  /*1e8b0*/  NOP ;  /* 0x0000000000007918 */ /* 0x000fe40000000000 */
[----:B------:R0:W-:Y:S04]  /*1e8c0*/  STL.64 [R1+0x60], R8 ;  /* 0x0000600801007387 */ /* 0x0001e80000100a00 */
[----:B------:R1:W-:Y:S04]  /*1e8d0*/  STL.64 [R1+0x68], R10 ;  /* 0x0000680a01007387 */ /* 0x0003e80000100a00 */
[----:B------:R-:W4:Y:S04]  /*1e8e0*/  LDL.LU R5, [R1+0x2bc] ;  /* 0x0002bc0001057983 */ /* 0x000f280000300800 */
[----:B------:R-:W4:Y:S04]  /*1e8f0*/  LDL.LU R6, [R1+0x2c4] ;  /* 0x0002c40001067983 */ /* 0x000f280000300800 */
[----:B------:R-:W4:Y:S02]  /*1e900*/  LDL.LU R7, [R1+0x2cc] ;  /* 0x0002cc0001077983 */ /* 0x000f240000300800 */
[-C--:B----4-:R-:W-:Y:S02]  /*1e910*/  HMMA.16816.F32 R12, R4, R2.reuse, R12 ;  /* 0x00000002040c723c */ /* 0x090fe4000000180c */
[----:B------:R-:W2:Y:S04]  /*1e920*/  LDL.LU R4, [R1+0x10] ;  /* 0x0000100001047983 */ /* 0x000ea80000300800 */
[----:B------:R-:W2:Y:S04]  /*1e930*/  LDL.LU R5, [R1+0x14] ;  /* 0x0000140001057983 */ /* 0x000ea80000300800 */
[----:B------:R-:W2:Y:S04]  /*1e940*/  LDL.LU R6, [R1+0x18] ;  /* 0x0000180001067983 */ /* 0x000ea80000300800 */
[----:B------:R-:W2:Y:S05]  /*1e950*/  LDL.LU R7, [R1+0x1c] ;  /* 0x00001c0001077983 */ /* 0x000eaa0000300800 */
[----:B------:R-:W-:Y:S04]  /*1e960*/  STL.64 [R1+0x20d0], R14 ;  /* 0x0020d00e01007387 */ /* 0x000fe80000100a00 */
[----:B------:R-:W-:Y:S04]  /*1e970*/  STL.64 [R1+0x20c8], R12 ;  /* 0x0020c80c01007387 */ /* 0x000fe80000100a00 */
[----:B0-----:R-:W2:Y:S04]  /*1e980*/  LDL.LU R8, [R1+0x294] ;  /* 0x0002940001087983 */ /* 0x001ea80000300800 */
[----:B------:R-:W2:Y:S04]  /*1e990*/  LDL.LU R9, [R1+0x29c] ;  /* 0x00029c0001097983 */ /* 0x000ea80000300800 */
[----:B-1----:R-:W2:Y:S04]  /*1e9a0*/  LDL.LU R10, [R1+0x2a4] ;  /* 0x0002a400010a7983 */ /* 0x002ea80000300800 */
[----:B------:R-:W2:Y:S02]  /*1e9b0*/  LDL.LU R11, [R1+0x2ac] ;  /* 0x0002ac00010b7983 */ /* 0x000ea40000300800 */
[----:B--2---:R-:W-:-:S15]  /*1e9c0*/  HMMA.16816.F32 R8, R8, R2, R4 ;  /* 0x000000020808723c */ /* 0x004fde0000001804 */
[----:B------:R-:W-:-:S04]  /*1e9d0*/  NOP ;  /* 0x0000000000007918 */ /* 0x000fc80000000000 */
[----:B------:R-:W-:Y:S04]  /*1e9e0*/  STL.64 [R1+0x20e0], R10 ;  /* 0x0020e00a01007387 */ /* 0x000fe80000100a00 */
[----:B------:R0:W-:Y:S04]  /*1e9f0*/  STL.64 [R1+0x20d8], R8 ;  /* 0x0020d80801007387 */ /* 0x0001e80000100a00 */
[----:B------:R-:W0:Y:S04]  /*1ea00*/  LDL.LU R4, [R1+0x264] ;  /* 0x0002640001047983 */ /* 0x000e280000300800 */
[----:B------:R-:W0:Y:S04]  /*1ea10*/  LDL.LU R5, [R1+0x26c] ;  /* 0x00026c0001057983 */ /* 0x000e280000300800 */
[----:B------:R-:W0:Y:S04]  /*1ea20*/  LDL.LU R6, [R1+0x284] ;  /* 0x0002840001067983 */ /* 0x000e280000300800 */
[----:B------:R-:W0:Y:S02]  /*1ea30*/  LDL.LU R7, [R1+0x28c] ;  /* 0x00028c0001077983 */ /* 0x000e240000300800 */
[----:B0-----:R-:W-:-:S15]  /*1ea40*/  HMMA.16816.F32 R8, R4, R2, R16 ;  /* 0x000000020408723c */ /* 0x001fde0000001810 */
[----:B------:R-:W-:-:S04]  /*1ea50*/  NOP ;  /* 0x0000000000007918 */ /* 0x000fc80000000000 */
[----:B------:R0:W-:Y:S04]  /*1ea60*/  STL.64 [R1+0x100], R8 ;  /* 0x0001000801007387 */ /* 0x0001e80000100a00 */
[----:B------:R1:W-:Y:S04]  /*1ea70*/  STL [R1+0x108], R10 ;  /* 0x0001080a01007387 */ /* 0x0003e80000100800 */
[----:B------:R-:W2:Y:S04]  /*1ea80*/  LDL.LU R4, [R1+0x254] ;  /* 0x0002540001047983 */ /* 0x000ea80000300800 */
[----:B------:R-:W2:Y:S04]  /*1ea90*/  LDL.LU R5, [R1+0x25c] ;  /* 0x00025c0001057983 */ /* 0x000ea80000300800 */
[----:B------:R-:W2:Y:S04]  /*1eaa0*/  LDL.LU R6, [R1+0x274] ;  /* 0x0002740001067983 */ /* 0x000ea80000300800 */
[----:B------:R-:W2:Y:S01]  /*1eab0*/  LDL.LU R7, [R1+0x27c] ;  /* 0x00027c0001077983 */ /* 0x000ea20000300800 */
[----:B0-----:R-:W-:-:S03]  /*1eac0*/  IMAD.MOV.U32 R8, RZ, RZ, R24 ;  /* 0x000000ffff087224 */ /* 0x001fc600078e0018 */
[----:B------:R-:W3:Y:S04]  /*1ead0*/  LDL.LU R16, [R1+0xf0] ;  /* 0x0000f00001107983 */ /* 0x000ee80000300800 */
[----:B------:R-:W3:Y:S04]  /*1eae0*/  LDL.LU R17, [R1+0xf4] ;  /* 0x0000f40001117983 */ /* 0x000ee80000300800 */
[----:B------:R-:W3:Y:S01]  /*1eaf0*/  LDL.LU R18, [R1+0xf8] ;  /* 0x0000f80001127983 */ /* 0x000ee20000300800 */
[----:B------:R-:W-:-:S03]  /*1eb00*/  IMAD.MOV.U32 R9, RZ, RZ, R25 ;  /* 0x000000ffff097224 */ /* 0x000fc600078e0019 */
[----:B------:R-:W3:Y:S01]  /*1eb10*/  LDL.LU R19, [R1+0xfc] ;  /* 0x0000fc0001137983 */ /* 0x000ee20000300800 */
[----:B------:R-:W-:-:S03]  /*1eb20*/  MOV R28, R11 ;  /* 0x0000000b001c7202 */ /* 0x000fc60000000f00 */
[----:B------:R-:W4:Y:S01]  /*1eb30*/  LDL.LU R24, [R1+0x212c] ;  /* 0x00212c0001187983 */ /* 0x000f220000300800 */
[----:B-1----:R-:W-:Y:S01]  /*1eb40*/  IMAD.MOV.U32 R10, RZ, RZ, R26 ;  /* 0x000000ffff0a7224 */ /* 0x002fe200078e001a */
[----:B-----5:R-:W-:Y:S01]  /*1eb50*/  MOV R11, R27 ;  /* 0x0000001b000b7202 */ /* 0x020fe20000000f00 */
[----:B--2---:R-:W-:-:S15]  /*1eb60*/  HMMA.16816.F32 R4, R4, R2, R20 ;  /* 0x000000020404723c */ /* 0x004fde0000001814 */
[----:B------:R-:W-:-:S04]  /*1eb70*/  NOP ;  /* 0x0000000000007918 */ /* 0x000fc80000000000 */
[----:B------:R0:W-:Y:S04]  /*1eb80*/  STL.64 [R1+0x20], R4 ;  /* 0x0000200401007387 */ /* 0x0001e80000100a00 */
[----:B------:R-:W-:Y:S04]  /*1eb90*/  STL.64 [R1+0x28], R6 ;  /* 0x0000280601007387 */ /* 0x000fe80000100a00 */
[----:B------:R-:W4:Y:S04]  /*1eba0*/  LDL.LU R25, [R1+0x2128] ;  /* 0x0021280001197983 */ /* 0x000f280000300800 */
[----:B------:R-:W4:Y:S04]  /*1ebb0*/  LDL.LU R26, [R1+0x2124] ;  /* 0x00212400011a7983 */ /* 0x000f280000300800 */
[----:B------:R-:W4:Y:S04]  /*1ebc0*/  LDL.LU R27, [R1+0x2120] ;  /* 0x00212000011b7983 */ /* 0x000f280000300800 */
[----:B------:R-:W4:Y:S04]  /*1ebd0*/  LDL.LU R20, [R1+0x244] ;  /* 0x0002440001147983 */ /* 0x000f280000300800 */
[----:B------:R-:W4:Y:S04]  /*1ebe0*/  LDL.LU R21, [R1+0x24c] ;  /* 0x00024c0001157983 */ /* 0x000f280000300800 */
[----:B------:R-:W4:Y:S04]  /*1ebf0*/  LDL.LU R22, [R1+0x1e4] ;  /* 0x0001e40001167983 */ /* 0x000f280000300800 */
[----:B------:R-:W4:Y:S04]  /*1ec00*/  LDL.LU R23, [R1+0x1ec] ;  /* 0x0001ec0001177983 */ /* 0x000f280000300800 */
[----:B------:R-:W2:Y:S04]  /*1ec10*/  LDL.LU R12, [R1+0xb0] ;  /* 0x0000b000010c7983 */ /* 0x000ea80000300800 */
[----:B------:R-:W2:Y:S04]  /*1ec20*/  LDL.LU R13, [R1+0xb4] ;  /* 0x0000b400010d7983 */ /* 0x000ea80000300800 */
[----:B------:R-:W2:Y:S04]  /*1ec30*/  LDL.LU R14, [R1+0xb8] ;  /* 0x0000b800010e7983 */ /* 0x000ea80000300800 */
[----:B------:R-:W2:Y:S01]  /*1ec40*/  LDL.LU R15, [R1+0xbc] ;  /* 0x0000bc00010f7983 */ /* 0x000ea20000300800 */
[-C--:B----4-:R-:W-:Y:S03]  /*1ec50*/  HMMA.16816.F32 R20, R20, R2.reuse, R24 ;  /* 0x000000021414723c */ /* 0x090fe60000001818 */
[----:B------:R-:W4:Y:S04]  /*1ec60*/  LDL.LU R24, [R1+0x50] ;  /* 0x0000500001187983 */ /* 0x000f280000300800 */
[----:B------:R-:W4:Y:S04]  /*1ec70*/  LDL.LU R25, [R1+0x54] ;  /* 0x0000540001197983 */ /* 0x000f280000300800 */
[----:B------:R-:W4:Y:S04]  /*1ec80*/  LDL.LU R26, [R1+0x58] ;  /* 0x00005800011a7983 */ /* 0x000f280000300800 */
[----:B------:R-:W4:Y:S04]  /*1ec90*/  LDL.LU R27, [R1+0x5c] ;  /* 0x00005c00011b7983 */ /* 0x000f280000300800 */
[----:B------:R-:W-:Y:S04]  /*1eca0*/  STL.64 [R1+0x20a8], R22 ;  /* 0x0020a81601007387 */ /* 0x000fe80000100a00 */
[----:B------:R1:W-:Y:S04]  /*1ecb0*/  STL.64 [R1+0x20a0], R20 ;  /* 0x0020a01401007387 */ /* 0x0003e80000100a00 */
[----:B0-----:R-:W4:Y:S04]  /*1ecc0*/  LDL.LU R4, [R1+0x234] ;  /* 0x0002340001047983 */ /* 0x001f280000300800 */
[----:B------:R-:W4:Y:S04]  /*1ecd0*/  LDL.LU R5, [R1+0x23c] ;  /* 0x00023c0001057983 */ /* 0x000f280000300800 */
[----:B-1----:R-:W5:Y:S04]  /*1ece0*/  LDL R21, [R1+0x330] ;  /* 0x0003300001157983 */ /* 0x002f680000100800 */
[----:B------:R-:W4:Y:S04]  /*1ecf0*/  LDL.LU R6, [R1+0x1d4] ;  /* 0x0001d40001067983 */ /* 0x000f280000300800 */
[----:B------:R-:W4:Y:S02]  /*1ed00*/  LDL.LU R7, [R1+0x1dc] ;  /* 0x0001dc0001077983 */ /* 0x000f240000300800 */
[----:B----4-:R-:W-:Y:S02]  /*1ed10*/  HMMA.16816.F32 R4, R4, R2, R24 ;  /* 0x000000020404723c */ /* 0x010fe40000001818 */
[----:B------:R-:W4:-:S15]  /*1ed20*/  LDL.LU R24, [R1+0xa0] ;  /* 0x0000a00001187983 */ /* 0x000f1e0000300800 */
[----:B------:R-:W-:Y:S02]  /*1ed30*/  NOP ;  /* 0x0000000000007918 */ /* 0x000fe40000000000 */
[----:B------:R0:W-:Y:S04]  /*1ed40*/  STL.64 [R1+0x40], R4 ;  /* 0x0000400401007387 */ /* 0x0001e80000100a00 */
[----:B------:R1:W-:Y:S04]  /*1ed50*/  STL.64 [R1+0x48], R6 ;  /* 0x0000480601007387 */ /* 0x0003e80000100a00 */
[----:B------:R-:W4:Y:S04]  /*1ed60*/  LDL.LU R25, [R1+0xa4] ;  /* 0x0000a40001197983 */ /* 0x000f280000300800 */
[----:B------:R-:W4:Y:S04]  /*1ed70*/  LDL.LU R26, [R1+0xa8] ;  /* 0x0000a800011a7983 */ /* 0x000f280000300800 */
[----:B------:R-:W4:Y:S04]  /*1ed80*/  LDL.LU R27, [R1+0xac] ;  /* 0x0000ac00011b7983 */ /* 0x000f280000300800 */
[----:B0-----:R-:W3:Y:S04]  /*1ed90*/  LDL.LU R4, [R1+0x224] ;  /* 0x0002240001047983 */ /* 0x001ee80000300800 */
[----:B------:R-:W3:Y:S04]  /*1eda0*/  LDL.LU R5, [R1+0x22c] ;  /* 0x00022c0001057983 */ /* 0x000ee80000300800 */
[----:B-1----:R-:W3:Y:S04]  /*1edb0*/  LDL.LU R6, [R1+0x1c4] ;  /* 0x0001c40001067983 */ /* 0x002ee80000300800 */
[----:B------:R-:W3:Y:S02]  /*1edc0*/  LDL.LU R7, [R1+0x1cc] ;  /* 0x0001cc0001077983 */ /* 0x000ee40000300800 */
[----:B---3--:R-:W-:Y:S02]  /*1edd0*/  HMMA.16816.F32 R4, R4, R2, R16 ;  /* 0x000000020404723c */ /* 0x008fe40000001810 */
[----:B------:R-:W3:-:S15]  /*1ede0*/  LDL.LU R16, [R1+0x174] ;  /* 0x0001740001107983 */ /* 0x000ede0000300800 */
[----:B------:R-:W-:Y:S02]  /*1edf0*/  NOP ;  /* 0x0000000000007918 */ /* 0x000fe40000000000 */
[----:B------:R0:W-:Y:S04]  /*1ee00*/  STL.64 [R1+0x50], R4 ;  /* 0x0000500401007387 */ /* 0x0001e80000100a00 */
[----:B------:R1:W-:Y:S04]  /*1ee10*/  STL.64 [R1+0x58], R6 ;  /* 0x0000580601007387 */ /* 0x0003e80000100a00 */
[----:B------:R-:W3:Y:S04]  /*1ee20*/  LDL.LU R17, [R1+0x17c] ;  /* 0x00017c0001117983 */ /* 0x000ee80000300800 */
[----:B------:R-:W3:Y:S04]  /*1ee30*/  LDL.LU R18, [R1+0x1b4] ;  /* 0x0001b40001127983 */ /* 0x000ee80000300800 */
[----:B------:R-:W3:Y:S02]  /*1ee40*/  LDL.LU R19, [R1+0x1bc] ;  /* 0x0001bc0001137983 */ /* 0x000ee40000300800 */
[-C--:B---3--:R-:W-:Y:S02]  /*1ee50*/  HMMA.16816.F32 R16, R16, R2.reuse, R8 ;  /* 0x000000021010723c */ /* 0x088fe40000001808 */
[----:B------:R-:W3:Y:S04]  /*1ee60*/  LDL.LU R8, [R1+0xe0] ;  /* 0x0000e00001087983 */ /* 0x000ee80000300800 */
[----:B------:R-:W3:Y:S04]  /*1ee70*/  LDL.LU R9, [R1+0xe4] ;  /* 0x0000e40001097983 */ /* 0x000ee80000300800 */
[----:B------:R-:W3:Y:S04]  /*1ee80*/  LDL.LU R10, [R1+0xe8] ;  /* 0x0000e800010a7983 */ /* 0x000ee80000300800 */
[----:B------:R-:W3:Y:S05]  /*1ee90*/  LDL.LU R11, [R1+0xec] ;  /* 0x0000ec00010b7983 */ /* 0x000eea0000300800 */
        /* <DEDUP_REMOVED lines=8> */
[----:B------:R-:W-:Y:S01]  /*1ef20*/  IMAD.MOV.U32 R29, RZ, RZ, R15 ;  /* 0x000000ffff1d7224 */ /* 0x000fe200078e000f */
[----:B------:R0:W-:Y:S04]  /*1ef30*/  STL.64 [R1+0x10], R12 ;  /* 0x0000100c01007387 */ /* 0x0001e80000100a00 */
[----:B------:R1:W-:Y:S04]  /*1ef40*/  STL [R1+0x18], R14 ;  /* 0x0000180e01007387 */ /* 0x0003e80000100800 */
[----:B------:R-:W-:Y:S04]  /*1ef50*/  STL [R1+0x209c], R29 ;  /* 0x00209c1d01007387 */ /* 0x000fe80000100800 */
[----:B------:R-:W4:Y:S04]  /*1ef60*/  LDL.LU R4, [R1+0x204] ;  /* 0x0002040001047983 */ /* 0x000f280000300800 */
[----:B------:R-:W4:Y:S04]  /*1ef70*/  LDL.LU R5, [R1+0x20c] ;  /* 0x00020c0001057983 */ /* 0x000f280000300800 */
[----:B------:R-:W4:Y:S04]  /*1ef80*/  LDL.LU R6, [R1+0x194] ;  /* 0x0001940001067983 */ /* 0x000f280000300800 */
[----:B------:R-:W4:Y:S04]  /*1ef90*/  LDL.LU R7, [R1+0x19c] ;  /* 0x00019c0001077983 */ /* 0x000f280000300800 */
[----:B0-----:R-:W2:Y:S04]  /*1efa0*/  LDL.LU R12, [R1+0xc0] ;  /* 0x0000c000010c7983 */ /* 0x001ea80000300800 */
[----:B------:R-:W2:Y:S04]  /*1efb0*/  LDL.LU R13, [R1+0xc4] ;  /* 0x0000c400010d7983 */ /* 0x000ea80000300800 */
[----:B-1----:R-:W2:Y:S04]  /*1efc0*/  LDL.LU R14, [R1+0xc8] ;  /* 0x0000c800010e7983 */ /* 0x002ea80000300800 */
[----:B------:R-:W2:Y:S01]  /*1efd0*/  LDL.LU R15, [R1+0xcc] ;  /* 0x0000cc00010f7983 */ /* 0x000ea20000300800 */
[----:B----4-:R-:W-:Y:S03]  /*1efe0*/  HMMA.16816.F32 R16, R4, R2, R24 ;  /* 0x000000020410723c */ /* 0x010fe60000001818 */
[----:B------:R-:W3:-:S15]  /*1eff0*/  LDL.LU R4, [R1+0x1f4] ;  /* 0x0001f40001047983 */ /* 0x000ede0000300800 */
[----:B------:R-:W-:Y:S01]  /*1f000*/  NOP ;  /* 0x0000000000007918 */ /* 0x000fe20000000000 */
[----:B------:R-:W-:Y:S04]  /*1f010*/  STL.64 [R1], R16 ;  /* 0x0000001001007387 */ /* 0x000fe80000100a00 */
[----:B------:R-:W-:Y:S04]  /*1f020*/  STL.64 [R1+0x8], R18 ;  /* 0x0000081201007387 */ /* 0x000fe80000100a00 */
[----:B------:R-:W3:Y:S04]  /*1f030*/  LDL.LU R5, [R1+0x1fc] ;  /* 0x0001fc0001057983 */ /* 0x000ee80000300800 */
[----:B------:R-:W3:Y:S04]  /*1f040*/  LDL.LU R6, [R1+0x184] ;  /* 0x0001840001067983 */ /* 0x000ee80000300800 */
[----:B------:R-:W3:Y:S04]  /*1f050*/  LDL.LU R7, [R1+0x18c] ;  /* 0x00018c0001077983 */ /* 0x000ee80000300800 */
[----:B-----5:R-:W0:Y:S04]  /*1f060*/  LDSM.16.MT88.4 R16, [R21+UR7+0xc000] ;  /* 0x00c000071510783b */ /* 0x020e280008004200 */
[----:B0-----:R-:W-:Y:S01]  /*1f070*/  STL [R1+0x304], R17 ;  /* 0x0003041101007387 */ /* 0x001fe20000100800 */
[----:B------:R-:W-:-:S02]  /*1f080*/  IMAD.MOV.U32 R24, RZ, RZ, R16 ;  /* 0x000000ffff187224 */ /* 0x000fc400078e0010 */
[----:B------:R-:W-:Y:S01]  /*1f090*/  IMAD.MOV.U32 R25, RZ, RZ, R18 ;  /* 0x000000ffff197224 */ /* 0x000fe200078e0012 */
[----:B------:R-:W-:Y:S04]  /*1f0a0*/  STL [R1+0x30c], R19 ;  /* 0x00030c1301007387 */ /* 0x000fe80000100800 */
[----:B------:R-:W0:Y:S02]  /*1f0b0*/  LDSM.16.MT88.4 R16, [R21+UR7+0xe000] ;  /* 0x00e000071510783b */ /* 0x000e240008004200 */
[----:B0-----:R-:W-:Y:S01]  /*1f0c0*/  MOV R26, R16 ;  /* 0x00000010001a7202 */ /* 0x001fe20000000f00 */
[----:B------:R-:W-:Y:S01]  /*1f0d0*/  IMAD.MOV.U32 R27, RZ, RZ, R18 ;  /* 0x000000ffff1b7224 */ /* 0x000fe200078e0012 */
[----:B------:R0:W-:Y:S04]  /*1f0e0*/  STL [R1+0x314], R17 ;  /* 0x0003141101007387 */ /* 0x0001e80000100800 */
[----:B------:R1:W-:Y:S04]  /*1f0f0*/  STL [R1+0x31c], R19 ;  /* 0x00031c1301007387 */ /* 0x0003e80000100800 */
[----:B------:R-:W-:Y:S04]  /*1f100*/  STL.64 [R1+0x2110], R26 ;  /* 0x0021101a01007387 */ /* 0x000fe80000100a00 */
[----:B------:R-:W-:Y:S04]  /*1f110*/  STL.64 [R1+0x2108], R24 ;  /* 0x0021081801007387 */ /* 0x000fe80000100a00 */
[----:B------:R-:W4:Y:S01]  /*1f120*/  LDSM.16.MT88.4 R24, [R21+UR7+0xc080] ;  /* 0x00c080071518783b */ /* 0x000f220008004200 */
[----:B---3--:R-:W-:Y:S03]  /*1f130*/  HMMA.16816.F32 R8, R4, R2, R8 ;  /* 0x000000020408723c */ /* 0x008fe60000001808 */
[----:B------:R-:W2:-:S15]  /*1f140*/  LDL.LU R4, [R1+0x134] ;  /* 0x0001340001047983 */ /* 0x000e9e0000300800 */
[----:B------:R-:W-:Y:S01]  /*1f150*/  NOP ;  /* 0x0000000000007918 */ /* 0x000fe20000000000 */
[----:B------:R-:W-:Y:S04]  /*1f160*/  STL.64 [R1+0x30], R8 ;  /* 0x0000300801007387 */ /* 0x000fe80000100a00 */
[----:B------:R4:W-:Y:S04]  /*1f170*/  STL.64 [R1+0x38], R10 ;  /* 0x0000380a01007387 */ /* 0x0009e80000100a00 */
[----:B------:R-:W2:Y:S04]  /*1f180*/  LDL.LU R5, [R1+0x13c] ;  /* 0x00013c0001057983 */ /* 0x000ea80000300800 */
[----:B------:R-:W3:Y:S04]  /*1f190*/  LDL.LU R16, [R1+0x90] ;  /* 0x0000900001107983 */ /* 0x000ee80000300800 */
[----:B0-----:R-:W3:Y:S04]  /*1f1a0*/  LDL.LU R17, [R1+0x94] ;  /* 0x0000940001117983 */ /* 0x001ee80000300800 */
[----:B------:R-:W3:Y:S04]  /*1f1b0*/  LDL.LU R18, [R1+0x98] ;  /* 0x0000980001127983 */ /* 0x000ee80000300800 */
[----:B-1----:R-:W3:Y:S04]  /*1f1c0*/  LDL.LU R19, [R1+0x9c] ;  /* 0x00009c0001137983 */ /* 0x002ee80000300800 */
[----:B------:R-:W2:Y:S04]  /*1f1d0*/  LDL.LU R6, [R1+0x164] ;  /* 0x0001640001067983 */ /* 0x000ea80000300800 */
[----:B------:R-:W2:Y:S01]  /*1f1e0*/  LDL.LU R7, [R1+0x16c] ;  /* 0x00016c0001077983 */ /* 0x000ea20000300800 */
[----:B----4-:R-:W-:-:S02]  /*1f1f0*/  IMAD.MOV.U32 R11, RZ, RZ, R24 ;  /* 0x000000ffff0b7224 */ /* 0x010fc400078e0018 */
[----:B------:R-:W-:Y:S01]  /*1f200*/  IMAD.MOV.U32 R10, RZ, RZ, R26 ;  /* 0x000000ffff0a7224 */ /* 0x000fe200078e001a */
[----:B------:R-:W-:Y:S04]  /*1f210*/  STL [R1+0x2e4], R25 ;  /* 0x0002e41901007387 */ /* 0x000fe80000100800 */
[----:B------:R-:W-:Y:S04]  /*1f220*/  STL [R1+0x2ec], R27 ;  /* 0x0002ec1b01007387 */ /* 0x000fe80000100800 */
[----:B------:R-:W0:Y:S02]  /*1f230*/  LDSM.16.MT88.4 R24, [R21+UR7+0xe080] ;  /* 0x00e080071518783b */ /* 0x000e240008004200 */
[----:B0-----:R-:W-:Y:S01]  /*1f240*/  MOV R9, R24 ;  /* 0x0000001800097202 */ /* 0x001fe20000000f00 */
[----:B------:R-:W-:Y:S01]  /*1f250*/  IMAD.MOV.U32 R8, RZ, RZ, R26 ;  /* 0x000000ffff087224 */ /* 0x000fe200078e001a */
[----:B------:R-:W-:Y:S04]  /*1f260*/  STL [R1+0x2f4], R25 ;  /* 0x0002f41901007387 */ /* 0x000fe80000100800 */
[----:B------:R-:W-:Y:S04]  /*1f270*/  STL [R1+0x2fc], R27 ;  /* 0x0002fc1b01007387 */ /* 0x000fe80000100800 */
[----:B------:R-:W-:Y:S04]  /*1f280*/  STL.64 [R1+0x20f0], R10 ;  /* 0x0020f00a01007387 */ /* 0x000fe80000100a00 */
[----:B------:R2:W-:Y:S04]  /*1f290*/  STL.64 [R1+0x20e8], R8 ;  /* 0x0020e80801007387 */ /* 0x0005e80000100a00 */
[----:B------:R-:W-:Y:S01]  /*1f2a0*/  LDSM.16.MT88.4 R24, [R21+UR7+0xc180] ;  /* 0x00c180071518783b */ /* 0x000fe20008004200 */
[----:B--2---:R-:W-:Y:S03]  /*1f2b0*/  HMMA.16816.F32 R8, R4, R2, R12 ;  /* 0x000000020408723c */ /* 0x004fe6000000180c */
[----:B------:R-:W3:-:S15]  /*1f2c0*/  LDL.LU R4, [R1+0x124] ;  /* 0x0001240001047983 */ /* 0x000ede0000300800 */
[----:B------:R-:W-:Y:S01]  /*1f2d0*/  NOP ;  /* 0x0000000000007918 */ /* 0x000fe20000000000 */
[----:B------:R-:W-:Y:S04]  /*1f2e0*/  STL.64 [R1+0xd0], R8 ;  /* 0x0000d00801007387 */ /* 0x000fe80000100a00 */
[----:B------:R-:W-:Y:S04]  /*1f2f0*/  STL.64 [R1+0xd8], R10 ;  /* 0x0000d80a01007387 */ /* 0x000fe80000100a00 */
[----:B------:R-:W3:Y:S04]  /*1f300*/  LDL.LU R5, [R1+0x12c] ;  /* 0x00012c0001057983 */ /* 0x000ee80000300800 */
[----:B------:R-:W3:Y:S04]  /*1f310*/  LDL.LU R6, [R1+0x154] ;  /* 0x0001540001067983 */ /* 0x000ee80000300800 */
[----:B------:R-:W3:Y:S04]  /*1f320*/  LDL.LU R7, [R1+0x15c] ;  /* 0x00015c0001077983 */ /* 0x000ee80000300800 */
[----:B------:R-:W0:Y:S04]  /*1f330*/  LDSM.16.MT88.4 R8, [R21+UR7+0xc100] ;  /* 0x00c100071508783b */ /* 0x000e280008004200 */
[----:B0-----:R-:W-:Y:S01]  /*1f340*/  STL [R1+0x2c4], R9 ;  /* 0x0002c40901007387 */ /* 0x001fe20000100800 */
[----:B------:R-:W-:-:S02]  /*1f350*/  IMAD.MOV.U32 R15, RZ, RZ, R8 ;  /* 0x000000ffff0f7224 */ /* 0x000fc400078e0008 */
[----:B------:R-:W-:Y:S01]  /*1f360*/  IMAD.MOV.U32 R14, RZ, RZ, R10 ;  /* 0x000000ffff0e7224 */ /* 0x000fe200078e000a */
[----:B------:R-:W-:Y:S04]  /*1f370*/  STL [R1+0x2cc], R11 ;  /* 0x0002cc0b01007387 */ /* 0x000fe80000100800 */
[----:B------:R-:W0:Y:S02]  /*1f380*/  LDSM.16.MT88.4 R8, [R21+UR7+0xe100] ;  /* 0x00e100071508783b */ /* 0x000e240008004200 */
[----:B0-----:R-:W-:Y:S01]  /*1f390*/  MOV R13, R8 ;  /* 0x00000008000d7202 */ /* 0x001fe20000000f00 */
[----:B------:R-:W-:Y:S01]  /*1f3a0*/  IMAD.MOV.U32 R12, RZ, RZ, R10 ;  /* 0x000000ffff0c7224 */ /* 0x000fe200078e000a */
[----:B------:R-:W-:Y:S04]  /*1f3b0*/  STL [R1+0x2d4], R9 ;  /* 0x0002d40901007387 */ /* 0x000fe80000100800 */
[----:B------:R0:W-:Y:S04]  /*1f3c0*/  STL [R1+0x2dc], R11 ;  /* 0x0002dc0b01007387 */ /* 0x0001e80000100800 */
[----:B------:R-:W-:Y:S04]  /*1f3d0*/  STL.64 [R1+0x2100], R14 ;  /* 0x0021000e01007387 */ /* 0x000fe80000100a00 */
[----:B------:R1:W-:Y:S01]  /*1f3e0*/  STL.64 [R1+0x20f8], R12 ;  /* 0x0020f80c01007387 */ /* 0x0003e20000100a00 */
[----:B0-----:R-:W-:-:S03]  /*1f3f0*/  IMAD.MOV.U32 R11, RZ, RZ, R0 ;  /* 0x000000ffff0b7224 */ /* 0x001fc600078e0000 */
[----:B-1----:R-:W2:Y:S04]  /*1f400*/  LDL.LU R12, [R1+0x80] ;  /* 0x00008000010c7983 */ /* 0x002ea80000300800 */
[----:B------:R-:W2:Y:S04]  /*1f410*/  LDL.LU R13, [R1+0x84] ;  /* 0x00008400010d7983 */ /* 0x000ea80000300800 */
[----:B------:R-:W2:Y:S04]  /*1f420*/  LDL.LU R14, [R1+0x88] ;  /* 0x00008800010e7983 */ /* 0x000ea80000300800 */
[----:B------:R-:W2:Y:S04]  /*1f430*/  LDL.LU R15, [R1+0x8c] ;  /* 0x00008c00010f7983 */ /* 0x000ea80000300800 */
[----:B------:R-:W4:Y:S04]  /*1f440*/  LDL.LU R8, [R1+0x70] ;  /* 0x0000700001087983 */ /* 0x000f280000300800 */
[----:B------:R-:W4:Y:S04]  /*1f450*/  LDL.LU R9, [R1+0x74] ;  /* 0x0000740001097983 */ /* 0x000f280000300800 */
[----:B------:R-:W4:Y:S04]  /*1f460*/  LDL.LU R10, [R1+0x78] ;  /* 0x00007800010a7983 */ /* 0x000f280000300800 */
[----:B------:R-:W5:Y:S01]  /*1f470*/  LDL.LU R0, [R1+0x211c] ;  /* 0x00211c0001007983 */ /* 0x000f620000300800 */
[----:B---3--:R-:W-:Y:S03]  /*1f480*/  HMMA.16816.F32 R16, R4, R2, R16 ;  /* 0x000000020410723c */ /* 0x008fe60000001810 */
[----:B------:R-:W2:-:S15]  /*1f490*/  LDL.LU R4, [R1+0x114] ;  /* 0x0001140001047983 */ /* 0x000e9e0000300800 */
[----:B------:R-:W-:Y:S01]  /*1f4a0*/  NOP ;  /* 0x0000000000007918 */ /* 0x000fe20000000000 */
[----:B------:R0:W-:Y:S04]  /*1f4b0*/  STL.64 [R1+0xc0], R16 ;  /* 0x0000c01001007387 */ /* 0x0001e80000100a00 */
[----:B------:R1:W-:Y:S04]  /*1f4c0*/  STL.64 [R1+0xc8], R18 ;  /* 0x0000c81201007387 */ /* 0x0003e80000100a00 */
[----:B------:R-:W2:Y:S04]  /*1f4d0*/  LDL.LU R5, [R1+0x11c] ;  /* 0x00011c0001057983 */ /* 0x000ea80000300800 */
[----:B0-----:R-:W3:Y:S04]  /*1f4e0*/  LDL.LU R16, [R1+0x60] ;  /* 0x0000600001107983 */ /* 0x001ee80000300800 */
[----:B------:R-:W3:Y:S04]  /*1f4f0*/  LDL.LU R17, [R1+0x64] ;  /* 0x0000640001117983 */ /* 0x000ee80000300800 */
[----:B-1----:R-:W3:Y:S04]  /*1f500*/  LDL.LU R18, [R1+0x68] ;  /* 0x0000680001127983 */ /* 0x002ee80000300800 */
[----:B------:R-:W3:Y:S04]  /*1f510*/  LDL.LU R19, [R1+0x6c] ;  /* 0x00006c0001137983 */ /* 0x000ee80000300800 */
[----:B------:R-:W2:Y:S01]  /*1f520*/  LDL.LU R6, [R1+0x144] ;  /* 0x0001440001067983 */ /* 0x000ea20000300800 */
[----:B------:R-:W-:Y:S01]  /*1f530*/  MOV R23, R24 ;  /* 0x0000001800177202 */ /* 0x000fe20000000f00 */
[----:B------:R-:W-:-:S02]  /*1f540*/  IMAD.MOV.U32 R22, RZ, RZ, R26 ;  /* 0x000000ffff167224 */ /* 0x000fc400078e001a */
[----:B-----5:R-:W-:Y:S02]  /*1f550*/  IMAD.MOV.U32 R7, RZ, RZ, R0 ;  /* 0x000000ffff077224 */ /* 0x020fe400078e0000 */
[----:B------:R-:W5:Y:S04]  /*1f560*/  LDL.LU R0, [R1+0x2118] ;  /* 0x0021180001007983 */ /* 0x000f680000300800 */
[----:B------:R-:W-:Y:S04]  /*1f570*/  STL [R1+0x2a4], R25 ;  /* 0x0002a41901007387 */ /* 0x000fe80000100800 */
[----:B------:R-:W-:Y:S04]  /*1f580*/  STL [R1+0x2ac], R27 ;  /* 0x0002ac1b01007387 */ /* 0x000fe80000100800 */
[----:B------:R-:W0:Y:S04]  /*1f590*/  LDSM.16.MT88.4 R24, [R21+UR7+0xe180] ;  /* 0x00e180071518783b */ /* 0x000e280008004200 */
[----:B0-----:R-:W-:Y:S01]  /*1f5a0*/  STL [R1+0x2b4], R25 ;  /* 0x0002b41901007387 */ /* 0x001fe20000100800 */
[----:B------:R-:W-:-:S02]  /*1f5b0*/  IMAD.MOV.U32 R20, RZ, RZ, R26 ;  /* 0x000000ffff147224 */ /* 0x000fc400078e001a */
[----:B------:R-:W-:Y:S01]  /*1f5c0*/  IMAD.MOV.U32 R21, RZ, RZ, R24 ;  /* 0x000000ffff157224 */ /* 0x000fe200078e0018 */
[----:B------:R0:W-:Y:S04]  /*1f5d0*/  STL [R1+0x2bc], R27 ;  /* 0x0002bc1b01007387 */ /* 0x0001e80000100800 */
[----:B0-----:R-:W4:Y:S04]  /*1f5e0*/  LDL.LU.64 R26, [R1+0x2110] ;  /* 0x00211000011a7983 */ /* 0x001f280000300a00 */
[----:B------:R-:W4:Y:S01]  /*1f5f0*/  LDL.LU.64 R24, [R1+0x2108] ;  /* 0x0021080001187983 */ /* 0x000f220000300a00 */
[----:B--2---:R-:W-:Y:S03]  /*1f600*/  HMMA.16816.F32 R4, R4, R2, R12 ;  /* 0x000000020404723c */ /* 0x004fe6000000180c */
[----:B------:R-:W2:Y:S04]  /*1f610*/  LDL.LU R2, [R1+0x328] ;  /* 0x0003280001027983 */ /* 0x000ea80000300800 */
[----:B------:R-:W3:-:S12]  /*1f620*/  LDL.LU R3, [R1+0x32c] ;  /* 0x00032c0001037983 */ /* 0x000ed80000300800 */
[----:B------:R-:W-:Y:S04]  /*1f630*/  STL.64 [R1+0xb0], R4 ;  /* 0x0000b00401007387 */ /* 0x000fe80000100a00 */
[----:B------:R-:W-:Y:S04]  /*1f640*/  STL.64 [R1+0xb8], R6 ;  /* 0x0000b80601007387 */ /* 0x000fe80000100a00 */
[----:B-----5:R-:W0:Y:S04]  /*1f650*/  LDSM.16.MT88.4 R12, [R0+UR7+0xc000] ;  /* 0x00c00007000c783b */ /* 0x020e280008004200 */
[----:B--2---:R-:W-:Y:S04]  /*1f660*/  STL [R1+0x2050], R2 ;  /* 0x0020500201007387 */ /* 0x004fe80000100800 */
[----:B---3--:R-:W-:Y:S04]  /*1f670*/  STL [R1+0x2054], R3 ;  /* 0x0020540301007387 */ /* 0x008fe80000100800 */
[----:B0-----:R-:W-:Y:S04]  /*1f680*/  STL.64 [R1+0x270], R12 ;  /* 0x0002700c01007387 */ /* 0x001fe80000100a00 */
[----:B------:R-:W-:Y:S04]  /*1f690*/  STL.64 [R1+0x278], R14 ;  /* 0x0002780e01007387 */ /* 0x000fe80000100a00 */
[----:B------:R-:W0:Y:S01]  /*1f6a0*/  LDSM.16.MT88.4 R12, [R0+UR7+0xe000] ;  /* 0x00e00007000c783b */ /* 0x000e220008004200 */
[----:B------:R-:W-:-:S02]  /*1f6b0*/  F2FP.F16.E4M3.UNPACK_B R4, R2 ;  /* 0x00000002ff04723e */ /* 0x000fc400020006ff */
[----:B------:R-:W-:-:S07]  /*1f6c0*/  F2FP.F16.E4M3.UNPACK_B R5, R3 ;  /* 0x00000003ff05723e */ /* 0x000fce00020006ff */
[----:B----4-:R-:W-:Y:S01]  /*1f6d0*/  HMMA.16816.F32 R24, R24, R4, R8 ;  /* 0x000000041818723c */ /* 0x010fe20000001808 */
[----:B0-----:R-:W-:Y:S01]  /*1f6e0*/  STL [R1+0x294], R13 ;  /* 0x0002940d01007387 */ /* 0x001fe20000100800 */
[----:B------:R-:W-:Y:S01]  /*1f6f0*/  IMAD.MOV.U32 R2, RZ, RZ, R14 ;  /* 0x000000ffff027224 */ /* 0x000fe200078e000e */
[----:B------:R-:W-:Y:S02]  /*1f700*/  MOV R3, R12 ;  /* 0x0000000c00037202 */ /* 0x000fe40000000f00 */
[----:B------:R0:W-:Y:S04]  /*1f710*/  STL [R1+0x29c], R15 ;  /* 0x00029c0f01007387 */ /* 0x0001e80000100800 */
[----:B0-----:R-:W2:Y:S04]  /*1f720*/  LDL.LU.64 R14, [R1+0x2100] ;  /* 0x00210000010e7983 */ /* 0x001ea80000300a00 */
[----:B------:R-:W3:Y:S04]  /*1f730*/  LDL.LU.64 R12, [R1+0x20f8] ;  /* 0x0020f800010c7983 */ /* 0x000ee80000300a00 */
[----:B------:R-:W4:Y:S04]  /*1f740*/  LDL.LU.64 R10, [R1+0x20f0] ;  /* 0x0020f000010a7983 */ /* 0x000f280000300a00 */
[----:B------:R-:W5:Y:S04]  /*1f750*/  LDL.LU.64 R8, [R1+0x20e8] ;  /* 0x0020e80001087983 */ /* 0x000f680000300a00 */
[----:B------:R4:W-:Y:S04]  /*1f760*/  STL.64 [R1+0x90], R24 ;  /* 0x0000901801007387 */ /* 0x0009e80000100a00 */
[----:B------:R5:W-:Y:S01]  /*1f770*/  STL.64 [R1+0x98], R26 ;  /* 0x0000981a01007387 */ /* 0x000be20000100a00 */
[----:B----4-:R-:W-:-:S02]  /*1f780*/  IMAD.MOV.U32 R24, RZ, RZ, R11 ;  /* 0x000000ffff187224 */ /* 0x010fc400078e000b */
[----:B------:R-:W-:Y:S01]  /*1f790*/  IMAD.MOV.U32 R25, RZ, RZ, R10 ;  /* 0x000000ffff197224 */ /* 0x000fe200078e000a */
[----:B-----5:R-:W-:Y:S01]  /*1f7a0*/  MOV R26, R9 ;  /* 0x00000009001a7202 */ /* 0x020fe20000000f00 */
[----:B------:R-:W-:Y:S02]  /*1f7b0*/  IMAD.MOV.U32 R27, RZ, RZ, R8 ;  /* 0x000000ffff1b7224 */ /* 0x000fe400078e0008 */
[----:B------:R-:W0:Y:S05]  /*1f7c0*/  LDSM.16.MT88.4 R8, [R0+UR7+0xc080] ;  /* 0x00c080070008783b */ /* 0x000e2a0008004200 */
[----:B------:R-:W-:Y:S01]  /*1f7d0*/  HMMA.16816.F32 R16, R24, R4, R16 ;  /* 0x000000041810723c */ /* 0x000fe20000001810 */
[----:B--2---:R-:W-:Y:S01]  /*1f7e0*/  IMAD.MOV.U32 R24, RZ, RZ, R15 ;  /* 0x000000ffff187224 */ /* 0x004fe200078e000f */
[----:B---3--:R-:W-:Y:S01]  /*1f7f0*/  MOV R26, R13 ;  /* 0x0000000d001a7202 */ /* 0x008fe20000000f00 */
[----:B------:R-:W-:-:S02]  /*1f800*/  IMAD.MOV.U32 R25, RZ, RZ, R14 ;  /* 0x000000ffff197224 */ /* 0x000fc400078e000e */
[----:B------:R-:W-:Y:S02]  /*1f810*/  IMAD.MOV.U32 R27, RZ, RZ, R12 ;  /* 0x000000ffff1b7224 */ /* 0x000fe400078e000c */
[----:B------:R-:W-:Y:S04]  /*1f820*/  LDSM.16.MT88.4 R12, [R0+UR7+0xc100] ;  /* 0x00c10007000c783b */ /* 0x000fe80008004200 */
[----:B0-----:R-:W-:Y:S04]  /*1f830*/  STL.64 [R1+0x260], R8 ;  /* 0x0002600801007387 */ /* 0x001fe80000100a00 */
[----:B------:R-:W-:Y:S04]  /*1f840*/  STL.64 [R1+0x268], R10 ;  /* 0x0002680a01007387 */ /* 0x000fe80000100a00 */
[----:B------:R-:W0:Y:S04]  /*1f850*/  LDSM.16.MT88.4 R8, [R0+UR7+0xe080] ;  /* 0x00e080070008783b */ /* 0x000e280008004200 */
[----:B0-----:R-:W-:Y:S04]  /*1f860*/  STL.64 [R1+0x280], R8 ;  /* 0x0002800801007387 */ /* 0x001fe80000100a00 */
[----:B------:R0:W-:Y:S04]  /*1f870*/  STL.64 [R1+0x288], R10 ;  /* 0x0002880a01007387 */ /* 0x0001e80000100a00 */
[----:B0-----:R-:W2:Y:S04]  /*1f880*/  LDL.LU.64 R10, [R1+0x20e0] ;  /* 0x0020e000010a7983 */ /* 0x001ea80000300a00 */
[----:B------:R-:W2:Y:S04]  /*1f890*/  LDL.LU.64 R8, [R1+0x20d8] ;  /* 0x0020d80001087983 */ /* 0x000ea80000300a00 */
[----:B------:R-:W-:Y:S04]  /*1f8a0*/  STL.64 [R1+0x80], R16 ;  /* 0x0000801001007387 */ /* 0x000fe80000100a00 */
[----:B------:R0:W-:Y:S04]  /*1f8b0*/  STL.64 [R1+0x88], R18 ;  /* 0x0000881201007387 */ /* 0x0001e80000100a00 */
[----:B------:R-:W-:Y:S04]  /*1f8c0*/  STL [R1+0x254], R13 ;  /* 0x0002540d01007387 */ /* 0x000fe80000100800 */
[----:B------:R1:W-:Y:S01]  /*1f8d0*/  STL [R1+0x25c], R15 ;  /* 0x00025c0f01007387 */ /* 0x0003e20000100800 */
[----:B0-----:R-:W-:-:S02]  /*1f8e0*/  IMAD.MOV.U32 R18, RZ, RZ, R14 ;  /* 0x000000ffff127224 */ /* 0x001fc400078e000e */
[----:B------:R-:W-:Y:S01]  /*1f8f0*/  IMAD.MOV.U32 R19, RZ, RZ, R12 ;  /* 0x000000ffff137224 */ /* 0x000fe200078e000c */
[----:B-1----:R-:W3:Y:S04]  /*1f900*/  LDL.LU.64 R14, [R1+0x20d0] ;  /* 0x0020d000010e7983 */ /* 0x002ee80000300a00 */
[----:B------:R-:W3:Y:S02]  /*1f910*/  LDL.LU.64 R12, [R1+0x20c8] ;  /* 0x0020c800010c7983 */ /* 0x000ee40000300a00 */
[----:B---3--:R-:W-:Y:S02]  /*1f920*/  HMMA.16816.F32 R24, R24, R4, R12 ;  /* 0x000000041818723c */ /* 0x008fe4000000180c */
[----:B------:R-:W0:-:S15]  /*1f930*/  LDSM.16.MT88.4 R12, [R0+UR7+0xe100] ;  /* 0x00e10007000c783b */ /* 0x000e1e0008004200 */
[----:B------:R-:W-:Y:S02]  /*1f940*/  NOP ;  /* 0x0000000000007918 */ /* 0x000fe40000000000 */
[----:B------:R-:W-:Y:S04]  /*1f950*/  STL [R1+0x2034], R24 ;  /* 0x0020341801007387 */ /* 0x000fe80000100800 */
[----:B------:R-:W-:Y:S04]  /*1f960*/  STL [R1+0x2030], R25 ;  /* 0x0020301901007387 */ /* 0x000fe80000100800 */
[----:B------:R-:W-:Y:S04]  /*1f970*/  STL [R1+0x202c], R26 ;  /* 0x00202c1a01007387 */ /* 0x000fe80000100800 */
[----:B------:R-:W-:Y:S04]  /*1f980*/  STL [R1+0x2028], R27 ;  /* 0x0020281b01007387 */ /* 0x000fe80000100800 */
[----:B0-----:R0:W-:Y:S01]  /*1f990*/  STL [R1+0x234], R13 ;  /* 0x0002340d01007387 */ /* 0x0011e20000100800 */
[----:B------:R-:W-:Y:S01]  /*1f9a0*/  MOV R17, R12 ;  /* 0x0000000c00117202 */ /* 0x000fe20000000f00 */
[----:B------:R-:W-:Y:S01]  /*1f9b0*/  IMAD.MOV.U32 R16, RZ, RZ, R14 ;  /* 0x000000ffff107224 */ /* 0x000fe200078e000e */
[----:B------:R-:W-:Y:S01]  /*1f9c0*/  MOV R14, R21 ;  /* 0x00000015000e7202 */ /* 0x000fe20000000f00 */
[----:B------:R1:W-:Y:S01]  /*1f9d0*/  STL [R1+0x23c], R15 ;  /* 0x00023c0f01007387 */ /* 0x0003e20000100800 */
[----:B------:R-:W-:-:S02]  /*1f9e0*/  IMAD.MOV.U32 R12, RZ, RZ, R23 ;  /* 0x000000ffff0c7224 */ /* 0x000fc400078e0017 */
[----:B0-----:R-:W-:Y:S02]  /*1f9f0*/  IMAD.MOV.U32 R13, RZ, RZ, R22 ;  /* 0x000000ffff0d7224 */ /* 0x001fe400078e0016 */
[----:B-1----:R-:W-:Y:S01]  /*1fa00*/  IMAD.MOV.U32 R15, RZ, RZ, R20 ;  /* 0x000000ffff0f7224 */ /* 0x002fe200078e0014 */
[----:B------:R-:W-:Y:S06]  /*1fa10*/  STL.64 [R1+0x20b8], R18 ;  /* 0x0020b81201007387 */ /* 0x000fec0000100a00 */
[----:B--2---:R-:W-:Y:S01]  /*1fa20*/  HMMA.16816.F32 R8, R12, R4, R8 ;  /* 0x000000040c08723c */ /* 0x004fe20000001808 */
[----:B------:R-:W-:Y:S04]  /*1fa30*/  STL.64 [R1+0x20b0], R16 ;  /* 0x0020b01001007387 */ /* 0x000fe80000100a00 */
[----:B------:R-:W0:-:S14]  /*1fa40*/  LDSM.16.MT88.4 R16, [R0+UR7+0xc180] ;  /* 0x00c180070010783b */ /* 0x000e1c0008004200 */
[----:B------:R-:W-:Y:S01]  /*1fa50*/  IMAD.MOV.U32 R26, RZ, RZ, R8 ;  /* 0x000000ffff1a7224 */ /* 0x000fe200078e0008 */
[----:B------:R-:W-:Y:S01]  /*1fa60*/  MOV R27, R9 ;  /* 0x00000009001b7202 */ /* 0x000fe20000000f00 */
[----:B------:R-:W-:Y:S02]  /*1fa70*/  IMAD.MOV.U32 R7, RZ, RZ, R10 ;  /* 0x000000ffff077224 */ /* 0x000fe400078e000a */
[----:B------:R-:W-:Y:S02]  /*1fa80*/  IMAD.MOV.U32 R6, RZ, RZ, R11 ;  /* 0x000000ffff067224 */ /* 0x000fe400078e000b */
[----:B------:R-:W1:Y:S04]  /*1fa90*/  LDSM.16.MT88.4 R8, [R0+UR7+0xe180] ;  /* 0x00e180070008783b */ /* 0x000e680008004200 */
[----:B0-----:R-:W-:Y:S04]  /*1faa0*/  STL.64 [R1+0x240], R16 ;  /* 0x0002401001007387 */ /* 0x001fe80000100a00 */
[----:B------:R-:W-:Y:S04]  /*1fab0*/  STL [R1+0x24c], R19 ;  /* 0x00024c1301007387 */ /* 0x000fe80000100800 */
[----:B------:R-:W2:Y:S04]  /*1fac0*/  LDL.LU R20, [R1+0x20] ;  /* 0x0000200001147983 */ /* 0x000ea80000300800 */
[----:B------:R-:W2:Y:S04]  /*1fad0*/  LDL.LU R21, [R1+0x24] ;  /* 0x0000240001157983 */ /* 0x000ea80000300800 */
[----:B------:R-:W2:Y:S04]  /*1fae0*/  LDL.LU R22, [R1+0x28] ;  /* 0x0000280001167983 */ /* 0x000ea80000300800 */
[----:B------:R-:W2:Y:S04]  /*1faf0*/  LDL.LU R23, [R1+0x2c] ;  /* 0x00002c0001177983 */ /* 0x000ea80000300800 */
[----:B------:R-:W-:Y:S04]  /*1fb00*/  STL [R1+0x205c], R6 ;  /* 0x00205c0601007387 */ /* 0x000fe80000100800 */
[----:B------:R-:W-:Y:S04]  /*1fb10*/  STL [R1+0x2058], R7 ;  /* 0x0020580701007387 */ /* 0x000fe80000100800 */
[----:B------:R0:W-:Y:S04]  /*1fb20*/  STL [R1+0x203c], R27 ;  /* 0x00203c1b01007387 */ /* 0x0001e80000100800 */
[----:B------:R3:W-:Y:S04]  /*1fb30*/  STL [R1+0x2038], R26 ;  /* 0x0020381a01007387 */ /* 0x0007e80000100800 */
[----:B------:R-:W4:Y:S01]  /*1fb40*/  LDL.LU R24, [R1+0x100] ;  /* 0x0001000001187983 */ /* 0x000f220000300800 */
[----:B0-----:R-:W-:-:S03]  /*1fb50*/  IMAD.MOV.U32 R27, RZ, RZ, R28 ;  /* 0x000000ffff1b7224 */ /* 0x001fc600078e001c */
[----:B------:R-:W4:Y:S04]  /*1fb60*/  LDL.LU R25, [R1+0x104] ;  /* 0x0001040001197983 */ /* 0x000f280000300800 */
[----:B---3--:R-:W4:Y:S01]  /*1fb70*/  LDL.LU R26, [R1+0x108] ;  /* 0x00010800011a7983 */ /* 0x008f220000300800 */
[----:B-1----:R-:W-:-:S03]  /*1fb80*/  MOV R7, R8 ;  /* 0x0000000800077202 */ /* 0x002fc60000000f00 */
[----:B------:R-:W3:Y:S04]  /*1fb90*/  LDL.LU R28, [R1+0x20c0] ;  /* 0x0020c000011c7983 */ /* 0x000ee80000300800 */
[----:B------:R0:W-:Y:S04]  /*1fba0*/  STL [R1+0x224], R9 ;  /* 0x0002240901007387 */ /* 0x0001e80000100800 */
[----:B------:R1:W-:Y:S04]  /*1fbb0*/  STL [R1+0x22c], R11 ;  /* 0x00022c0b01007387 */ /* 0x0003e80000100800 */
[----:B------:R-:W-:Y:S04]  /*1fbc0*/  STL [R1+0x1fd8], R0 ;  /* 0x001fd80001007387 */ /* 0x000fe80000100800 */
[----:B------:R-:W4:Y:S04]  /*1fbd0*/  LDL.LU R8, [R1+0x270] ;  /* 0x0002700001087983 */ /* 0x000f280000300800 */
[----:B0-----:R-:W4:Y:S01]  /*1fbe0*/  LDL.LU R9, [R1+0x278] ;  /* 0x0002780001097983 */ /* 0x001f220000300800 */
[----:B------:R-:W-:-:S02]  /*1fbf0*/  IMAD.MOV.U32 R6, RZ, RZ, R10 ;  /* 0x000000ffff067224 */ /* 0x000fc400078e000a */
[----:B------:R-:W-:Y:S02]  /*1fc00*/  IMAD.MOV.U32 R10, RZ, RZ, R3 ;  /* 0x000000ffff0a7224 */ /* 0x000fe400078e0003 */
[----:B-1----:R-:W-:Y:S02]  /*1fc10*/  IMAD.MOV.U32 R11, RZ, RZ, R2 ;  /* 0x000000ffff0b7224 */ /* 0x002fe400078e0002 */
[----:B------:R-:W-:Y:S02]  /*1fc20*/  IMAD.MOV.U32 R29, RZ, RZ, R18 ;  /* 0x000000ffff1d7224 */ /* 0x000fe400078e0012 */
[----:B---3--:R-:W0:Y:S03]  /*1fc30*/  LDSM.16.MT88.4 R16, [R28+UR7+0xc000] ;  /* 0x00c000071c10783b */ /* 0x008e260008004200 */
[----:B----4-:R-:W-:Y:S01]  /*1fc40*/  HMMA.16816.F32 R8, R8, R4, R24 ;  /* 0x000000040808723c */ /* 0x010fe20000001818 */
[----:B------:R-:W1:Y:S04]  /*1fc50*/  LDSM.16.MT88.4 R24, [R28+UR7+0xe000] ;  /* 0x00e000071c18783b */ /* 0x000e680008004200 */
[----:B0-----:R-:W-:Y:S01]  /*1fc60*/  STL [R1+0x214], R17 ;  /* 0x0002141101007387 */ /* 0x001fe20000100800 */
[----:B------:R-:W-:Y:S01]  /*1fc70*/  IMAD.MOV.U32 R3, RZ, RZ, R18 ;  /* 0x000000ffff037224 */ /* 0x000fe200078e0012 */
[----:B------:R-:W-:-:S02]  /*1fc80*/  MOV R12, R16 ;  /* 0x00000010000c7202 */ /* 0x000fc40000000f00 */
[----:B------:R0:W-:Y:S04]  /*1fc90*/  STL [R1+0x21c], R19 ;  /* 0x00021c1301007387 */ /* 0x0001e80000100800 */
[----:B0-----:R-:W3:Y:S04]  /*1fca0*/  LDL.LU.64 R18, [R1+0x20b8] ;  /* 0x0020b80001127983 */ /* 0x001ee80000300a00 */
[----:B------:R-:W4:Y:S04]  /*1fcb0*/  LDL.LU.64 R16, [R1+0x20b0] ;  /* 0x0020b00001107983 */ /* 0x000f280000300a00 */
[----:B------:R-:W-:Y:S01]  /*1fcc0*/  STL.64 [R1+0x110], R8 ;  /* 0x0001100801007387 */ /* 0x000fe20000100a00 */
[----:B-1----:R-:W-:-:S03]  /*1fcd0*/  IMAD.MOV.U32 R2, RZ, RZ, R24 ;  /* 0x000000ffff027224 */ /* 0x002fc600078e0018 */
[----:B------:R-:W-:Y:S01]  /*1fce0*/  STL.64 [R1+0x118], R10 ;  /* 0x0001180a01007387 */ /* 0x000fe20000100a00 */
[----:B------:R-:W-:-:S03]  /*1fcf0*/  IMAD.MOV.U32 R0, RZ, RZ, R26 ;  /* 0x000000ffff007224 */ /* 0x000fc600078e001a */
[----:B------:R0:W-:Y:S04]  /*1fd00*/  STL [R1+0x204], R25 ;  /* 0x0002041901007387 */ /* 0x0001e80000100800 */
[----:B------:R1:W-:Y:S04]  /*1fd10*/  STL [R1+0x20c], R27 ;  /* 0x00020c1b01007387 */ /* 0x0003e80000100800 */
[----:B------:R-:W5:Y:S04]  /*1fd20*/  LDL.LU R24, [R1+0x40] ;  /* 0x0000400001187983 */ /* 0x000f680000300800 */
[----:B0-----:R-:W5:Y:S04]  /*1fd30*/  LDL.LU R25, [R1+0x44] ;  /* 0x0000440001197983 */ /* 0x001f680000300800 */
[----:B------:R-:W5:Y:S04]  /*1fd40*/  LDL.LU R26, [R1+0x48] ;  /* 0x00004800011a7983 */ /* 0x000f680000300800 */
[----:B-1----:R-:W5:Y:S04]  /*1fd50*/  LDL.LU R27, [R1+0x4c] ;  /* 0x00004c00011b7983 */ /* 0x002f680000300800 */
[----:B------:R-:W2:Y:S04]  /*1fd60*/  LDL.LU R8, [R1+0x260] ;  /* 0x0002600001087983 */ /* 0x000ea80000300800 */
[----:B------:R-:W2:Y:S04]  /*1fd70*/  LDL.LU R9, [R1+0x268] ;  /* 0x0002680001097983 */ /* 0x000ea80000300800 */
[----:B------:R-:W2:Y:S04]  /*1fd80*/  LDL.LU R10, [R1+0x280] ;  /* 0x00028000010a7983 */ /* 0x000ea80000300800 */
[----:B------:R-:W2:Y:S02]  /*1fd90*/  LDL.LU R11, [R1+0x288] ;  /* 0x00028800010b7983 */ /* 0x000ea40000300800 */
[----:B--2---:R-:W-:Y:S02]  /*1fda0*/  HMMA.16816.F32 R8, R8, R4, R20 ;  /* 0x000000040808723c */ /* 0x004fe40000001814 */
[----:B------:R-:W2:Y:S04]  /*1fdb0*/  LDL.LU.64 R22, [R1+0x20a8] ;  /* 0x0020a80001167983 */ /* 0x000ea80000300a00 */
[----:B------:R-:W2:-:S13]  /*1fdc0*/  LDL.LU.64 R20, [R1+0x20a0] ;  /* 0x0020a00001147983 */ /* 0x000e9a0000300a00 */
[----:B------:R-:W-:Y:S04]  /*1fdd0*/  STL.64 [R1+0x100], R8 ;  /* 0x0001000801007387 */ /* 0x000fe80000100a00 */
[----:B------:R-:W-:Y:S04]  /*1fde0*/  STL.64 [R1+0x108], R10 ;  /* 0x0001080a01007387 */ /* 0x000fe80000100a00 */
[----:B------:R-:W0:Y:S04]  /*1fdf0*/  LDSM.16.MT88.4 R8, [R28+UR7+0xc080] ;  /* 0x00c080071c08783b */ /* 0x000e280008004200 */
[----:B0-----:R-:W-:Y:S04]  /*1fe00*/  STL.64 [R1+0x1b0], R8 ;  /* 0x0001b00801007387 */ /* 0x001fe80000100a00 */
[----:B------:R-:W-:Y:S04]  /*1fe10*/  STL.64 [R1+0x1b8], R10 ;  /* 0x0001b80a01007387 */ /* 0x000fe80000100a00 */
[----:B------:R-:W0:Y:S04]  /*1fe20*/  LDSM.16.MT88.4 R8, [R28+UR7+0xe080] ;  /* 0x00e080071c08783b */ /* 0x000e280008004200 */
[----:B0-----:R3:W-:Y:S04]  /*1fe30*/  STL.64 [R1+0x1f0], R8 ;  /* 0x0001f00801007387 */ /* 0x0017e80000100a00 */
[----:B------:R4:W-:Y:S01]  /*1fe40*/  STL.64 [R1+0x1f8], R10 ;  /* 0x0001f80a01007387 */ /* 0x0009e20000100a00 */
[----:B---3--:R-:W-:Y:S01]  /*1fe50*/  MOV R8, R19 ;  /* 0x0000001300087202 */ /* 0x008fe20000000f00 */
[----:B------:R-:W-:-:S02]  /*1fe60*/  IMAD.MOV.U32 R9, RZ, RZ, R18 ;  /* 0x000000ffff097224 */ /* 0x000fc400078e0012 */
[----:B----4-:R-:W-:Y:S02]  /*1fe70*/  IMAD.MOV.U32 R10, RZ, RZ, R17 ;  /* 0x000000ffff0a7224 */ /* 0x010fe400078e0011 */
[----:B------:R-:W-:Y:S02]  /*1fe80*/  IMAD.MOV.U32 R11, RZ, RZ, R16 ;  /* 0x000000ffff0b7224 */ /* 0x000fe400078e0010 */
[----:B------:R-:W0:Y:S04]  /*1fe90*/  LDSM.16.MT88.4 R16, [R28+UR7+0xc100] ;  /* 0x00c100071c10783b */ /* 0x000e280008004200 */
[----:B0-----:R-:W-:Y:S04]  /*1fea0*/  STL.64 [R1+0x1e0], R16 ;  /* 0x0001e01001007387 */ /* 0x001fe80000100a00 */
[----:B------:R-:W-:Y:S01]  /*1feb0*/  STL.64 [R1+0x1e8], R18 ;  /* 0x0001e81201007387 */ /* 0x000fe20000100a00 */
[----:B--2---:R-:W-:-:S15]  /*1fec0*/  HMMA.16816.F32 R8, R8, R4, R20 ;  /* 0x000000040808723c */ /* 0x004fde0000001814 */
[----:B------:R-:W-:-:S04]  /*1fed0*/  NOP ;  /* 0x0000000000007918 */ /* 0x000fc80000000000 */
[----:B------:R-:W-:Y:S01]  /*1fee0*/  MOV R21, R10 ;  /* 0x0000000a00157202 */ /* 0x000fe20000000f00 */
[----:B------:R-:W-:Y:S01]  /*1fef0*/  STL.64 [R1+0xf0], R8 ;  /* 0x0000f00801007387 */ /* 0x000fe20000100a00 */
[----:B------:R-:W-:-:S03]  /*1ff00*/  IMAD.MOV.U32 R20, RZ, RZ, R11 ;  /* 0x000000ffff147224 */ /* 0x000fc600078e000b */
[----:B------:R-:W0:Y:S04]  /*1ff10*/  LDSM.16.MT88.4 R8, [R28+UR7+0xe100] ;  /* 0x00e100071c08783b */ /* 0x000e280008004200 */
[----:B0-----:R0:W-:Y:S04]  /*1ff20*/  STL.64 [R1+0x1a0], R8 ;  /* 0x0001a00801007387 */ /* 0x0011e80000100a00 */
[----:B------:R1:W-:Y:S04]  /*1ff30*/  STL [R1+0x1ac], R11 ;  /* 0x0001ac0b01007387 */ /* 0x0003e80000100800 */
[----:B------:R-:W2:Y:S04]  /*1ff40*/  LDL.LU R16, [R1+0x50] ;  /* 0x0000500001107983 */ /* 0x000ea80000300800 */
[----:B------:R-:W2:Y:S04]  /*1ff50*/  LDL.LU R17, [R1+0x54] ;  /* 0x0000540001117983 */ /* 0x000ea80000300800 */
[----:B------:R-:W3:Y:S04]  /*1ff60*/  LDL.LU R18, [R1+0x58] ;  /* 0x0000580001127983 */ /* 0x000ee80000300800 */
[----:B------:R-:W3:Y:S01]  /*1ff70*/  LDL.LU R19, [R1+0x5c] ;  /* 0x00005c0001137983 */ /* 0x000ee20000300800 */
[----:B0-----:R-:W-:-:S02]  /*1ff80*/  IMAD.MOV.U32 R9, RZ, RZ, R29 ;  /* 0x000000ffff097224 */ /* 0x001fc400078e001d */
[----:B------:R-:W-:Y:S01]  /*1ff90*/  IMAD.MOV.U32 R15, RZ, RZ, R10 ;  /* 0x000000ffff0f7224 */ /* 0x000fe200078e000a */
[----:B------:R-:W-:Y:S01]  /*1ffa0*/  MOV R10, R7 ;  /* 0x00000007000a7202 */ /* 0x000fe20000000f00 */
[----:B-1----:R-:W-:Y:S01]  /*1ffb0*/  IMAD.MOV.U32 R11, RZ, RZ, R6 ;  /* 0x000000ffff0b7224 */ /* 0x002fe200078e0006 */
[----:B---3--:R-:W-:Y:S04]  /*1ffc0*/  STL.64 [R1+0x2090], R18 ;  /* 0x0020901201007387 */ /* 0x008fe80000100a00 */
[----:B--2---:R-:W-:Y:S04]  /*1ffd0*/  STL.64 [R1+0x2088], R16 ;  /* 0x0020881001007387 */ /* 0x004fe80000100a00 */
[----:B------:R-:W5:Y:S04]  /*1ffe0*/  LDL.LU R8, [R1+0x240] ;  /* 0x0002400001087983 */ /* 0x000f680000300800 */
[----:B------:R-:W2:Y:S04]  /*1fff0*/  LDL.LU R29, [R1+0x209c] ;  /* 0x00209c00011d7983 */ /* 0x000ea80000300800 */
[----:B------:R-:W0:Y:S04]  /*20000*/  LDSM.16.MT88.4 R16, [R28+UR7+0xc180] ;  /* 0x00c180071c10783b */ /* 0x000e280008004200 */
[----:B0-----:R-:W-:Y:S04]  /*20010*/  STL [R1+0x1d4], R17 ;  /* 0x0001d41101007387 */ /* 0x001fe80000100800 */
[----:B------:R-:W-:Y:S01]  /*20020*/  STL [R1+0x1dc], R19 ;  /* 0x0001dc1301007387 */ /* 0x000fe20000100800 */
[----:B-----5:R-:W-:Y:S01]  /*20030*/  HMMA.16816.F32 R8, R8, R4, R24 ;  /* 0x000000040808723c */ /* 0x020fe20000001818 */
[----:B--2---:R-:W-:-:S15]  /*20040*/  IMAD.MOV.U32 R27, RZ, RZ, R29 ;  /* 0x000000ffff1b7224 */ /* 0x004fde00078e001d */
[----:B------:R-:W-:-:S03]  /*20050*/  NOP ;  /* 0x0000000000007918 */ /* 0x000fc60000000000 */
[----:B------:R-:W-:Y:S04]  /*20060*/  STL.64 [R1+0xe0], R8 ;  /* 0x0000e00801007387 */ /* 0x000fe80000100a00 */
[----:B------:R-:W2:Y:S04]  /*20070*/  LDL.LU R24, [R1+0x10] ;  /* 0x0000100001187983 */ /* 0x000ea80000300800 */
[----:B------:R-:W2:Y:S04]  /*20080*/  LDL.LU R25, [R1+0x14] ;  /* 0x0000140001197983 */ /* 0x000ea80000300800 */
[----:B------:R-:W2:Y:S04]  /*20090*/  LDL.LU R26, [R1+0x18] ;  /* 0x00001800011a7983 */ /* 0x000ea80000300800 */
[----:B------:R-:W3:Y:S01]  /*200a0*/  LDL.LU R29, [R1+0x2098] ;  /* 0x00209800011d7983 */ /* 0x000ee20000300800 */
[----:B------:R-:W-:Y:S01]  /*200b0*/  MOV R23, R10 ;  /* 0x0000000a00177202 */ /* 0x000fe20000000f00 */
[----:B------:R-:W-:-:S02]  /*200c0*/  IMAD.MOV.U32 R22, RZ, RZ, R11 ;  /* 0x000000ffff167224 */ /* 0x000fc400078e000b */
[----:B------:R-:W0:Y:S01]  /*200d0*/  LDSM.16.MT88.4 R8, [R28+UR7+0xe180] ;  /* 0x00e180071c08783b */ /* 0x000e220008004200 */
[----:B------:R-:W-:Y:S02]  /*200e0*/  IMAD.MOV.U32 R14, RZ, RZ, R16 ;  /* 0x000000ffff0e7224 */ /* 0x000fe400078e0010 */
[----:B------:R-:W-:Y:S01]  /*200f0*/  IMAD.MOV.U32 R13, RZ, RZ, R18 ;  /* 0x000000ffff0d7224 */ /* 0x000fe200078e0012 */
[----:B------:R-:W-:Y:S04]  /*20100*/  STL.64 [R1+0x2048], R22 ;  /* 0x0020481601007387 */ /* 0x000fe80000100a00 */
[----:B------:R1:W-:Y:S04]  /*20110*/  STL.64 [R1+0x2040], R20 ;  /* 0x0020401401007387 */ /* 0x0003e80000100a00 */
[----:B0-----:R0:W-:Y:S04]  /*20120*/  STL [R1+0x194], R9 ;  /* 0x0001940901007387 */ /* 0x0011e80000100800 */
[----:B------:R-:W-:Y:S04]  /*20130*/  STL [R1+0x19c], R11 ;  /* 0x00019c0b01007387 */ /* 0x000fe80000100800 */
[----:B------:R-:W-:Y:S04]  /*20140*/  STL [R1+0x1f74], R28 ;  /* 0x001f741c01007387 */ /* 0x000fe80000100800 */
[----:B-1----:R-:W4:Y:S01]  /*20150*/  LDL.LU R20, [R1] ;  /* 0x0000000001147983 */ /* 0x002f220000300800 */
[----:B------:R-:W-:-:S03]  /*20160*/  IMAD.MOV.U32 R7, RZ, RZ, R8 ;  /* 0x000000ffff077224 */ /* 0x000fc600078e0008 */
[----:B------:R-:W4:Y:S01]  /*20170*/  LDL.LU R21, [R1+0x4] ;  /* 0x0000040001157983 */ /* 0x000f220000300800 */
[----:B0-----:R-:W-:-:S03]  /*20180*/  IMAD.MOV.U32 R9, RZ, RZ, R3 ;  /* 0x000000ffff097224 */ /* 0x001fc600078e0003 */
[----:B------:R-:W4:Y:S01]  /*20190*/  LDL.LU R22, [R1+0x8] ;  /* 0x0000080001167983 */ /* 0x000f220000300800 */
[----:B------:R-:W-:-:S03]  /*201a0*/  IMAD.MOV.U32 R8, RZ, RZ, R12 ;  /* 0x000000ffff087224 */ /* 0x000fc600078e000c */
[----:B------:R-:W4:Y:S04]  /*201b0*/  LDL.LU R23, [R1+0xc] ;  /* 0x00000c0001177983 */ /* 0x000f280000300800 */
[----:B---3--:R-:W0:Y:S04]  /*201c0*/  LDSM.16.MT88.4 R16, [R29+UR7+0xc000] ;  /* 0x00c000071d10783b */ /* 0x008e280008004200 */
[----:B0-----:R-:W-:Y:S01]  /*201d0*/  STL [R1+0x1c4], R17 ;  /* 0x0001c41101007387 */ /* 0x001fe20000100800 */
[----:B------:R-:W-:Y:S02]  /*201e0*/  IMAD.MOV.U32 R3, RZ, RZ, R18 ;  /* 0x000000ffff037224 */ /* 0x000fe400078e0012 */
[----:B------:R-:W-:Y:S01]  /*201f0*/  IMAD.MOV.U32 R12, RZ, RZ, R16 ;  /* 0x000000ffff0c7224 */ /* 0x000fe200078e0010 */
[----:B------:R0:W-:Y:S04]  /*20200*/  STL [R1+0x1cc], R19 ;  /* 0x0001cc1301007387 */ /* 0x0001e80000100800 */
[----:B0-----:R-:W3:Y:S04]  /*20210*/  LDL.LU.64 R18, [R1+0x2090] ;  /* 0x0020900001127983 */ /* 0x001ee80000300a00 */
[----:B------:R-:W3:Y:S01]  /*20220*/  LDL.LU.64 R16, [R1+0x2088] ;  /* 0x0020880001107983 */ /* 0x000ee20000300a00 */
[----:B------:R-:W-:Y:S01]  /*20230*/  MOV R6, R10 ;  /* 0x0000000a00067202 */ /* 0x000fe20000000f00 */
[----:B------:R-:W-:Y:S01]  /*20240*/  IMAD.MOV.U32 R10, RZ, RZ, R2 ;  /* 0x000000ffff0a7224 */ /* 0x000fe200078e0002 */
[----:B------:R-:W-:-:S07]  /*20250*/  MOV R11, R0 ;  /* 0x00000000000b7202 */ /* 0x000fce0000000f00 */
[----:B---3--:R-:W-:Y:S01]  /*20260*/  HMMA.16816.F32 R8, R8, R4, R16 ;  /* 0x000000040808723c */ /* 0x008fe20000001810 */
[----:B------:R-:W3:Y:S04]  /*20270*/  LDL.LU.64 R18, [R1+0x2080] ;  /* 0x0020800001127983 */ /* 0x000ee80000300a00 */
[----:B------:R-:W3:-:S14]  /*20280*/  LDL.LU.64 R16, [R1+0x2078] ;  /* 0x0020780001107983 */ /* 0x000edc0000300a00 */
[----:B------:R-:W-:Y:S04]  /*20290*/  STL.64 [R1+0xa0], R8 ;  /* 0x0000a00801007387 */ /* 0x000fe80000100a00 */
[----:B------:R-:W-:Y:S04]  /*202a0*/  STL.64 [R1+0xa8], R10 ;  /* 0x0000a80a01007387 */ /* 0x000fe80000100a00 */
[----:B------:R-:W0:Y:S04]  /*202b0*/  LDSM.16.MT88.4 R8, [R29+UR7+0xe000] ;  /* 0x00e000071d08783b */ /* 0x000e280008004200 */
[----:B0-----:R0:W-:Y:S01]  /*202c0*/  STL [R1+0x184], R9 ;  /* 0x0001840901007387 */ /* 0x0011e20000100800 */
[----:B------:R-:W-:Y:S01]  /*202d0*/  IMAD.MOV.U32 R2, RZ, RZ, R8 ;  /* 0x000000ffff027224 */ /* 0x000fe200078e0008 */
[----:B------:R-:W-:-:S02]  /*202e0*/  MOV R0, R10 ;  /* 0x0000000a00007202 */ /* 0x000fc40000000f00 */
[----:B------:R1:W-:Y:S04]  /*202f0*/  STL [R1+0x18c], R11 ;  /* 0x00018c0b01007387 */ /* 0x0003e80000100800 */
[----:B------:R-:W3:Y:S04]  /*20300*/  LDL.LU R8, [R1+0x1b0] ;  /* 0x0001b00001087983 */ /* 0x000ee80000300800 */
[----:B0-----:R-:W3:Y:S04]  /*20310*/  LDL.LU R9, [R1+0x1b8] ;  /* 0x0001b80001097983 */ /* 0x001ee80000300800 */
[----:B------:R-:W3:Y:S04]  /*20320*/  LDL.LU R10, [R1+0x1f0] ;  /* 0x0001f000010a7983 */ /* 0x000ee80000300800 */
[----:B-1----:R-:W3:Y:S02]  /*20330*/  LDL.LU R11, [R1+0x1f8] ;  /* 0x0001f800010b7983 */ /* 0x002ee40000300800 */
[----:B---3--:R-:W-:-:S15]  /*20340*/  HMMA.16816.F32 R16, R8, R4, R16 ;  /* 0x000000040810723c */ /* 0x008fde0000001810 */
[----:B------:R-:W-:-:S04]  /*20350*/  NOP ;  /* 0x0000000000007918 */ /* 0x000fc80000000000 */
[----:B------:R-:W-:Y:S04]  /*20360*/  STL.64 [R1+0x2010], R18 ;  /* 0x0020101201007387 */ /* 0x000fe80000100a00 */
[----:B------:R2:W-:Y:S04]  /*20370*/  STL.64 [R1+0x2008], R16 ;  /* 0x0020081001007387 */ /* 0x0005e80000100a00 */
[----:B------:R-:W2:Y:S04]  /*20380*/  LDL.LU R8, [R1+0x1e0] ;  /* 0x0001e00001087983 */ /* 0x000ea80000300800 */
[----:B------:R-:W2:Y:S04]  /*20390*/  LDL.LU R9, [R1+0x1e8] ;  /* 0x0001e80001097983 */ /* 0x000ea80000300800 */
[----:B------:R-:W2:Y:S01]  /*203a0*/  LDL.LU R10, [R1+0x1a0] ;  /* 0x0001a000010a7983 */ /* 0x000ea20000300800 */
[----:B------:R-:W-:-:S07]  /*203b0*/  IMAD.MOV.U32 R11, RZ, RZ, R15 ;  /* 0x000000ffff0b7224 */ /* 0x000fce00078e000f */
[----:B--2---:R-:W-:-:S15]  /*203c0*/  HMMA.16816.F32 R16, R8, R4, R24 ;  /* 0x000000040810723c */ /* 0x004fde0000001818 */
[----:B------:R-:W-:-:S04]  /*203d0*/  NOP ;  /* 0x0000000000007918 */ /* 0x000fc80000000000 */
[----:B------:R-:W-:Y:S01]  /*203e0*/  STL.64 [R1+0x10], R16 ;  /* 0x0000101001007387 */ /* 0x000fe20000100a00 */
[----:B------:R-:W-:-:S03]  /*203f0*/  IMAD.MOV.U32 R28, RZ, RZ, R19 ;  /* 0x000000ffff1c7224 */ /* 0x000fc600078e0013 */
[----:B------:R-:W-:Y:S04]  /*20400*/  STL [R1+0x18], R18 ;  /* 0x0000181201007387 */ /* 0x000fe80000100800 */
[----:B------:R-:W0:Y:S04]  /*20410*/  LDSM.16.MT88.4 R16, [R29+UR7+0xc080] ;  /* 0x00c080071d10783b */ /* 0x000e280008004200 */
[----:B------:R-:W-:Y:S04]  /*20420*/  STL [R1+0x2070], R28 ;  /* 0x0020701c01007387 */ /* 0x000fe80000100800 */
[----:B0-----:R-:W-:Y:S04]  /*20430*/  STL.64 [R1+0x160], R16 ;  /* 0x0001601001007387 */ /* 0x001fe80000100a00 */
[----:B------:R-:W-:Y:S04]  /*20440*/  STL.64 [R1+0x168], R18 ;  /* 0x0001681201007387 */ /* 0x000fe80000100a00 */
[----:B------:R-:W0:Y:S04]  /*20450*/  LDSM.16.MT88.4 R16, [R29+UR7+0xe080] ;  /* 0x00e080071d10783b */ /* 0x000e280008004200 */
[----:B------:R-:W2:Y:S04]  /*20460*/  LDL.LU R24, [R1+0x30] ;  /* 0x0000300001187983 */ /* 0x000ea80000300800 */
[----:B------:R-:W2:Y:S04]  /*20470*/  LDL.LU R25, [R1+0x34] ;  /* 0x0000340001197983 */ /* 0x000ea80000300800 */
[----:B------:R-:W2:Y:S04]  /*20480*/  LDL.LU R26, [R1+0x38] ;  /* 0x00003800011a7983 */ /* 0x000ea80000300800 */
[----:B------:R-:W2:Y:S01]  /*20490*/  LDL.LU R27, [R1+0x3c] ;  /* 0x00003c00011b7983 */ /* 0x000ea20000300800 */
[----:B------:R-:W-:Y:S01]  /*204a0*/  IMAD.MOV.U32 R8, RZ, RZ, R14 ;  /* 0x000000ffff087224 */ /* 0x000fe200078e000e */
[----:B------:R-:W-:Y:S01]  /*204b0*/  MOV R9, R13 ;  /* 0x0000000d00097202 */ /* 0x000fe20000000f00 */
[----:B------:R-:W-:-:S02]  /*204c0*/  IMAD.MOV.U32 R10, RZ, RZ, R7 ;  /* 0x000000ffff0a7224 */ /* 0x000fc400078e0007 */
[----:B------:R-:W-:Y:S01]  /*204d0*/  IMAD.MOV.U32 R11, RZ, RZ, R6 ;  /* 0x000000ffff0b7224 */ /* 0x000fe200078e0006 */
[----:B0-----:R-:W-:Y:S01]  /*204e0*/  STL.64 [R1+0x170], R16 ;  /* 0x0001701001007387 */ /* 0x001fe20000100a00 */
[----:B------:R-:W-:-:S03]  /*204f0*/  IMAD.MOV.U32 R28, RZ, RZ, R18 ;  /* 0x000000ffff1c7224 */ /* 0x000fc600078e0012 */
[----:B------:R-:W-:Y:S04]  /*20500*/  STL [R1+0x17c], R19 ;  /* 0x00017c1301007387 */ /* 0x000fe80000100800 */
[----:B------:R-:W0:Y:S01]  /*20510*/  LDSM.16.MT88.4 R16, [R29+UR7+0xc100] ;  /* 0x00c100071d10783b */ /* 0x000e220008004200 */
[----:B----4-:R-:W-:-:S15]  /*20520*/  HMMA.16816.F32 R8, R8, R4, R20 ;  /* 0x000000040808723c */ /* 0x010fde0000001814 */
[----:B------:R-:W-:-:S04]  /*20530*/  NOP ;  /* 0x0000000000007918 */ /* 0x000fc80000000000 */
[----:B------:R-:W-:Y:S04]  /*20540*/  STL [R1+0x2004], R8 ;  /* 0x0020040801007387 */ /* 0x000fe80000100800 */
[----:B------:R-:W-:Y:S04]  /*20550*/  STL [R1+0x2000], R9 ;  /* 0x0020000901007387 */ /* 0x000fe80000100800 */
[----:B------:R-:W-:Y:S04]  /*20560*/  STL [R1+0x1ffc], R10 ;  /* 0x001ffc0a01007387 */ /* 0x000fe80000100800 */
[----:B------:R-:W-:Y:S04]  /*20570*/  STL [R1+0x1ff8], R11 ;  /* 0x001ff80b01007387 */ /* 0x000fe80000100800 */
[----:B------:R-:W1:Y:S04]  /*20580*/  LDSM.16.MT88.4 R8, [R29+UR7+0xe100] ;  /* 0x00e100071d08783b */ /* 0x000e680008004200 */
[----:B0-----:R0:W-:Y:S01]  /*20590*/  STL [R1+0x134], R17 ;  /* 0x0001341101007387 */ /* 0x0011e20000100800 */
[----:B------:R-:W-:Y:S01]  /*205a0*/  MOV R6, R16 ;  /* 0x0000001000067202 */ /* 0x000fe20000000f00 */
[----:B------:R-:W-:-:S02]  /*205b0*/  IMAD.MOV.U32 R7, RZ, RZ, R18 ;  /* 0x000000ffff077224 */ /* 0x000fc400078e0012 */
[----:B------:R3:W-:Y:S04]  /*205c0*/  STL [R1+0x13c], R19 ;  /* 0x00013c1301007387 */ /* 0x0007e80000100800 */
[----:B------:R-:W4:Y:S04]  /*205d0*/  LDL.LU R16, [R1+0xb0] ;  /* 0x0000b00001107983 */ /* 0x000f280000300800 */
[----:B0-----:R-:W4:Y:S04]  /*205e0*/  LDL.LU R17, [R1+0xb4] ;  /* 0x0000b40001117983 */ /* 0x001f280000300800 */
[----:B------:R-:W5:Y:S04]  /*205f0*/  LDL.LU R18, [R1+0xb8] ;  /* 0x0000b80001127983 */ /* 0x000f680000300800 */
[----:B---3--:R-:W5:Y:S01]  /*20600*/  LDL.LU R19, [R1+0xbc] ;  /* 0x0000bc0001137983 */ /* 0x008f620000300800 */
[----:B------:R-:W-:Y:S01]  /*20610*/  IMAD.MOV.U32 R13, RZ, RZ, R3 ;  /* 0x000000ffff0d7224 */ /* 0x000fe200078e0003 */
[----:B------:R-:W-:Y:S01]  /*20620*/  MOV R15, R0 ;  /* 0x00000000000f7202 */ /* 0x000fe20000000f00 */
[----:B------:R-:W-:-:S02]  /*20630*/  IMAD.MOV.U32 R14, RZ, RZ, R2 ;  /* 0x000000ffff0e7224 */ /* 0x000fc400078e0002 */
[----:B-1----:R-:W-:Y:S02]  /*20640*/  IMAD.MOV.U32 R3, RZ, RZ, R8 ;  /* 0x000000ffff037224 */ /* 0x002fe400078e0008 */
[----:B------:R-:W-:-:S03]  /*20650*/  IMAD.MOV.U32 R2, RZ, RZ, R10 ;  /* 0x000000ffff027224 */ /* 0x000fc600078e000a */
[----:B--2---:R-:W-:-:S15]  /*20660*/  HMMA.16816.F32 R12, R12, R4, R24 ;  /* 0x000000040c0c723c */ /* 0x004fde0000001818 */
[----:B------:R-:W-:-:S04]  /*20670*/  NOP ;  /* 0x0000000000007918 */ /* 0x000fc80000000000 */
[----:B------:R-:W-:Y:S02]  /*20680*/  IMAD.MOV.U32 R8, RZ, RZ, R12 ;  /* 0x000000ffff087224 */ /* 0x000fe400078e000c */
[----:B------:R-:W-:Y:S01]  /*20690*/  IMAD.MOV.U32 R10, RZ, RZ, R14 ;  /* 0x000000ffff0a7224 */ /* 0x000fe200078e000e */
[----:B-----5:R-:W-:Y:S04]  /*206a0*/  STL.64 [R1+0x2068], R18 ;  /* 0x0020681201007387 */ /* 0x020fe80000100a00 */
[----:B----4-:R0:W-:Y:S04]  /*206b0*/  STL.64 [R1+0x2060], R16 ;  /* 0x0020601001007387 */ /* 0x0101e80000100a00 */
[----:B0-----:R-:W2:Y:S04]  /*206c0*/  LDL.LU R16, [R1+0xd0] ;  /* 0x0000d00001107983 */ /* 0x001ea80000300800 */
[----:B------:R-:W2:Y:S04]  /*206d0*/  LDL.LU R17, [R1+0xd4] ;  /* 0x0000d40001117983 */ /* 0x000ea80000300800 */
[----:B------:R-:W2:Y:S04]  /*206e0*/  LDL.LU R18, [R1+0xd8] ;  /* 0x0000d80001127983 */ /* 0x000ea80000300800 */
[----:B------:R-:W2:Y:S04]  /*206f0*/  LDL.LU R19, [R1+0xdc] ;  /* 0x0000dc0001137983 */ /* 0x000ea80000300800 */
[----:B------:R-:W3:Y:S04]  /*20700*/  LDL.LU R20, [R1+0xc0] ;  /* 0x0000c00001147983 */ /* 0x000ee80000300800 */
[----:B------:R-:W3:Y:S04]  /*20710*/  LDL.LU R21, [R1+0xc4] ;  /* 0x0000c40001157983 */ /* 0x000ee80000300800 */
[----:B------:R-:W3:Y:S04]  /*20720*/  LDL.LU R22, [R1+0xc8] ;  /* 0x0000c80001167983 */ /* 0x000ee80000300800 */
[----:B------:R-:W3:Y:S04]  /*20730*/  LDL.LU R23, [R1+0xcc] ;  /* 0x0000cc0001177983 */ /* 0x000ee80000300800 */
[----:B------:R0:W-:Y:S04]  /*20740*/  STL [R1+0x154], R9 ;  /* 0x0001540901007387 */ /* 0x0001e80000100800 */
[----:B------:R1:W-:Y:S01]  /*20750*/  STL [R1+0x15c], R11 ;  /* 0x00015c0b01007387 */ /* 0x0003e20000100800 */
[----:B0-----:R-:W-:Y:S01]  /*20760*/  MOV R9, R13 ;  /* 0x0000000d00097202 */ /* 0x001fe20000000f00 */
[----:B-1----:R-:W-:-:S02]  /*20770*/  IMAD.MOV.U32 R11, RZ, RZ, R15 ;  /* 0x000000ffff0b7224 */ /* 0x002fc400078e000f */
[----:B------:R-:W0:Y:S04]  /*20780*/  LDSM.16.MT88.4 R12, [R29+UR7+0xc180] ;  /* 0x00c180071d0c783b */ /* 0x000e280008004200 */
[----:B------:R-:W-:Y:S04]  /*20790*/  STL.64 [R1+0x2020], R10 ;  /* 0x0020200a01007387 */ /* 0x000fe80000100a00 */
[----:B------:R1:W-:Y:S04]  /*207a0*/  STL.64 [R1+0x2018], R8 ;  /* 0x0020180801007387 */ /* 0x0003e80000100a00 */
[----:B-1----:R-:W4:Y:S04]  /*207b0*/  LDL.LU R8, [R1+0x80] ;  /* 0x0000800001087983 */ /* 0x002f280000300800 */
[----:B------:R-:W4:Y:S04]  /*207c0*/  LDL.LU R9, [R1+0x84] ;  /* 0x0000840001097983 */ /* 0x000f280000300800 */
[----:B------:R-:W4:Y:S04]  /*207d0*/  LDL.LU R10, [R1+0x88] ;  /* 0x00008800010a7983 */ /* 0x000f280000300800 */
[----:B------:R-:W4:Y:S04]  /*207e0*/  LDL.LU R11, [R1+0x8c] ;  /* 0x00008c00010b7983 */ /* 0x000f280000300800 */
[----:B0-----:R-:W-:Y:S01]  /*207f0*/  STL [R1+0x124], R13 ;  /* 0x0001240d01007387 */ /* 0x001fe20000100800 */
[----:B------:R-:W-:Y:S01]  /*20800*/  IMAD.MOV.U32 R27, RZ, RZ, R12 ;  /* 0x000000ffff1b7224 */ /* 0x000fe200078e000c */
[----:B------:R-:W-:-:S02]  /*20810*/  MOV R26, R14 ;  /* 0x0000000e001a7202 */ /* 0x000fc40000000f00 */
[----:B------:R-:W-:Y:S04]  /*20820*/  STL [R1+0x12c], R15 ;  /* 0x00012c0f01007387 */ /* 0x000fe80000100800 */
[----:B------:R-:W0:Y:S02]  /*20830*/  LDSM.16.MT88.4 R12, [R29+UR7+0xe180] ;  /* 0x00e180071d0c783b */ /* 0x000e240008004200 */
[----:B0-----:R-:W-:Y:S02]  /*20840*/  IMAD.MOV.U32 R0, RZ, RZ, R15 ;  /* 0x000000ffff007224 */ /* 0x001fe400078e000f */
[----:B------:R0:W-:Y:S01]  /*20850*/  STL [R1+0x144], R13 ;  /* 0x0001440d01007387 */ /* 0x0001e20000100800 */
[----:B------:R-:W-:-:S03]  /*20860*/  IMAD.MOV.U32 R24, RZ, RZ, R12 ;  /* 0x000000ffff187224 */ /* 0x000fc600078e000c */
[----:B------:R-:W-:Y:S01]  /*20870*/  STL [R1+0x1ff0], R0 ;  /* 0x001ff00001007387 */ /* 0x000fe20000100800 */
[----:B------:R-:W-:-:S03]  /*20880*/  IMAD.MOV.U32 R25, RZ, RZ, R14 ;  /* 0x000000ffff197224 */ /* 0x000fc600078e000e */
[----:B------:R-:W-:Y:S04]  /*20890*/  STL [R1+0x1f44], R29 ;  /* 0x001f441d01007387 */ /* 0x000fe80000100800 */
[----:B------:R-:W2:Y:S04]  /*208a0*/  LDL.LU R12, [R1+0x160] ;  /* 0x00016000010c7983 */ /* 0x000ea80000300800 */
[----:B0-----:R-:W2:Y:S04]  /*208b0*/  LDL.LU R13, [R1+0x168] ;  /* 0x00016800010d7983 */ /* 0x001ea80000300800 */
[----:B------:R-:W2:Y:S01]  /*208c0*/  LDL.LU R14, [R1+0x170] ;  /* 0x00017000010e7983 */ /* 0x000ea20000300800 */
[----:B------:R-:W-:-:S03]  /*208d0*/  MOV R15, R28 ;  /* 0x0000001c000f7202 */ /* 0x000fc60000000f00 */
[----:B------:R-:W5:Y:S04]  /*208e0*/  LDL.LU R28, [R1+0x2070] ;  /* 0x00207000011c7983 */ /* 0x000f680000300800 */
[----:B--2---:R-:W-:Y:S01]  /*208f0*/  HMMA.16816.F32 R12, R12, R4, R16 ;  /* 0x000000040c0c723c */ /* 0x004fe20000001810 */
[----:B------:R-:W2:Y:S04]  /*20900*/  LDL.LU.64 R18, [R1+0x2068] ;  /* 0x0020680001127983 */ /* 0x000ea80000300a00 */
[----:B------:R-:W2:-:S14]  /*20910*/  LDL.LU.64 R16, [R1+0x2060] ;  /* 0x0020600001107983 */ /* 0x000e9c0000300a00 */
[----:B------:R0:W-:Y:S04]  /*20920*/  STL.64 [R1+0x60], R12 ;  /* 0x0000600c01007387 */ /* 0x0001e80000100a00 */
[----:B------:R1:W-:Y:S01]  /*20930*/  STL.64 [R1+0x68], R14 ;  /* 0x0000680e01007387 */ /* 0x0003e20000100a00 */
[----:B0-----:R-:W-:Y:S02]  /*20940*/  IMAD.MOV.U32 R12, RZ, RZ, R6 ;  /* 0x000000ffff0c7224 */ /* 0x001fe400078e0006 */
[----:B------:R-:W-:Y:S01]  /*20950*/  IMAD.MOV.U32 R13, RZ, RZ, R7 ;  /* 0x000000ffff0d7224 */ /* 0x000fe200078e0007 */
[----:B------:R-:W4:Y:S01]  /*20960*/  LDL.LU R6, [R1+0x205c] ;  /* 0x00205c0001067983 */ /* 0x000f220000300800 */
[----:B-1----:R-:W-:Y:S01]  /*20970*/  IMAD.MOV.U32 R14, RZ, RZ, R3 ;  /* 0x000000ffff0e7224 */ /* 0x002fe200078e0003 */
[----:B------:R-:W-:-:S02]  /*20980*/  MOV R15, R2 ;  /* 0x00000002000f7202 */ /* 0x000fc40000000f00 */
[----:B------:R-:W4:Y:S04]  /*20990*/  LDL.LU R7, [R1+0x2058] ;  /* 0x0020580001077983 */ /* 0x000f280000300800 */
[----:B------:R-:W5:Y:S01]  /*209a0*/  LDL.LU R3, [R1+0x2054] ;  /* 0x0020540001037983 */ /* 0x000f620000300800 */
[----:B---3--:R-:W-:Y:S03]  /*209b0*/  HMMA.16816.F32 R12, R12, R4, R20 ;  /* 0x000000040c0c723c */ /* 0x008fe60000001814 */
[----:B------:R-:W3:Y:S04]  /*209c0*/  LDL.LU R2, [R1+0x2050] ;  /* 0x0020500001027983 */ /* 0x000ee80000300800 */
[----:B------:R-:W3:Y:S04]  /*209d0*/  LDL.LU.64 R22, [R1+0x2048] ;  /* 0x0020480001167983 */ /* 0x000ee80000300a00 */
[----:B------:R-:W3:Y:S08]  /*209e0*/  LDL.LU.64 R20, [R1+0x2040] ;  /* 0x0020400001147983 */ /* 0x000ef00000300a00 */
[----:B------:R0:W-:Y:S04]  /*209f0*/  STL.64 [R1+0x50], R12 ;  /* 0x0000500c01007387 */ /* 0x0001e80000100a00 */
[----:B------:R1:W-:Y:S01]  /*20a00*/  STL.64 [R1+0x58], R14 ;  /* 0x0000580e01007387 */ /* 0x0003e20000100a00 */
[----:B0-----:R-:W-:-:S03]  /*20a10*/  IMAD.MOV.U32 R12, RZ, RZ, R27 ;  /* 0x000000ffff0c7224 */ /* 0x001fc600078e001b */
[----:B------:R-:W3:Y:S01]  /*20a20*/  LDL.LU R27, [R1+0x203c] ;  /* 0x00203c00011b7983 */ /* 0x000ee20000300800 */
[----:B------:R-:W-:-:S03]  /*20a30*/  IMAD.MOV.U32 R13, RZ, RZ, R26 ;  /* 0x000000ffff0d7224 */ /* 0x000fc600078e001a */
[----:B------:R-:W5:Y:S01]  /*20a40*/  LDL.LU R26, [R1+0x2038] ;  /* 0x00203800011a7983 */ /* 0x000f620000300800 */
[----:B-1----:R-:W-:Y:S01]  /*20a50*/  IMAD.MOV.U32 R14, RZ, RZ, R24 ;  /* 0x000000ffff0e7224 */ /* 0x002fe200078e0018 */
[----:B------:R-:W-:Y:S02]  /*20a60*/  MOV R15, R25 ;  /* 0x00000019000f7202 */ /* 0x000fe40000000f00 */
[----:B------:R-:W5:Y:S04]  /*20a70*/  LDL.LU R24, [R1+0x2034] ;  /* 0x0020340001187983 */ /* 0x000f680000300800 */
[----:B------:R-:W5:Y:S01]  /*20a80*/  LDL.LU R25, [R1+0x2030] ;  /* 0x0020300001197983 */ /* 0x000f620000300800 */
[----:B--2---:R-:W-:Y:S03]  /*20a90*/  HMMA.16816.F32 R16, R12, R4, R16 ;  /* 0x000000040c10723c */ /* 0x004fe60000001810 */
[----:B------:R-:W2:-:S15]  /*20aa0*/  LDL.LU R12, [R1+0x90] ;  /* 0x00009000010c7983 */ /* 0x000e9e0000300800 */
[----:B------:R-:W-:Y:S01]  /*20ab0*/  NOP ;  /* 0x0000000000007918 */ /* 0x000fe20000000000 */
[----:B------:R-:W-:Y:S04]  /*20ac0*/  STL.64 [R1+0x30], R16 ;  /* 0x0000301001007387 */ /* 0x000fe80000100a00 */
[----:B------:R4:W-:Y:S04]  /*20ad0*/  STL.64 [R1+0x38], R18 ;  /* 0x0000381201007387 */ /* 0x0009e80000100a00 */
[----:B------:R-:W2:Y:S04]  /*20ae0*/  LDL.LU R13, [R1+0x94] ;  /* 0x00009400010d7983 */ /* 0x000ea80000300800 */
[----:B------:R-:W2:Y:S04]  /*20af0*/  LDL.LU R14, [R1+0x98] ;  /* 0x00009800010e7983 */ /* 0x000ea80000300800 */
[----:B------:R-:W2:Y:S01]  /*20b00*/  LDL.LU R15, [R1+0x9c] ;  /* 0x00009c00010f7983 */ /* 0x000ea20000300800 */
[----:B----4-:R-:W-:Y:S01]  /*20b10*/  MOV R19, R6 ;  /* 0x0000000600137202 */ /* 0x010fe20000000f00 */
[----:B------:R-:W-:-:S02]  /*20b20*/  IMAD.MOV.U32 R18, RZ, RZ, R7 ;  /* 0x000000ffff127224 */ /* 0x000fc400078e0007 */
[----:B---3--:R-:W-:Y:S02]  /*20b30*/  IMAD.MOV.U32 R17, RZ, RZ, R27 ;  /* 0x000000ffff117224 */ /* 0x008fe400078e001b */
[----:B-----5:R-:W-:Y:S02]  /*20b40*/  IMAD.MOV.U32 R16, RZ, RZ, R26 ;  /* 0x000000ffff107224 */ /* 0x020fe400078e001a */
[----:B------:R-:W3:Y:S04]  /*20b50*/  LDL.LU R26, [R1+0x202c] ;  /* 0x00202c00011a7983 */ /* 0x000ee80000300800 */
[----:B------:R-:W3:Y:S04]  /*20b60*/  LDL.LU R27, [R1+0x2028] ;  /* 0x00202800011b7983 */ /* 0x000ee80000300800 */
[----:B------:R-:W2:Y:S04]  /*20b70*/  LDL.LU R4, [R1+0x304] ;  /* 0x0003040001047983 */ /* 0x000ea80000300800 */
[----:B------:R-:W2:Y:S04]  /*20b80*/  LDL.LU R5, [R1+0x30c] ;  /* 0x00030c0001057983 */ /* 0x000ea80000300800 */
[----:B------:R-:W2:Y:S04]  /*20b90*/  LDL.LU R6, [R1+0x314] ;  /* 0x0003140001067983 */ /* 0x000ea80000300800 */
[----:B------:R-:W2:Y:S01]  /*20ba0*/  LDL.LU R7, [R1+0x31c] ;  /* 0x00031c0001077983 */ /* 0x000ea20000300800 */
[----:B------:R-:W-:-:S02]  /*20bb0*/  F2FP.F16.E4M3.UNPACK_B R2, R2.H1 ;  /* 0x00000002ff02723e */ /* 0x000fc400030006ff */
[----:B------:R-:W-:-:S07]  /*20bc0*/  F2FP.F16.E4M3.UNPACK_B R3, R3.H1 ;  /* 0x00000003ff03723e */ /* 0x000fce00030006ff */
[----:B--2---:R-:W-:-:S15]  /*20bd0*/  HMMA.16816.F32 R12, R4, R2, R12 ;  /* 0x00000002040c723c */ /* 0x004fde000000180c */
[----:B------:R-:W-:-:S04]  /*20be0*/  NOP ;  /* 0x0000000000007918 */ /* 0x000fc80000000000 */
[----:B------:R0:W-:Y:S01]  /*20bf0*/  STL.64 [R1+0x40], R12 ;  /* 0x0000400c01007387 */ /* 0x0001e20000100a00 */
[----:B------:R-:W-:-:S03]  /*20c00*/  IMAD.MOV.U32 R0, RZ, RZ, R15 ;  /* 0x000000ffff007224 */ /* 0x000fc600078e000f */
[----:B------:R1:W-:Y:S04]  /*20c10*/  STL [R1+0x48], R14 ;  /* 0x0000480e01007387 */ /* 0x0003e80000100800 */
[----:B0-----:R-:W2:Y:S04]  /*20c20*/  LDL.LU R12, [R1+0x2e4] ;  /* 0x0002e400010c7983 */ /* 0x001ea80000300800 */
[----:B------:R-:W2:Y:S04]  /*20c30*/  LDL.LU R13, [R1+0x2ec] ;  /* 0x0002ec00010d7983 */ /* 0x000ea80000300800 */
[----:B-1----:R-:W2:Y:S04]  /*20c40*/  LDL.LU R14, [R1+0x2f4] ;  /* 0x0002f400010e7983 */ /* 0x002ea80000300800 */
[----:B------:R-:W2:Y:S02]  /*20c50*/  LDL.LU R15, [R1+0x2fc] ;  /* 0x0002fc00010f7983 */ /* 0x000ea40000300800 */
[----:B--2---:R-:W-:-:S15]  /*20c60*/  HMMA.16816.F32 R12, R12, R2, R8 ;  /* 0x000000020c0c723c */ /* 0x004fde0000001808 */
[----:B------:R-:W-:-:S04]  /*20c70*/  NOP ;  /* 0x0000000000007918 */ /* 0x000fc80000000000 */
[----:B------:R-:W-:Y:S04]  /*20c80*/  STL.64 [R1+0x1f98], R14 ;  /* 0x001f980e01007387 */ /* 0x000fe80000100a00 */
[----:B------:R-:W-:Y:S04]  /*20c90*/  STL.64 [R1+0x1f90], R12 ;  /* 0x001f900c01007387 */ /* 0x000fe80000100a00 */
[----:B------:R-:W3:Y:S04]  /*20ca0*/  LDL.LU R4, [R1+0x2c4] ;  /* 0x0002c40001047983 */ /* 0x000ee80000300800 */
[----:B------:R-:W3:Y:S04]  /*20cb0*/  LDL.LU R5, [R1+0x2cc] ;  /* 0x0002cc0001057983 */ /* 0x000ee80000300800 */
[----:B------:R-:W3:Y:S04]  /*20cc0*/  LDL.LU R6, [R1+0x2d4] ;  /* 0x0002d40001067983 */ /* 0x000ee80000300800 */
[----:B------:R-:W3:Y:S04]  /*20cd0*/  LDL.LU R7, [R1+0x2dc] ;  /* 0x0002dc0001077983 */ /* 0x000ee80000300800 */
[----:B------:R-:W2:Y:S04]  /*20ce0*/  LDL.LU R8, [R1+0x110] ;  /* 0x0001100001087983 */ /* 0x000ea80000300800 */
[----:B------:R-:W2:Y:S04]  /*20cf0*/  LDL.LU R9, [R1+0x114] ;  /* 0x0001140001097983 */ /* 0x000ea80000300800 */
[----:B------:R-:W2:Y:S04]  /*20d00*/  LDL.LU R10, [R1+0x118] ;  /* 0x00011800010a7983 */ /* 0x000ea80000300800 */
[----:B------:R-:W2:Y:S01]  /*20d10*/  LDL.LU R11, [R1+0x11c] ;  /* 0x00011c00010b7983 */ /* 0x000ea20000300800 */
[----:B---3--:R-:W-:-:S15]  /*20d20*/  HMMA.16816.F32 R4, R4, R2, R24 ;  /* 0x000000020404723c */ /* 0x008fde0000001818 */
[----:B------:R-:W-:-:S04]  /*20d30*/  NOP ;  /* 0x0000000000007918 */ /* 0x000fc80000000000 */
[----:B------:R-:W-:Y:S04]  /*20d40*/  STL [R1+0x1fb8], R4 ;  /* 0x001fb80401007387 */ /* 0x000fe80000100800 */
[----:B------:R-:W-:Y:S04]  /*20d50*/  STL [R1+0x1fb4], R5 ;  /* 0x001fb40501007387 */ /* 0x000fe80000100800 */
[----:B------:R-:W-:Y:S04]  /*20d60*/  STL [R1+0x1fb0], R6 ;  /* 0x001fb00601007387 */ /* 0x000fe80000100800 */
[----:B------:R0:W-:Y:S04]  /*20d70*/  STL [R1+0x1f8c], R7 ;  /* 0x001f8c0701007387 */ /* 0x0001e80000100800 */
[----:B------:R-:W3:Y:S04]  /*20d80*/  LDL.LU R24, [R1+0x2a4] ;  /* 0x0002a40001187983 */ /* 0x000ee80000300800 */
[----:B------:R-:W3:Y:S04]  /*20d90*/  LDL.LU R25, [R1+0x2ac] ;  /* 0x0002ac0001197983 */ /* 0x000ee80000300800 */
[----:B------:R-:W3:Y:S04]  /*20da0*/  LDL.LU R26, [R1+0x2b4] ;  /* 0x0002b400011a7983 */ /* 0x000ee80000300800 */
[----:B------:R-:W3:Y:S01]  /*20db0*/  LDL.LU R27, [R1+0x2bc] ;  /* 0x0002bc00011b7983 */ /* 0x000ee20000300800 */
[----:B0-----:R-:W-:Y:S01]  /*20dc0*/  IMAD.MOV.U32 R7, RZ, RZ, R22 ;  /* 0x000000ffff077224 */ /* 0x001fe200078e0016 */
[----:B------:R-:W-:Y:S01]  /*20dd0*/  MOV R6, R23 ;  /* 0x0000001700067202 */ /* 0x000fe20000000f00 */
[----:B---3--:R-:W-:Y:S01]  /*20de0*/  HMMA.16816.F32 R24, R24, R2, R16 ;  /* 0x000000021818723c */ /* 0x008fe20000001810 */
[----:B------:R-:W3:Y:S04]  /*20df0*/  LDL.LU R16, [R1+0xf0] ;  /* 0x0000f00001107983 */ /* 0x000ee80000300800 */
[----:B------:R-:W3:Y:S01]  /*20e00*/  LDL.LU R17, [R1+0xf4] ;  /* 0x0000f40001117983 */ /* 0x000ee20000300800 */
[----:B------:R-:W-:-:S02]  /*20e10*/  IMAD.MOV.U32 R19, RZ, RZ, R20 ;  /* 0x000000ffff137224 */ /* 0x000fc400078e0014 */
[----:B------:R-:W-:-:S11]  /*20e20*/  IMAD.MOV.U32 R18, RZ, RZ, R21 ;  /* 0x000000ffff127224 */ /* 0x000fd600078e0015 */
[----:B------:R0:W-:Y:S04]  /*20e30*/  STL [R1+0x1f84], R24 ;  /* 0x001f841801007387 */ /* 0x0001e80000100800 */
[----:B------:R1:W-:Y:S04]  /*20e40*/  STL [R1+0x1f80], R25 ;  /* 0x001f801901007387 */ /* 0x0003e80000100800 */
[----:B------:R4:W-:Y:S04]  /*20e50*/  STL [R1+0x1f7c], R26 ;  /* 0x001f7c1a01007387 */ /* 0x0009e80000100800 */
[----:B------:R5:W-:Y:S04]  /*20e60*/  STL [R1+0x1f78], R27 ;  /* 0x001f781b01007387 */ /* 0x000be80000100800 */
[----:B0-----:R-:W2:Y:S04]  /*20e70*/  LDL.LU R24, [R1+0x100] ;  /* 0x0001000001187983 */ /* 0x001ea80000300800 */
[----:B-1----:R-:W2:Y:S04]  /*20e80*/  LDL.LU R25, [R1+0x104] ;  /* 0x0001040001197983 */ /* 0x002ea80000300800 */
[----:B----4-:R-:W4:Y:S04]  /*20e90*/  LDL.LU R26, [R1+0x108] ;  /* 0x00010800011a7983 */ /* 0x010f280000300800 */
[----:B-----5:R-:W4:Y:S04]  /*20ea0*/  LDL.LU R27, [R1+0x10c] ;  /* 0x00010c00011b7983 */ /* 0x020f280000300800 */
[----:B------:R-:W2:Y:S04]  /*20eb0*/  LDL.LU R20, [R1+0x274] ;  /* 0x0002740001147983 */ /* 0x000ea80000300800 */
[----:B------:R-:W2:Y:S04]  /*20ec0*/  LDL.LU R21, [R1+0x27c] ;  /* 0x00027c0001157983 */ /* 0x000ea80000300800 */
[----:B------:R-:W5:Y:S04]  /*20ed0*/  LDL.LU R4, [R1+0xe0] ;  /* 0x0000e00001047983 */ /* 0x000f680000300800 */
[----:B------:R-:W5:Y:S04]  /*20ee0*/  LDL.LU R5, [R1+0xe4] ;  /* 0x0000e40001057983 */ /* 0x000f680000300800 */
[----:B------:R-:W2:Y:S04]  /*20ef0*/  LDL.LU R22, [R1+0x294] ;  /* 0x0002940001167983 */ /* 0x000ea80000300800 */
[----:B------:R-:W2:Y:S04]  /*20f00*/  LDL.LU R23, [R1+0x29c] ;  /* 0x00029c0001177983 */ /* 0x000ea80000300800 */
[----:B------:R-:W3:Y:S04]  /*20f10*/  LDL.LU R12, [R1+0xa0] ;  /* 0x0000a000010c7983 */ /* 0x000ee80000300800 */
[----:B------:R-:W3:Y:S04]  /*20f20*/  LDL.LU R13, [R1+0xa4] ;  /* 0x0000a400010d7983 */ /* 0x000ee80000300800 */
[----:B------:R-:W3:Y:S04]  /*20f30*/  LDL.LU R14, [R1+0xa8] ;  /* 0x0000a800010e7983 */ /* 0x000ee80000300800 */
[----:B------:R-:W3:Y:S01]  /*20f40*/  LDL.LU R15, [R1+0xac] ;  /* 0x0000ac00010f7983 */ /* 0x000ee20000300800 */
[----:B--2---:R-:W-:Y:S03]  /*20f50*/  HMMA.16816.F32 R20, R20, R2, R8 ;  /* 0x000000021414723c */ /* 0x004fe60000001808 */
[----:B------:R-:W2:Y:S04]  /*20f60*/  LDL.LU.64 R10, [R1+0x2020] ;  /* 0x00202000010a7983 */ /* 0x000ea80000300a00 */
[----:B------:R-:W2:-:S12]  /*20f70*/  LDL.LU.64 R8, [R1+0x2018] ;  /* 0x0020180001087983 */ /* 0x000e980000300a00 */
[----:B------:R0:W-:Y:S04]  /*20f80*/  STL.64 [R1], R20 ;  /* 0x0000001401007387 */ /* 0x0001e80000100a00 */
[----:B------:R1:W-:Y:S04]  /*20f90*/  STL.64 [R1+0x8], R22 ;  /* 0x0000081601007387 */ /* 0x0003e80000100a00 */
[----:B0-----:R-:W4:Y:S04]  /*20fa0*/  LDL.LU R20, [R1+0x264] ;  /* 0x0002640001147983 */ /* 0x001f280000300800 */
[----:B------:R-:W4:Y:S04]  /*20fb0*/  LDL.LU R21, [R1+0x26c] ;  /* 0x00026c0001157983 */ /* 0x000f280000300800 */
[----:B-1----:R-:W4:Y:S04]  /*20fc0*/  LDL.LU R22, [R1+0x284] ;  /* 0x0002840001167983 */ /* 0x002f280000300800 */
[----:B------:R-:W4:Y:S02]  /*20fd0*/  LDL.LU R23, [R1+0x28c] ;  /* 0x00028c0001177983 */ /* 0x000f240000300800 */
[----:B----4-:R-:W-:-:S15]  /*20fe0*/  HMMA.16816.F32 R20, R20, R2, R24 ;  /* 0x000000021414723c */ /* 0x010fde0000001818 */
[----:B------:R-:W-:-:S04]  /*20ff0*/  NOP ;  /* 0x0000000000007918 */ /* 0x000fc80000000000 */
[----:B------:R-:W-:Y:S02]  /*21000*/  IMAD.MOV.U32 R27, RZ, RZ, R21 ;  /* 0x000000ffff1b7224 */ /* 0x000fe400078e0015 */
[----:B------:R-:W-:Y:S01]  /*21010*/  IMAD.MOV.U32 R26, RZ, RZ, R20 ;  /* 0x000000ffff1a7224 */ /* 0x000fe200078e0014 */
[----:B------:R-:W-:Y:S04]  /*21020*/  STL.64 [R1+0x78], R22 ;  /* 0x0000781601007387 */ /* 0x000fe80000100a00 */
[----:B------:R-:W-:Y:S04]  /*21030*/  STL [R1+0x1fbc], R27 ;  /* 0x001fbc1b01007387 */ /* 0x000fe80000100800 */
[----:B------:R0:W-:Y:S04]  /*21040*/  STL [R1+0x1f88], R26 ;  /* 0x001f881a01007387 */ /* 0x0001e80000100800 */
[----:B------:R-:W3:Y:S04]  /*21050*/  LDL.LU R20, [R1+0x254] ;  /* 0x0002540001147983 */ /* 0x000ee80000300800 */
[----:B------:R-:W3:Y:S04]  /*21060*/  LDL.LU R21, [R1+0x25c] ;  /* 0x00025c0001157983 */ /* 0x000ee80000300800 */
[----:B------:R-:W4:Y:S04]  /*21070*/  LDL.LU R24, [R1+0x10] ;  /* 0x0000100001187983 */ /* 0x000f280000300800 */
[----:B------:R-:W4:Y:S04]  /*21080*/  LDL.LU R25, [R1+0x14] ;  /* 0x0000140001197983 */ /* 0x000f280000300800 */
[----:B0-----:R-:W4:Y:S04]  /*21090*/  LDL.LU R26, [R1+0x18] ;  /* 0x00001800011a7983 */ /* 0x001f280000300800 */
[----:B------:R-:W3:Y:S04]  /*210a0*/  LDL.LU R22, [R1+0x234] ;  /* 0x0002340001167983 */ /* 0x000ee80000300800 */
[----:B------:R-:W3:Y:S01]  /*210b0*/  LDL.LU R23, [R1+0x23c] ;  /* 0x00023c0001177983 */ /* 0x000ee20000300800 */
[----:B------:R-:W-:Y:S01]  /*210c0*/  MOV R27, R28 ;  /* 0x0000001c001b7202 */ /* 0x000fe20000000f00 */
[----:B---3--:R-:W-:Y:S02]  /*210d0*/  HMMA.16816.F32 R20, R20, R2, R16 ;  /* 0x000000021414723c */ /* 0x008fe40000001810 */
[----:B------:R-:W3:Y:S04]  /*210e0*/  LDL.LU.64 R18, [R1+0x2010] ;  /* 0x0020100001127983 */ /* 0x000ee80000300a00 */
[----:B------:R-:W3:-:S13]  /*210f0*/  LDL.LU.64 R16, [R1+0x2008] ;  /* 0x0020080001107983 */ /* 0x000eda0000300a00 */
[----:B------:R-:W-:Y:S01]  /*21100*/  IMAD.MOV.U32 R28, RZ, RZ, R20 ;  /* 0x000000ffff1c7224 */ /* 0x000fe200078e0014 */
[----:B------:R0:W-:Y:S04]  /*21110*/  STL [R1+0x94], R21 ;  /* 0x0000941501007387 */ /* 0x0001e80000100800 */
[----:B------:R1:W-:Y:S04]  /*21120*/  STL.64 [R1+0x98], R22 ;  /* 0x0000981601007387 */ /* 0x0003e80000100a00 */
[----:B------:R-:W-:Y:S04]  /*21130*/  STL [R1+0x1fc0], R28 ;  /* 0x001fc01c01007387 */ /* 0x000fe80000100800 */
[----:B------:R-:W5:Y:S04]  /*21140*/  LDL.LU R20, [R1+0x244] ;  /* 0x0002440001147983 */ /* 0x000f680000300800 */
[----:B0-----:R-:W5:Y:S04]  /*21150*/  LDL.LU R21, [R1+0x24c] ;  /* 0x00024c0001157983 */ /* 0x001f680000300800 */
[----:B-1----:R-:W5:Y:S04]  /*21160*/  LDL.LU R22, [R1+0x224] ;  /* 0x0002240001167983 */ /* 0x002f680000300800 */
[----:B------:R-:W5:Y:S02]  /*21170*/  LDL.LU R23, [R1+0x22c] ;  /* 0x00022c0001177983 */ /* 0x000f640000300800 */
[----:B-----5:R-:W-:Y:S02]  /*21180*/  HMMA.16816.F32 R4, R20, R2, R4 ;  /* 0x000000021404723c */ /* 0x020fe40000001804 */
[----:B------:R-:W5:-:S15]  /*21190*/  LDL.LU R20, [R1+0x214] ;  /* 0x0002140001147983 */ /* 0x000f5e0000300800 */
[----:B------:R-:W-:Y:S02]  /*211a0*/  NOP ;  /* 0x0000000000007918 */ /* 0x000fe40000000000 */
[----:B------:R0:W-:Y:S04]  /*211b0*/  STL.64 [R1+0x100], R4 ;  /* 0x0001000401007387 */ /* 0x0001e80000100a00 */
[----:B------:R-:W-:Y:S04]  /*211c0*/  STL.64 [R1+0x108], R6 ;  /* 0x0001080601007387 */ /* 0x000fe80000100a00 */
[----:B------:R-:W5:Y:S04]  /*211d0*/  LDL.LU R21, [R1+0x21c] ;  /* 0x00021c0001157983 */ /* 0x000f680000300800 */
[----:B------:R-:W5:Y:S04]  /*211e0*/  LDL.LU R22, [R1+0x204] ;  /* 0x0002040001167983 */ /* 0x000f680000300800 */
[----:B------:R-:W5:Y:S04]  /*211f0*/  LDL.LU R23, [R1+0x20c] ;  /* 0x00020c0001177983 */ /* 0x000f680000300800 */
[----:B0-----:R-:W2:Y:S01]  /*21200*/  LDL R4, [R1+0x334] ;  /* 0x0003340001047983 */ /* 0x001ea20000100800 */
[----:B-----5:R-:W-:Y:S03]  /*21210*/  HMMA.16816.F32 R12, R20, R2, R12 ;  /* 0x00000002140c723c */ /* 0x020fe6000000180c */
[----:B------:R-:W3:Y:S04]  /*21220*/  LDL.LU R20, [R1+0x1b4] ;  /* 0x0001b40001147983 */ /* 0x000ee80000300800 */
[----:B--2---:R-:W0:-:S12]  /*21230*/  LDSM.16.M88.4 R4, [R4+UR7+0x40080] ;  /* 0x040080070404783b */ /* 0x004e180008000200 */
[----:B------:R-:W-:Y:S04]  /*21240*/  STL.64 [R1+0x110], R12 ;  /* 0x0001100c01007387 */ /* 0x000fe80000100a00 */
[----:B------:R3:W-:Y:S04]  /*21250*/  STL.64 [R1+0x118], R14 ;  /* 0x0001180e01007387 */ /* 0x0007e80000100a00 */
[----:B------:R-:W3:Y:S04]  /*21260*/  LDL.LU R21, [R1+0x1bc] ;  /* 0x0001bc0001157983 */ /* 0x000ee80000300800 */
[----:B------:R-:W3:Y:S04]  /*21270*/  LDL.LU R22, [R1+0x1f4] ;  /* 0x0001f40001167983 */ /* 0x000ee80000300800 */
[----:B------:R-:W3:Y:S02]  /*21280*/  LDL.LU R23, [R1+0x1fc] ;  /* 0x0001fc0001177983 */ /* 0x000ee40000300800 */
[----:B---3--:R-:W-:-:S15]  /*21290*/  HMMA.16816.F32 R12, R20, R2, R16 ;  /* 0x00000002140c723c */ /* 0x008fde0000001810 */
[----:B------:R-:W-:-:S04]  /*212a0*/  NOP ;  /* 0x0000000000007918 */ /* 0x000fc80000000000 */
[----:B------:R-:W-:Y:S01]  /*212b0*/  IMAD.MOV.U32 R29, RZ, RZ, R15 ;  /* 0x000000ffff1d7224 */ /* 0x000fe200078e000f */
[----:B------:R1:W-:Y:S04]  /*212c0*/  STL.64 [R1+0xd0], R12 ;  /* 0x0000d00c01007387 */ /* 0x0003e80000100a00 */
[----:B------:R2:W-:Y:S04]  /*212d0*/  STL [R1+0xd8], R14 ;  /* 0x0000d80e01007387 */ /* 0x0005e80000100800 */
[----:B------:R-:W-:Y:S04]  /*212e0*/  STL [R1+0x1f70], R29 ;  /* 0x001f701d01007387 */ /* 0x000fe80000100800 */
[----:B------:R-:W4:Y:S01]  /*212f0*/  LDL.LU R16, [R1+0x1e4] ;  /* 0x0001e40001107983 */ /* 0x000f220000300800 */
[----:B-1----:R-:W-:Y:S01]  /*21300*/  IMAD.MOV.U32 R12, RZ, RZ, R8 ;  /* 0x000000ffff0c7224 */ /* 0x002fe200078e0008 */
[----:B------:R-:W-:-:S02]  /*21310*/  MOV R13, R9 ;  /* 0x00000009000d7202 */ /* 0x000fc40000000f00 */
[----:B------:R-:W4:Y:S01]  /*21320*/  LDL.LU R17, [R1+0x1ec] ;  /* 0x0001ec0001117983 */ /* 0x000f220000300800 */
[----:B--2---:R-:W-:-:S03]  /*21330*/  IMAD.MOV.U32 R14, RZ, RZ, R10 ;  /* 0x000000ffff0e7224 */ /* 0x004fc600078e000a */
[----:B------:R-:W2:Y:S01]  /*21340*/  LDL.LU R8, [R1+0x2004] ;  /* 0x0020040001087983 */ /* 0x000ea20000300800 */
[----:B------:R-:W-:-:S03]  /*21350*/  IMAD.MOV.U32 R15, RZ, RZ, R11 ;  /* 0x000000ffff0f7224 */ /* 0x000fc600078e000b */
[----:B------:R-:W2:Y:S04]  /*21360*/  LDL.LU R9, [R1+0x2000] ;  /* 0x0020000001097983 */ /* 0x000ea80000300800 */
[----:B------:R-:W2:Y:S04]  /*21370*/  LDL.LU R10, [R1+0x1ffc] ;  /* 0x001ffc00010a7983 */ /* 0x000ea80000300800 */
[----:B------:R-:W2:Y:S04]  /*21380*/  LDL.LU R11, [R1+0x1ff8] ;  /* 0x001ff800010b7983 */ /* 0x000ea80000300800 */
[----:B------:R-:W4:Y:S04]  /*21390*/  LDL.LU R18, [R1+0x1a4] ;  /* 0x0001a40001127983 */ /* 0x000f280000300800 */
[----:B------:R-:W4:Y:S02]  /*213a0*/  LDL.LU R19, [R1+0x1ac] ;  /* 0x0001ac0001137983 */ /* 0x000f240000300800 */
[----:B----4-:R-:W-:Y:S02]  /*213b0*/  HMMA.16816.F32 R20, R16, R2, R24 ;  /* 0x000000021014723c */ /* 0x010fe40000001818 */
[----:B------:R-:W2:-:S15]  /*213c0*/  LDL.LU R16, [R1+0x1d4] ;  /* 0x0001d40001107983 */ /* 0x000e9e0000300800 */
[----:B------:R-:W-:Y:S02]  /*213d0*/  NOP ;  /* 0x0000000000007918 */ /* 0x000fe40000000000 */
[----:B------:R-:W-:Y:S04]  /*213e0*/  STL.64 [R1+0xc0], R20 ;  /* 0x0000c01401007387 */ /* 0x000fe80000100a00 */
[----:B------:R2:W-:Y:S04]  /*213f0*/  STL.64 [R1+0xc8], R22 ;  /* 0x0000c81601007387 */ /* 0x0005e80000100a00 */
[----:B------:R-:W2:Y:S04]  /*21400*/  LDL.LU R17, [R1+0x1dc] ;  /* 0x0001dc0001117983 */ /* 0x000ea80000300800 */
[----:B------:R-:W2:Y:S04]  /*21410*/  LDL.LU R18, [R1+0x194] ;  /* 0x0001940001127983 */ /* 0x000ea80000300800 */
[----:B------:R-:W2:Y:S02]  /*21420*/  LDL.LU R19, [R1+0x19c] ;  /* 0x00019c0001137983 */ /* 0x000ea40000300800 */
[----:B--2---:R-:W-:-:S15]  /*21430*/  HMMA.16816.F32 R20, R16, R2, R8 ;  /* 0x000000021014723c */ /* 0x004fde0000001808 */
[----:B------:R-:W-:-:S04]  /*21440*/  NOP ;  /* 0x0000000000007918 */ /* 0x000fc80000000000 */
[----:B------:R1:W-:Y:S04]  /*21450*/  STL [R1+0x1f2c], R20 ;  /* 0x001f2c1401007387 */ /* 0x0003e80000100800 */
[----:B-1----:R-:W2:Y:S04]  /*21460*/  LDL R20, [R1+0x330] ;  /* 0x0003300001147983 */ /* 0x002ea80000100800 */
[----:B------:R-:W-:Y:S04]  /*21470*/  STL [R1+0x1f28], R21 ;  /* 0x001f281501007387 */ /* 0x000fe80000100800 */
[----:B------:R-:W-:Y:S04]  /*21480*/  STL [R1+0x1f24], R22 ;  /* 0x001f241601007387 */ /* 0x000fe80000100800 */
[----:B------:R-:W-:Y:S04]  /*21490*/  STL [R1+0x1f20], R23 ;  /* 0x001f201701007387 */ /* 0x000fe80000100800 */
[----:B------:R-:W3:Y:S04]  /*214a0*/  LDL.LU R8, [R1+0x1c4] ;  /* 0x0001c40001087983 */ /* 0x000ee80000300800 */
[----:B------:R-:W3:Y:S04]  /*214b0*/  LDL.LU R9, [R1+0x1cc] ;  /* 0x0001cc0001097983 */ /* 0x000ee80000300800 */
[----:B------:R-:W3:Y:S04]  /*214c0*/  LDL.LU R10, [R1+0x184] ;  /* 0x00018400010a7983 */ /* 0x000ee80000300800 */
[----:B------:R-:W3:Y:S01]  /*214d0*/  LDL.LU R11, [R1+0x18c] ;  /* 0x00018c00010b7983 */ /* 0x000ee20000300800 */
[----:B0-----:R-:W-:-:S03]  /*214e0*/  MOV R27, R5 ;  /* 0x00000005001b7202 */ /* 0x001fc60000000f00 */
[----:B------:R-:W-:Y:S04]  /*214f0*/  STL.64 [R1+0x310], R4 ;  /* 0x0003100401007387 */ /* 0x000fe80000100a00 */
[----:B------:R-:W-:Y:S04]  /*21500*/  STL.64 [R1+0x318], R6 ;  /* 0x0003180601007387 */ /* 0x000fe80000100a00 */
[----:B------:R-:W-:Y:S04]  /*21510*/  STL [R1+0x1ff4], R27 ;  /* 0x001ff41b01007387 */ /* 0x000fe80000100800 */
[----:B------:R-:W4:Y:S01]  /*21520*/  LDL.LU R16, [R1+0x60] ;  /* 0x0000600001107983 */ /* 0x000f220000300800 */
[----:B------:R-:W-:-:S03]  /*21530*/  IMAD.MOV.U32 R28, RZ, RZ, R4 ;  /* 0x000000ffff1c7224 */ /* 0x000fc600078e0004 */
[----:B------:R-:W4:Y:S04]  /*21540*/  LDL.LU R17, [R1+0x64] ;  /* 0x0000640001117983 */ /* 0x000f280000300800 */
[----:B------:R-:W4:Y:S04]  /*21550*/  LDL.LU R18, [R1+0x68] ;  /* 0x0000680001127983 */ /* 0x000f280000300800 */
[----:B------:R-:W4:Y:S04]  /*21560*/  LDL.LU R19, [R1+0x6c] ;  /* 0x00006c0001137983 */ /* 0x000f280000300800 */
[----:B--2---:R-:W0:Y:S04]  /*21570*/  LDSM.16.MT88.4 R24, [R20+UR7+0x10000] ;  /* 0x010000071418783b */ /* 0x004e280008004200 */
[----:B0-----:R-:W-:Y:S01]  /*21580*/  STL [R1+0x2b4], R25 ;  /* 0x0002b41901007387 */ /* 0x001fe20000100800 */
[----:B------:R-:W-:-:S02]  /*21590*/  IMAD.MOV.U32 R4, RZ, RZ, R24 ;  /* 0x000000ffff047224 */ /* 0x000fc400078e0018 */
[----:B------:R-:W-:Y:S01]  /*215a0*/  IMAD.MOV.U32 R5, RZ, RZ, R26 ;  /* 0x000000ffff057224 */ /* 0x000fe200078e001a */
[----:B------:R-:W-:Y:S04]  /*215b0*/  STL [R1+0x2bc], R27 ;  /* 0x0002bc1b01007387 */ /* 0x000fe80000100800 */
[----:B------:R-:W0:Y:S01]  /*215c0*/  LDSM.16.MT88.4 R24, [R20+UR7+0x12000] ;  /* 0x012000071418783b */ /* 0x000e220008004200 */
[----:B---3--:R-:W-:Y:S03]  /*215d0*/  HMMA.16816.F32 R12, R8, R2, R12 ;  /* 0x00000002080c723c */ /* 0x008fe6000000180c */
[----:B0-----:R-:W-:Y:S01]  /*215e0*/  STL [R1+0x2c4], R25 ;  /* 0x0002c41901007387 */ /* 0x001fe20000100800 */
[----:B------:R-:W-:Y:S01]  /*215f0*/  IMAD.MOV.U32 R6, RZ, RZ, R24 ;  /* 0x000000ffff067224 */ /* 0x000fe200078e0018 */
[----:B------:R-:W-:-:S02]  /*21600*/  MOV R29, R26 ;  /* 0x0000001a001d7202 */ /* 0x000fc40000000f00 */
[----:B------:R-:W-:Y:S04]  /*21610*/  STL [R1+0x2cc], R27 ;  /* 0x0002cc1b01007387 */ /* 0x000fe80000100800 */
[----:B------:R-:W0:Y:S04]  /*21620*/  LDSM.16.MT88.4 R24, [R20+UR7+0x10080] ;  /* 0x010080071418783b */ /* 0x000e280008004200 */
[----:B------:R-:W4:Y:S04]  /*21630*/  LDL.LU R8, [R1+0x164] ;  /* 0x0001640001087983 */ /* 0x000f280000300800 */
[----:B------:R-:W-:Y:S04]  /*21640*/  STL.64 [R1+0xf0], R12 ;  /* 0x0000f00c01007387 */ /* 0x000fe80000100a00 */
[----:B------:R1:W-:Y:S04]  /*21650*/  STL.64 [R1+0xf8], R14 ;  /* 0x0000f80e01007387 */ /* 0x0003e80000100a00 */
[----:B------:R-:W4:Y:S04]  /*21660*/  LDL.LU R9, [R1+0x16c] ;  /* 0x00016c0001097983 */ /* 0x000f280000300800 */
[----:B------:R-:W4:Y:S04]  /*21670*/  LDL.LU R10, [R1+0x174] ;  /* 0x00017400010a7983 */ /* 0x000f280000300800 */
[----:B------:R-:W4:Y:S04]  /*21680*/  LDL.LU R11, [R1+0x17c] ;  /* 0x00017c00010b7983 */ /* 0x000f280000300800 */
[----:B0-----:R-:W-:Y:S01]  /*21690*/  STL [R1+0x294], R25 ;  /* 0x0002941901007387 */ /* 0x001fe20000100800 */
[----:B-1----:R-:W-:-:S02]  /*216a0*/  IMAD.MOV.U32 R15, RZ, RZ, R24 ;  /* 0x000000ffff0f7224 */ /* 0x002fc400078e0018 */
[----:B------:R-:W-:Y:S01]  /*216b0*/  IMAD.MOV.U32 R14, RZ, RZ, R26 ;  /* 0x000000ffff0e7224 */ /* 0x000fe200078e001a */
[----:B------:R-:W-:Y:S04]  /*216c0*/  STL [R1+0x29c], R27 ;  /* 0x00029c1b01007387 */ /* 0x000fe80000100800 */
[----:B------:R-:W0:Y:S02]  /*216d0*/  LDSM.16.MT88.4 R24, [R20+UR7+0x12080] ;  /* 0x012080071418783b */ /* 0x000e240008004200 */
[----:B0-----:R-:W-:Y:S01]  /*216e0*/  IMAD.MOV.U32 R13, RZ, RZ, R24 ;  /* 0x000000ffff0d7224 */ /* 0x001fe200078e0018 */
[----:B------:R-:W-:Y:S01]  /*216f0*/  MOV R12, R26 ;  /* 0x0000001a000c7202 */ /* 0x000fe20000000f00 */
[----:B------:R-:W-:Y:S04]  /*21700*/  STL [R1+0x2a4], R25 ;  /* 0x0002a41901007387 */ /* 0x000fe80000100800 */
[----:B------:R0:W-:Y:S04]  /*21710*/  STL [R1+0x2ac], R27 ;  /* 0x0002ac1b01007387 */ /* 0x0001e80000100800 */
[----:B0-----:R-:W2:Y:S04]  /*21720*/  LDL.LU R27, [R1+0x1ff4] ;  /* 0x001ff400011b7983 */ /* 0x001ea80000300800 */
[----:B------:R-:W-:Y:S04]  /*21730*/  STL.64 [R1+0x1fa8], R14 ;  /* 0x001fa80e01007387 */ /* 0x000fe80000100a00 */
[----:B------:R0:W-:Y:S04]  /*21740*/  STL.64 [R1+0x1fa0], R12 ;  /* 0x001fa00c01007387 */ /* 0x0001e80000100a00 */
[----:B0-----:R-:W3:Y:S04]  /*21750*/  LDL.LU R12, [R1+0x30] ;  /* 0x00003000010c7983 */ /* 0x001ee80000300800 */
[----:B------:R-:W3:Y:S04]  /*21760*/  LDL.LU R13, [R1+0x34] ;  /* 0x00003400010d7983 */ /* 0x000ee80000300800 */
[----:B------:R-:W5:Y:S04]  /*21770*/  LDL.LU R14, [R1+0x38] ;  /* 0x00003800010e7983 */ /* 0x000f680000300800 */
[----:B------:R-:W5:Y:S04]  /*21780*/  LDL.LU R15, [R1+0x3c] ;  /* 0x00003c00010f7983 */ /* 0x000f680000300800 */
[----:B-----5:R-:W-:Y:S04]  /*21790*/  STL.64 [R1+0x1fd0], R14 ;  /* 0x001fd00e01007387 */ /* 0x020fe80000100a00 */
[----:B---3--:R0:W-:Y:S04]  /*217a0*/  STL.64 [R1+0x1fc8], R12 ;  /* 0x001fc80c01007387 */ /* 0x0081e80000100a00 */
[----:B0-----:R-:W3:Y:S04]  /*217b0*/  LDL.LU R12, [R1+0x50] ;  /* 0x00005000010c7983 */ /* 0x001ee80000300800 */
[----:B------:R-:W3:Y:S04]  /*217c0*/  LDL.LU R13, [R1+0x54] ;  /* 0x00005400010d7983 */ /* 0x000ee80000300800 */
[----:B------:R-:W5:Y:S04]  /*217d0*/  LDL.LU R14, [R1+0x58] ;  /* 0x00005800010e7983 */ /* 0x000f680000300800 */
[----:B------:R-:W5:Y:S01]  /*217e0*/  LDL.LU R15, [R1+0x5c] ;  /* 0x00005c00010f7983 */ /* 0x000f620000300800 */
[----:B----4-:R-:W-:Y:S01]  /*217f0*/  HMMA.16816.F32 R8, R8, R2, R16 ;  /* 0x000000020808723c */ /* 0x010fe20000001810 */
[----:B------:R-:W-:-:S02]  /*21800*/  IMAD.MOV.U32 R19, RZ, RZ, R0 ;  /* 0x000000ffff137224 */ /* 0x000fc400078e0000 */
[----:B-----5:R-:W-:Y:S04]  /*21810*/  STL.64 [R1+0x1fe8], R14 ;  /* 0x001fe80e01007387 */ /* 0x020fe80000100a00 */
[----:B---3--:R-:W-:Y:S04]  /*21820*/  STL.64 [R1+0x1fe0], R12 ;  /* 0x001fe00c01007387 */ /* 0x008fe80000100a00 */
[----:B------:R-:W0:Y:S04]  /*21830*/  LDSM.16.MT88.4 R12, [R20+UR7+0x10100] ;  /* 0x01010007140c783b */ /* 0x000e280008004200 */
[----:B------:R-:W3:Y:S04]  /*21840*/  LDL.LU R16, [R1+0x40] ;  /* 0x0000400001107983 */ /* 0x000ee80000300800 */
[----:B------:R1:W-:Y:S04]  /*21850*/  STL.64 [R1+0x160], R8 ;  /* 0x0001600801007387 */ /* 0x0003e80000100a00 */
[----:B------:R4:W-:Y:S04]  /*21860*/  STL.64 [R1+0x168], R10 ;  /* 0x0001680a01007387 */ /* 0x0009e80000100a00 */
[----:B------:R-:W3:Y:S04]  /*21870*/  LDL.LU R17, [R1+0x44] ;  /* 0x0000440001117983 */ /* 0x000ee80000300800 */
[----:B------:R-:W3:Y:S04]  /*21880*/  LDL.LU R18, [R1+0x48] ;  /* 0x0000480001127983 */ /* 0x000ee80000300800 */
[----:B------:R-:W5:Y:S04]  /*21890*/  LDL.LU R0, [R1+0x1ff0] ;  /* 0x001ff00001007983 */ /* 0x000f680000300800 */
[----:B-1----:R-:W2:Y:S04]  /*218a0*/  LDL.LU R8, [R1+0x134] ;  /* 0x0001340001087983 */ /* 0x002ea80000300800 */
[----:B------:R-:W2:Y:S04]  /*218b0*/  LDL.LU R9, [R1+0x13c] ;  /* 0x00013c0001097983 */ /* 0x000ea80000300800 */
[----:B----4-:R-:W2:Y:S04]  /*218c0*/  LDL.LU R10, [R1+0x154] ;  /* 0x00015400010a7983 */ /* 0x010ea80000300800 */
[----:B------:R-:W2:Y:S01]  /*218d0*/  LDL.LU R11, [R1+0x15c] ;  /* 0x00015c00010b7983 */ /* 0x000ea20000300800 */
[----:B0-----:R-:W-:-:S02]  /*218e0*/  IMAD.MOV.U32 R7, RZ, RZ, R12 ;  /* 0x000000ffff077224 */ /* 0x001fc400078e000c */
[----:B------:R-:W-:Y:S01]  /*218f0*/  IMAD.MOV.U32 R26, RZ, RZ, R14 ;  /* 0x000000ffff1a7224 */ /* 0x000fe200078e000e */
[----:B------:R-:W-:Y:S04]  /*21900*/  STL [R1+0x274], R13 ;  /* 0x0002740d01007387 */ /* 0x000fe80000100800 */
[----:B------:R-:W-:Y:S04]  /*21910*/  STL [R1+0x27c], R15 ;  /* 0x00027c0f01007387 */ /* 0x000fe80000100800 */
[----:B------:R-:W0:Y:S04]  /*21920*/  LDSM.16.MT88.4 R12, [R20+UR7+0x12100] ;  /* 0x01210007140c783b */ /* 0x000e280008004200 */
[----:B0-----:R-:W-:Y:S01]  /*21930*/  STL [R1+0x284], R13 ;  /* 0x0002840d01007387 */ /* 0x001fe20000100800 */
[----:B------:R-:W-:Y:S01]  /*21940*/  IMAD.MOV.U32 R25, RZ, RZ, R14 ;  /* 0x000000ffff197224 */ /* 0x000fe200078e000e */
[----:B------:R-:W-:-:S02]  /*21950*/  MOV R24, R12 ;  /* 0x0000000c00187202 */ /* 0x000fc40000000f00 */
[----:B------:R0:W-:Y:S04]  /*21960*/  STL [R1+0x28c], R15 ;  /* 0x00028c0f01007387 */ /* 0x0001e80000100800 */
[----:B0-----:R-:W2:Y:S04]  /*21970*/  LDL.LU.64 R14, [R1+0x1fe8] ;  /* 0x001fe800010e7983 */ /* 0x001ea80000300a00 */
[----:B------:R-:W2:Y:S02]  /*21980*/  LDL.LU.64 R12, [R1+0x1fe0] ;  /* 0x001fe000010c7983 */ /* 0x000ea40000300a00 */
[----:B--2---:R-:W-:Y:S02]  /*21990*/  HMMA.16816.F32 R12, R8, R2, R12 ;  /* 0x00000002080c723c */ /* 0x004fe4000000180c */
[----:B------:R-:W2:-:S15]  /*219a0*/  LDL.LU R8, [R1+0x124] ;  /* 0x0001240001087983 */ /* 0x000e9e0000300800 */
[----:B------:R-:W-:Y:S02]  /*219b0*/  NOP ;  /* 0x0000000000007918 */ /* 0x000fe40000000000 */
[----:B------:R-:W-:Y:S04]  /*219c0*/  STL.64 [R1+0xb0], R12 ;  /* 0x0000b00c01007387 */ /* 0x000fe80000100a00 */
[----:B------:R-:W-:Y:S04]  /*219d0*/  STL.64 [R1+0xb8], R14 ;  /* 0x0000b80e01007387 */ /* 0x000fe80000100a00 */
[----:B------:R-:W0:Y:S01]  /*219e0*/  LDSM.16.MT88.4 R12, [R20+UR7+0x10180] ;  /* 0x01018007140c783b */ /* 0x000e220008004200 */
[----:B-----5:R-:W-:-:S03]  /*219f0*/  IMAD.MOV.U32 R11, RZ, RZ, R0 ;  /* 0x000000ffff0b7224 */ /* 0x020fc600078e0000 */
[----:B------:R-:W2:Y:S04]  /*21a00*/  LDL.LU R9, [R1+0x12c] ;  /* 0x00012c0001097983 */ /* 0x000ea80000300800 */
[----:B------:R-:W2:Y:S04]  /*21a10*/  LDL.LU R10, [R1+0x144] ;  /* 0x00014400010a7983 */ /* 0x000ea80000300800 */
[----:B------:R-:W4:Y:S04]  /*21a20*/  LDL.LU R0, [R1+0x1fd8] ;  /* 0x001fd80001007983 */ /* 0x000f280000300800 */
[----:B0-----:R-:W-:Y:S01]  /*21a30*/  STL [R1+0x254], R13 ;  /* 0x0002540d01007387 */ /* 0x001fe20000100800 */
[----:B------:R-:W-:Y:S01]  /*21a40*/  IMAD.MOV.U32 R23, RZ, RZ, R12 ;  /* 0x000000ffff177224 */ /* 0x000fe200078e000c */
[----:B------:R-:W-:-:S02]  /*21a50*/  MOV R22, R14 ;  /* 0x0000000e00167202 */ /* 0x000fc40000000f00 */
[----:B------:R-:W-:Y:S04]  /*21a60*/  STL [R1+0x25c], R15 ;  /* 0x00025c0f01007387 */ /* 0x000fe80000100800 */
[----:B------:R-:W0:Y:S04]  /*21a70*/  LDSM.16.MT88.4 R12, [R20+UR7+0x12180] ;  /* 0x01218007140c783b */ /* 0x000e280008004200 */
[----:B0-----:R-:W-:Y:S01]  /*21a80*/  STL [R1+0x264], R13 ;  /* 0x0002640d01007387 */ /* 0x001fe20000100800 */
[----:B------:R-:W-:Y:S02]  /*21a90*/  IMAD.MOV.U32 R20, RZ, RZ, R14 ;  /* 0x000000ffff147224 */ /* 0x000fe400078e000e */
[----:B------:R-:W-:Y:S01]  /*21aa0*/  IMAD.MOV.U32 R21, RZ, RZ, R12 ;  /* 0x000000ffff157224 */ /* 0x000fe200078e000c */
[----:B------:R0:W-:Y:S04]  /*21ab0*/  STL [R1+0x26c], R15 ;  /* 0x00026c0f01007387 */ /* 0x0001e80000100800 */
[----:B0-----:R-:W2:Y:S04]  /*21ac0*/  LDL.LU.64 R14, [R1+0x1fd0] ;  /* 0x001fd000010e7983 */ /* 0x001ea80000300a00 */
[----:B------:R-:W2:Y:S02]  /*21ad0*/  LDL.LU.64 R12, [R1+0x1fc8] ;  /* 0x001fc800010c7983 */ /* 0x000ea40000300a00 */
[----:B--2---:R-:W-:Y:S02]  /*21ae0*/  HMMA.16816.F32 R8, R8, R2, R12 ;  /* 0x000000020808723c */ /* 0x004fe4000000180c */
[----:B----4-:R-:W0:Y:S01]  /*21af0*/  LDSM.16.MT88.4 R12, [R0+UR7+0x10000] ;  /* 0x01000007000c783b */ /* 0x010e220008004200 */
[----:B------:R-:W-:-:S03]  /*21b00*/  F2FP.F16.E4M3.UNPACK_B R2, R28 ;  /* 0x0000001cff02723e */ /* 0x000fc600020006ff */
[----:B------:R-:W2:Y:S01]  /*21b10*/  LDL.LU R28, [R1+0x1fc0] ;  /* 0x001fc000011c7983 */ /* 0x000ea20000300800 */
[----:B------:R-:W-:-:S12]  /*21b20*/  F2FP.F16.E4M3.UNPACK_B R3, R27 ;  /* 0x0000001bff03723e */ /* 0x000fd800020006ff */
[----:B------:R1:W-:Y:S04]  /*21b30*/  STL.64 [R1+0x80], R8 ;  /* 0x0000800801007387 */ /* 0x0003e80000100a00 */
[----:B------:R4:W-:Y:S04]  /*21b40*/  STL.64 [R1+0x88], R10 ;  /* 0x0000880a01007387 */ /* 0x0009e80000100a00 */
[----:B------:R-:W5:Y:S01]  /*21b50*/  LDL.LU R27, [R1+0x1fbc] ;  /* 0x001fbc00011b7983 */ /* 0x000f620000300800 */
[----:B-1----:R-:W-:Y:S01]  /*21b60*/  IMAD.MOV.U32 R8, RZ, RZ, R4 ;  /* 0x000000ffff087224 */ /* 0x002fe200078e0004 */
[----:B------:R-:W-:-:S02]  /*21b70*/  MOV R9, R5 ;  /* 0x0000000500097202 */ /* 0x000fc40000000f00 */
[----:B------:R-:W2:Y:S01]  /*21b80*/  LDL.LU R4, [R1+0x1fb8] ;  /* 0x001fb80001047983 */ /* 0x000ea20000300800 */
[----:B----4-:R-:W-:-:S03]  /*21b90*/  IMAD.MOV.U32 R10, RZ, RZ, R6 ;  /* 0x000000ffff0a7224 */ /* 0x010fc600078e0006 */
[----:B------:R-:W2:Y:S04]  /*21ba0*/  LDL.LU R5, [R1+0x1fb4] ;  /* 0x001fb40001057983 */ /* 0x000ea80000300800 */
[----:B------:R-:W2:Y:S04]  /*21bb0*/  LDL.LU R6, [R1+0x1fb0] ;  /* 0x001fb00001067983 */ /* 0x000ea80000300800 */
[----:B0-----:R-:W-:Y:S04]  /*21bc0*/  STL.64 [R1+0x220], R12 ;  /* 0x0002200c01007387 */ /* 0x001fe80000100a00 */
[----:B------:R-:W-:Y:S04]  /*21bd0*/  STL.64 [R1+0x228], R14 ;  /* 0x0002280e01007387 */ /* 0x000fe80000100a00 */
[----:B------:R-:W0:Y:S01]  /*21be0*/  LDSM.16.MT88.4 R12, [R0+UR7+0x12000] ;  /* 0x01200007000c783b */ /* 0x000e220008004200 */
[----:B------:R-:W-:-:S03]  /*21bf0*/  IMAD.MOV.U32 R11, RZ, RZ, R29 ;  /* 0x000000ffff0b7224 */ /* 0x000fc600078e001d */
[----:B0-----:R-:W-:Y:S01]  /*21c00*/  STL.64 [R1+0x240], R12 ;  /* 0x0002400c01007387 */ /* 0x001fe20000100a00 */
[----:B------:R-:W-:-:S03]  /*21c10*/  IMAD.MOV.U32 R29, RZ, RZ, R14 ;  /* 0x000000ffff1d7224 */ /* 0x000fc600078e000e */
[----:B------:R0:W-:Y:S04]  /*21c20*/  STL [R1+0x24c], R15 ;  /* 0x00024c0f01007387 */ /* 0x0001e80000100800 */
[----:B0-----:R-:W4:Y:S04]  /*21c30*/  LDL.LU.64 R14, [R1+0x1fa8] ;  /* 0x001fa800010e7983 */ /* 0x001f280000300a00 */
[----:B------:R-:W2:Y:S01]  /*21c40*/  LDL.LU.64 R12, [R1+0x1fa0] ;  /* 0x001fa000010c7983 */ /* 0x000ea20000300a00 */
[----:B---3--:R-:W-:-:S15]  /*21c50*/  HMMA.16816.F32 R16, R8, R2, R16 ;  /* 0x000000020810723c */ /* 0x008fde0000001810 */
[----:B------:R-:W-:-:S04]  /*21c60*/  NOP ;  /* 0x0000000000007918 */ /* 0x000fc80000000000 */
[----:B------:R-:W-:Y:S04]  /*21c70*/  STL.64 [R1+0xa0], R16 ;  /* 0x0000a01001007387 */ /* 0x000fe80000100a00 */
[----:B------:R-:W-:Y:S01]  /*21c80*/  STL.64 [R1+0xa8], R18 ;  /* 0x0000a81201007387 */ /* 0x000fe20000100a00 */
[----:B----4-:R-:W-:Y:S01]  /*21c90*/  MOV R8, R15 ;  /* 0x0000000f00087202 */ /* 0x010fe20000000f00 */
[----:B------:R-:W-:Y:S02]  /*21ca0*/  IMAD.MOV.U32 R9, RZ, RZ, R14 ;  /* 0x000000ffff097224 */ /* 0x000fe400078e000e */
[----:B--2---:R-:W-:Y:S02]  /*21cb0*/  IMAD.MOV.U32 R10, RZ, RZ, R13 ;  /* 0x000000ffff0a7224 */ /* 0x004fe400078e000d */
[----:B------:R-:W-:-:S02]  /*21cc0*/  IMAD.MOV.U32 R11, RZ, RZ, R12 ;  /* 0x000000ffff0b7224 */ /* 0x000fc400078e000c */
[----:B------:R-:W0:Y:S04]  /*21cd0*/  LDSM.16.MT88.4 R12, [R0+UR7+0x10080] ;  /* 0x01008007000c783b */ /* 0x000e280008004200 */
[----:B0-----:R-:W-:Y:S01]  /*21ce0*/  STL [R1+0x214], R13 ;  /* 0x0002140d01007387 */ /* 0x001fe20000100800 */
[----:B------:R-:W-:Y:S01]  /*21cf0*/  MOV R16, R12 ;  /* 0x0000000c00107202 */ /* 0x000fe20000000f00 */
[----:B------:R-:W-:Y:S02]  /*21d00*/  IMAD.MOV.U32 R17, RZ, RZ, R14 ;  /* 0x000000ffff117224 */ /* 0x000fe400078e000e */
[----:B------:R-:W-:Y:S04]  /*21d10*/  STL [R1+0x21c], R15 ;  /* 0x00021c0f01007387 */ /* 0x000fe80000100800 */
[----:B------:R-:W0:Y:S04]  /*21d20*/  LDSM.16.MT88.4 R12, [R0+UR7+0x12080] ;  /* 0x01208007000c783b */ /* 0x000e280008004200 */
[----:B0-----:R-:W-:Y:S01]  /*21d30*/  STL [R1+0x234], R13 ;  /* 0x0002340d01007387 */ /* 0x001fe20000100800 */
[----:B------:R-:W-:-:S02]  /*21d40*/  IMAD.MOV.U32 R19, RZ, RZ, R14 ;  /* 0x000000ffff137224 */ /* 0x000fc400078e000e */
[----:B------:R-:W-:Y:S01]  /*21d50*/  IMAD.MOV.U32 R18, RZ, RZ, R12 ;  /* 0x000000ffff127224 */ /* 0x000fe200078e000c */
[----:B------:R0:W-:Y:S04]  /*21d60*/  STL [R1+0x23c], R15 ;  /* 0x00023c0f01007387 */ /* 0x0001e80000100800 */
[----:B0-----:R-:W2:Y:S04]  /*21d70*/  LDL.LU.64 R14, [R1+0x1f98] ;  /* 0x001f9800010e7983 */ /* 0x001ea80000300a00 */
[----:B------:R-:W2:Y:S04]  /*21d80*/  LDL.LU.64 R12, [R1+0x1f90] ;  /* 0x001f9000010c7983 */ /* 0x000ea80000300a00 */
[----:B------:R-:W-:Y:S04]  /*21d90*/  STL.64 [R1+0x1f58], R18 ;  /* 0x001f581201007387 */ /* 0x000fe80000100a00 */
[----:B------:R-:W-:Y:S04]  /*21da0*/  STL.64 [R1+0x1f50], R16 ;  /* 0x001f501001007387 */ /* 0x000fe80000100a00 */
[----:B------:R-:W0:Y:S01]  /*21db0*/  LDSM.16.MT88.4 R16, [R0+UR7+0x10100] ;  /* 0x010100070010783b */ /* 0x000e220008004200 */
[----:B--2---:R-:W-:Y:S01]  /*21dc0*/  HMMA.16816.F32 R12, R8, R2, R12 ;  /* 0x00000002080c723c */ /* 0x004fe2000000180c */
[----:B------:R-:W-:-:S15]  /*21dd0*/  MOV R8, R7 ;  /* 0x0000000700087202 */ /* 0x000fde0000000f00 */
[----:B------:R-:W-:-:S03]  /*21de0*/  NOP ;  /* 0x0000000000007918 */ /* 0x000fc60000000000 */
[----:B------:R0:W-:Y:S04]  /*21df0*/  STL.64 [R1+0x1ed0], R14 ;  /* 0x001ed00e01007387 */ /* 0x0001e80000100a00 */
[----:B------:R-:W-:Y:S04]  /*21e00*/  STL.64 [R1+0x1ec8], R12 ;  /* 0x001ec80c01007387 */ /* 0x000fe80000100a00 */
[----:B------:R-:W2:Y:S01]  /*21e10*/  LDL.LU R7, [R1+0x1f8c] ;  /* 0x001f8c0001077983 */ /* 0x000ea20000300800 */
[----:B------:R-:W-:Y:S02]  /*21e20*/  IMAD.MOV.U32 R9, RZ, RZ, R26 ;  /* 0x000000ffff097224 */ /* 0x000fe400078e001a */
[----:B------:R-:W-:Y:S01]  /*21e30*/  IMAD.MOV.U32 R10, RZ, RZ, R24 ;  /* 0x000000ffff0a7224 */ /* 0x000fe200078e0018 */
[----:B------:R-:W3:Y:S01]  /*21e40*/  LDL.LU R26, [R1+0x1f88] ;  /* 0x001f8800011a7983 */ /* 0x000ee20000300800 */
[----:B------:R-:W-:-:S03]  /*21e50*/  IMAD.MOV.U32 R11, RZ, RZ, R25 ;  /* 0x000000ffff0b7224 */ /* 0x000fc600078e0019 */
[----:B------:R-:W4:Y:S01]  /*21e60*/  LDL.LU R24, [R1+0x1f84] ;  /* 0x001f840001187983 */ /* 0x000f220000300800 */
[----:B0-----:R-:W-:Y:S01]  /*21e70*/  MOV R15, R16 ;  /* 0x00000010000f7202 */ /* 0x001fe20000000f00 */
[----:B------:R-:W-:Y:S02]  /*21e80*/  IMAD.MOV.U32 R14, RZ, RZ, R18 ;  /* 0x000000ffff0e7224 */ /* 0x000fe400078e0012 */
[----:B------:R-:W4:Y:S04]  /*21e90*/  LDL.LU R25, [R1+0x1f80] ;  /* 0x001f800001197983 */ /* 0x000f280000300800 */
[----:B------:R-:W-:Y:S04]  /*21ea0*/  STL [R1+0x204], R17 ;  /* 0x0002041101007387 */ /* 0x000fe80000100800 */
[----:B------:R-:W-:Y:S04]  /*21eb0*/  STL [R1+0x20c], R19 ;  /* 0x00020c1301007387 */ /* 0x000fe80000100800 */
[----:B------:R-:W0:Y:S02]  /*21ec0*/  LDSM.16.MT88.4 R16, [R0+UR7+0x12100] ;  /* 0x012100070010783b */ /* 0x000e240008004200 */
[----:B0-----:R-:W-:Y:S01]  /*21ed0*/  IMAD.MOV.U32 R13, RZ, RZ, R16 ;  /* 0x000000ffff0d7224 */ /* 0x001fe200078e0010 */
[----:B--2---:R-:W-:-:S15]  /*21ee0*/  HMMA.16816.F32 R4, R8, R2, R4 ;  /* 0x000000020804723c */ /* 0x004fde0000001804 */
[----:B------:R-:W-:-:S04]  /*21ef0*/  NOP ;  /* 0x0000000000007918 */ /* 0x000fc80000000000 */
[----:B------:R0:W-:Y:S04]  /*21f00*/  STL.64 [R1+0x1ee0], R6 ;  /* 0x001ee00601007387 */ /* 0x0001e80000100a00 */
[----:B------:R-:W-:Y:S04]  /*21f10*/  STL.64 [R1+0x1ed8], R4 ;  /* 0x001ed80401007387 */ /* 0x000fe80000100a00 */
[----:B------:R1:W-:Y:S04]  /*21f20*/  STL [R1+0x1f4], R17 ;  /* 0x0001f41101007387 */ /* 0x0003e80000100800 */
[----:B------:R2:W-:Y:S01]  /*21f30*/  STL [R1+0x1fc], R19 ;  /* 0x0001fc1301007387 */ /* 0x0005e20000100800 */
[----:B0-----:R-:W-:-:S03]  /*21f40*/  IMAD.MOV.U32 R7, RZ, RZ, R18 ;  /* 0x000000ffff077224 */ /* 0x001fc600078e0012 */
[----:B------:R-:W4:Y:S04]  /*21f50*/  LDL.LU R16, [R1] ;  /* 0x0000000001107983 */ /* 0x000f280000300800 */
[----:B-1----:R-:W4:Y:S04]  /*21f60*/  LDL.LU R17, [R1+0x4] ;  /* 0x0000040001117983 */ /* 0x002f280000300800 */
[----:B------:R-:W4:Y:S04]  /*21f70*/  LDL.LU R18, [R1+0x8] ;  /* 0x0000080001127983 */ /* 0x000f280000300800 */
[----:B--2---:R-:W4:Y:S01]  /*21f80*/  LDL.LU R19, [R1+0xc] ;  /* 0x00000c0001137983 */ /* 0x004f220000300800 */
[----:B------:R-:W-:Y:S01]  /*21f90*/  IMAD.MOV.U32 R11, RZ, RZ, R20 ;  /* 0x000000ffff0b7224 */ /* 0x000fe200078e0014 */
[----:B---3--:R-:W-:Y:S01]  /*21fa0*/  MOV R20, R26 ;  /* 0x0000001a00147202 */ /* 0x008fe20000000f00 */
[----:B------:R-:W-:-:S02]  /*21fb0*/  IMAD.MOV.U32 R10, RZ, RZ, R21 ;  /* 0x000000ffff0a7224 */ /* 0x000fc400078e0015 */
[----:B-----5:R-:W-:Y:S01]  /*21fc0*/  IMAD.MOV.U32 R21, RZ, RZ, R27 ;  /* 0x000000ffff157224 */ /* 0x020fe200078e001b */
[----:B------:R-:W-:Y:S01]  /*21fd0*/  MOV R8, R23 ;  /* 0x0000001700087202 */ /* 0x000fe20000000f00 */
[----:B------:R-:W-:Y:S01]  /*21fe0*/  IMAD.MOV.U32 R9, RZ, RZ, R22 ;  /* 0x000000ffff097224 */ /* 0x000fe200078e0016 */
[----:B----4-:R-:W-:Y:S04]  /*21ff0*/  STL.64 [R1+0x1f68], R18 ;  /* 0x001f681201007387 */ /* 0x010fe80000100a00 */
[----:B------:R-:W-:Y:S04]  /*22000*/  STL.64 [R1+0x1f60], R16 ;  /* 0x001f601001007387 */ /* 0x000fe80000100a00 */
[----:B------:R-:W2:Y:S04]  /*22010*/  LDL.LU R26, [R1+0x1f7c] ;  /* 0x001f7c00011a7983 */ /* 0x000ea80000300800 */
[----:B------:R-:W2:Y:S04]  /*22020*/  LDL.LU R27, [R1+0x1f78] ;  /* 0x001f7800011b7983 */ /* 0x000ea80000300800 */
[----:B------:R-:W0:Y:S04]  /*22030*/  LDSM.16.MT88.4 R16, [R0+UR7+0x10180] ;  /* 0x010180070010783b */ /* 0x000e280008004200 */
[----:B------:R-:W3:Y:S04]  /*22040*/  LDL.LU R22, [R1+0x78] ;  /* 0x0000780001167983 */ /* 0x000ee80000300800 */
[----:B------:R-:W3:Y:S04]  /*22050*/  LDL.LU R23, [R1+0x7c] ;  /* 0x00007c0001177983 */ /* 0x000ee80000300800 */
[----:B0-----:R-:W-:Y:S01]  /*22060*/  STL [R1+0x1e4], R17 ;  /* 0x0001e41101007387 */ /* 0x001fe20000100800 */
[----:B------:R-:W-:-:S02]  /*22070*/  IMAD.MOV.U32 R12, RZ, RZ, R16 ;  /* 0x000000ffff0c7224 */ /* 0x000fc400078e0010 */
[----:B------:R-:W-:Y:S01]  /*22080*/  IMAD.MOV.U32 R6, RZ, RZ, R18 ;  /* 0x000000ffff067224 */ /* 0x000fe200078e0012 */
[----:B------:R-:W-:Y:S04]  /*22090*/  STL [R1+0x1ec], R19 ;  /* 0x0001ec1301007387 */ /* 0x000fe80000100800 */
[----:B------:R-:W0:Y:S04]  /*220a0*/  LDSM.16.MT88.4 R16, [R0+UR7+0x12180] ;  /* 0x012180070010783b */ /* 0x000e280008004200 */
[----:B------:R-:W-:Y:S01]  /*220b0*/  STL [R1+0x1f48], R12 ;  /* 0x001f480c01007387 */ /* 0x000fe20000100800 */
[----:B--2---:R-:W-:-:S15]  /*220c0*/  HMMA.16816.F32 R8, R8, R2, R24 ;  /* 0x000000020808723c */ /* 0x004fde0000001818 */
[----:B------:R-:W-:-:S04]  /*220d0*/  NOP ;  /* 0x0000000000007918 */ /* 0x000fc80000000000 */
[----:B------:R1:W-:Y:S04]  /*220e0*/  STL [R1+0x1ee8], R8 ;  /* 0x001ee80801007387 */ /* 0x0003e80000100800 */
[----:B------:R2:W-:Y:S04]  /*220f0*/  STL [R1+0x1ec4], R9 ;  /* 0x001ec40901007387 */ /* 0x0005e80000100800 */
[----:B------:R4:W-:Y:S04]  /*22100*/  STL [R1+0x1ec0], R10 ;  /* 0x001ec00a01007387 */ /* 0x0009e80000100800 */
[----:B------:R5:W-:Y:S04]  /*22110*/  STL [R1+0x1ebc], R11 ;  /* 0x001ebc0b01007387 */ /* 0x000be80000100800 */
[----:B0-----:R-:W-:Y:S01]  /*22120*/  STL [R1+0x1d4], R17 ;  /* 0x0001d41101007387 */ /* 0x001fe20000100800 */
[----:B-1----:R-:W-:-:S03]  /*22130*/  IMAD.MOV.U32 R8, RZ, RZ, R28 ;  /* 0x000000ffff087224 */ /* 0x002fc600078e001c */
[----:B------:R-:W-:Y:S04]  /*22140*/  STL [R1+0x1dc], R19 ;  /* 0x0001dc1301007387 */ /* 0x000fe80000100800 */
[----:B------:R-:W-:Y:S04]  /*22150*/  STL [R1+0x1ea8], R0 ;  /* 0x001ea80001007387 */ /* 0x000fe80000100800 */
[----:B------:R-:W3:Y:S04]  /*22160*/  LDL.LU R24, [R1+0x220] ;  /* 0x0002200001187983 */ /* 0x000ee80000300800 */
[----:B------:R-:W3:Y:S04]  /*22170*/  LDL.LU R25, [R1+0x228] ;  /* 0x0002280001197983 */ /* 0x000ee80000300800 */
[----:B------:R-:W3:Y:S01]  /*22180*/  LDL.LU R28, [R1+0x1f74] ;  /* 0x001f7400011c7983 */ /* 0x000ee20000300800 */
[----:B------:R-:W-:Y:S01]  /*22190*/  MOV R5, R16 ;  /* 0x0000001000057202 */ /* 0x000fe20000000f00 */
[----:B------:R-:W-:-:S02]  /*221a0*/  IMAD.MOV.U32 R4, RZ, RZ, R18 ;  /* 0x000000ffff047224 */ /* 0x000fc400078e0012 */
[----:B--2---:R-:W2:Y:S01]  /*221b0*/  LDL.LU R9, [R1+0x94] ;  /* 0x0000940001097983 */ /* 0x004ea20000300800 */
[----:B------:R-:W-:-:S03]  /*221c0*/  IMAD.MOV.U32 R27, RZ, RZ, R29 ;  /* 0x000000ffff1b7224 */ /* 0x000fc600078e001d */
[----:B----4-:R-:W2:Y:S04]  /*221d0*/  LDL.LU R10, [R1+0x98] ;  /* 0x00009800010a7983 */ /* 0x010ea80000300800 */
[----:B-----5:R-:W2:Y:S04]  /*221e0*/  LDL.LU R11, [R1+0x9c] ;  /* 0x00009c00010b7983 */ /* 0x020ea80000300800 */
[----:B------:R-:W4:Y:S04]  /*221f0*/  LDL.LU R26, [R1+0x240] ;  /* 0x00024000011a7983 */ /* 0x000f280000300800 */
[----:B------:R-:W5:Y:S04]  /*22200*/  LDL.LU R29, [R1+0x1f70] ;  /* 0x001f7000011d7983 */ /* 0x000f680000300800 */
[----:B---3--:R-:W0:Y:S04]  /*22210*/  LDSM.16.MT88.4 R16, [R28+UR7+0x10000] ;  /* 0x010000071c10783b */ /* 0x008e280008004200 */
[----:B0-----:R-:W-:Y:S04]  /*22220*/  STL.64 [R1+0x1c0], R16 ;  /* 0x0001c01001007387 */ /* 0x001fe80000100a00 */
[----:B------:R0:W-:Y:S04]  /*22230*/  STL.64 [R1+0x1c8], R18 ;  /* 0x0001c81201007387 */ /* 0x0001e80000100a00 */
[----:B0-----:R-:W4:Y:S04]  /*22240*/  LDL.LU.64 R18, [R1+0x1f68] ;  /* 0x001f680001127983 */ /* 0x001f280000300a00 */
[----:B------:R-:W4:Y:S02]  /*22250*/  LDL.LU.64 R16, [R1+0x1f60] ;  /* 0x001f600001107983 */ /* 0x000f240000300a00 */
[----:B----4-:R-:W-:Y:S02]  /*22260*/  HMMA.16816.F32 R24, R24, R2, R16 ;  /* 0x000000021818723c */ /* 0x010fe40000001810 */
[----:B------:R-:W3:Y:S04]  /*22270*/  LDL.LU.64 R18, [R1+0x1f58] ;  /* 0x001f580001127983 */ /* 0x000ee80000300a00 */
[----:B------:R-:W3:-:S13]  /*22280*/  LDL.LU.64 R16, [R1+0x1f50] ;  /* 0x001f500001107983 */ /* 0x000eda0000300a00 */
[----:B------:R-:W-:Y:S04]  /*22290*/  STL [R1+0x1eb8], R24 ;  /* 0x001eb81801007387 */ /* 0x000fe80000100800 */
[----:B------:R-:W-:Y:S04]  /*222a0*/  STL [R1+0x1eb4], R25 ;  /* 0x001eb41901007387 */ /* 0x000fe80000100800 */
[----:B------:R-:W-:Y:S04]  /*222b0*/  STL [R1+0x1eb0], R26 ;  /* 0x001eb01a01007387 */ /* 0x000fe80000100800 */
[----:B------:R-:W-:Y:S04]  /*222c0*/  STL [R1+0x1eac], R27 ;  /* 0x001eac1b01007387 */ /* 0x000fe80000100800 */
[----:B------:R-:W0:Y:S04]  /*222d0*/  LDSM.16.MT88.4 R24, [R28+UR7+0x12000] ;  /* 0x012000071c18783b */ /* 0x000e280008004200 */
[----:B0-----:R-:W-:Y:S04]  /*222e0*/  STL.64 [R1+0x140], R24 ;  /* 0x0001401801007387 */ /* 0x001fe80000100a00 */
[----:B------:R-:W-:Y:S04]  /*222f0*/  STL.64 [R1+0x148], R26 ;  /* 0x0001481a01007387 */ /* 0x000fe80000100a00 */
[----:B------:R-:W0:Y:S01]  /*22300*/  LDSM.16.MT88.4 R24, [R28+UR7+0x10080] ;  /* 0x010080071c18783b */ /* 0x000e220008004200 */
[----:B---3--:R-:W-:Y:S03]  /*22310*/  HMMA.16816.F32 R20, R16, R2, R20 ;  /* 0x000000021014723c */ /* 0x008fe60000001814 */
[----:B------:R-:W1:-:S15]  /*22320*/  LDSM.16.MT88.4 R16, [R28+UR7+0x12080] ;  /* 0x012080071c10783b */ /* 0x000e5e0008004200 */
[----:B------:R-:W-:Y:S01]  /*22330*/  NOP ;  /* 0x0000000000007918 */ /* 0x000fe20000000000 */
[----:B------:R1:W-:Y:S04]  /*22340*/  STL.64 [R1+0x40], R20 ;  /* 0x0000401401007387 */ /* 0x0003e80000100a00 */
[----:B------:R-:W-:Y:S04]  /*22350*/  STL.64 [R1+0x48], R22 ;  /* 0x0000481601007387 */ /* 0x000fe80000100a00 */
[----:B0-----:R-:W-:Y:S04]  /*22360*/  STL.64 [R1+0xe0], R24 ;  /* 0x0000e01801007387 */ /* 0x001fe80000100a00 */
[----:B------:R-:W-:Y:S01]  /*22370*/  STL.64 [R1+0xe8], R26 ;  /* 0x0000e81a01007387 */ /* 0x000fe20000100a00 */
[----:B-1----:R-:W-:-:S03]  /*22380*/  MOV R20, R16 ;  /* 0x0000001000147202 */ /* 0x002fc60000000f00 */
[----:B------:R0:W-:Y:S01]  /*22390*/  STL [R1+0x134], R17 ;  /* 0x0001341101007387 */ /* 0x0001e20000100800 */
[----:B------:R-:W-:Y:S01]  /*223a0*/  IMAD.MOV.U32 R21, RZ, RZ, R18 ;  /* 0x000000ffff157224 */ /* 0x000fe200078e0012 */
[----:B------:R-:W-:Y:S01]  /*223b0*/  MOV R18, R13 ;  /* 0x0000000d00127202 */ /* 0x000fe20000000f00 */
[----:B------:R-:W-:Y:S02]  /*223c0*/  IMAD.MOV.U32 R16, RZ, RZ, R15 ;  /* 0x000000ffff107224 */ /* 0x000fe400078e000f */
[----:B0-----:R-:W-:Y:S02]  /*223d0*/  IMAD.MOV.U32 R17, RZ, RZ, R14 ;  /* 0x000000ffff117224 */ /* 0x001fe400078e000e */
[----:B------:R-:W0:Y:S04]  /*223e0*/  LDSM.16.MT88.4 R12, [R28+UR7+0x10100] ;  /* 0x010100071c0c783b */ /* 0x000e280008004200 */
[----:B------:R1:W-:Y:S04]  /*223f0*/  STL [R1+0x13c], R19 ;  /* 0x00013c1301007387 */ /* 0x0003e80000100800 */
[----:B------:R-:W3:Y:S04]  /*22400*/  LDL.LU R24, [R1+0x100] ;  /* 0x0001000001187983 */ /* 0x000ee80000300800 */
[----:B------:R-:W3:Y:S04]  /*22410*/  LDL.LU R25, [R1+0x104] ;  /* 0x0001040001197983 */ /* 0x000ee80000300800 */
[----:B------:R-:W3:Y:S04]  /*22420*/  LDL.LU R26, [R1+0x108] ;  /* 0x00010800011a7983 */ /* 0x000ee80000300800 */
[----:B------:R-:W3:Y:S04]  /*22430*/  LDL.LU R27, [R1+0x10c] ;  /* 0x00010c00011b7983 */ /* 0x000ee80000300800 */
[----:B0-----:R-:W-:Y:S01]  /*22440*/  STL [R1+0x1b4], R13 ;  /* 0x0001b40d01007387 */ /* 0x001fe20000100800 */
[----:B------:R-:W-:-:S03]  /*22450*/  IMAD.MOV.U32 R22, RZ, RZ, R12 ;  /* 0x000000ffff167224 */ /* 0x000fc600078e000c */
[----:B------:R-:W-:Y:S04]  /*22460*/  STL [R1+0x1bc], R15 ;  /* 0x0001bc0f01007387 */ /* 0x000fe80000100800 */
[----:B------:R-:W4:Y:S01]  /*22470*/  LDL.LU R12, [R1+0x1f48] ;  /* 0x001f4800010c7983 */ /* 0x000f220000300800 */
[----:B-1----:R-:W-:-:S07]  /*22480*/  IMAD.MOV.U32 R19, RZ, RZ, R7 ;  /* 0x000000ffff137224 */ /* 0x002fce00078e0007 */
[----:B--2---:R-:W-:Y:S01]  /*22490*/  HMMA.16816.F32 R16, R16, R2, R8 ;  /* 0x000000021010723c */ /* 0x004fe20000001808 */
[----:B------:R-:W-:-:S05]  /*224a0*/  IMAD.MOV.U32 R23, RZ, RZ, R14 ;  /* 0x000000ffff177224 */ /* 0x000fca00078e000e */
[----:B------:R-:W-:Y:S04]  /*224b0*/  STL.64 [R1+0x1f38], R22 ;  /* 0x001f381601007387 */ /* 0x000fe80000100a00 */
[----:B------:R-:W-:Y:S09]  /*224c0*/  STL.64 [R1+0x1f30], R20 ;  /* 0x001f301401007387 */ /* 0x000ff20000100a00 */
[----:B------:R-:W-:Y:S01]  /*224d0*/  MOV R9, R16 ;  /* 0x0000001000097202 */ /* 0x000fe20000000f00 */
[----:B------:R-:W-:Y:S01]  /*224e0*/  IMAD.MOV.U32 R10, RZ, RZ, R17 ;  /* 0x000000ffff0a7224 */ /* 0x000fe200078e0011 */
[----:B------:R-:W-:Y:S01]  /*224f0*/  STL [R1+0x3c], R19 ;  /* 0x00003c1301007387 */ /* 0x000fe20000100800 */
[----:B------:R-:W-:-:S03]  /*22500*/  IMAD.MOV.U32 R11, RZ, RZ, R18 ;  /* 0x000000ffff0b7224 */ /* 0x000fc600078e0012 */
[----:B------:R-:W0:Y:S04]  /*22510*/  LDSM.16.MT88.4 R16, [R28+UR7+0x12100] ;  /* 0x012100071c10783b */ /* 0x000e280008004200 */
[----:B------:R-:W-:Y:S04]  /*22520*/  STL [R1+0x1ef4], R11 ;  /* 0x001ef40b01007387 */ /* 0x000fe80000100800 */
[----:B------:R-:W-:Y:S04]  /*22530*/  STL [R1+0x1ef0], R10 ;  /* 0x001ef00a01007387 */ /* 0x000fe80000100800 */
[----:B------:R-:W-:Y:S01]  /*22540*/  STL [R1+0x1eec], R9 ;  /* 0x001eec0901007387 */ /* 0x000fe20000100800 */
[----:B0-----:R-:W-:-:S03]  /*22550*/  IMAD.MOV.U32 R8, RZ, RZ, R16 ;  /* 0x000000ffff087224 */ /* 0x001fc600078e0010 */
[----:B------:R0:W-:Y:S04]  /*22560*/  STL [R1+0x124], R17 ;  /* 0x0001241101007387 */ /* 0x0001e80000100800 */
[----:B------:R1:W-:Y:S04]  /*22570*/  STL [R1+0x12c], R19 ;  /* 0x00012c1301007387 */ /* 0x0003e80000100800 */
[----:B------:R-:W-:Y:S04]  /*22580*/  STL [R1+0x1f40], R8 ;  /* 0x001f400801007387 */ /* 0x000fe80000100800 */
[----:B------:R-:W2:Y:S01]  /*22590*/  LDSM.16.MT88.4 R8, [R28+UR7+0x10180] ;  /* 0x010180071c08783b */ /* 0x000ea20008004200 */
[----:B------:R-:W-:-:S03]  /*225a0*/  MOV R7, R18 ;  /* 0x0000001200077202 */ /* 0x000fc60000000f00 */
[----:B------:R-:W5:Y:S01]  /*225b0*/  LDL.LU R20, [R1+0x110] ;  /* 0x0001100001147983 */ /* 0x000f620000300800 */
[----:B0-----:R-:W-:Y:S01]  /*225c0*/  IMAD.MOV.U32 R17, RZ, RZ, R6 ;  /* 0x000000ffff117224 */ /* 0x001fe200078e0006 */
[----:B-1----:R-:W-:Y:S02]  /*225d0*/  MOV R19, R4 ;  /* 0x0000000400137202 */ /* 0x002fe40000000f00 */
[----:B------:R-:W5:Y:S01]  /*225e0*/  LDL.LU R21, [R1+0x114] ;  /* 0x0001140001157983 */ /* 0x000f620000300800 */
[----:B------:R-:W-:-:S03]  /*225f0*/  IMAD.MOV.U32 R18, RZ, RZ, R5 ;  /* 0x000000ffff127224 */ /* 0x000fc600078e0005 */
[----:B------:R-:W5:Y:S04]  /*22600*/  LDL.LU R22, [R1+0x118] ;  /* 0x0001180001167983 */ /* 0x000f680000300800 */
[----:B------:R-:W5:Y:S01]  /*22610*/  LDL.LU R23, [R1+0x11c] ;  /* 0x00011c0001177983 */ /* 0x000f620000300800 */
[----:B--2---:R-:W-:Y:S02]  /*22620*/  IMAD.MOV.U32 R6, RZ, RZ, R8 ;  /* 0x000000ffff067224 */ /* 0x004fe400078e0008 */
[----:B------:R-:W-:Y:S02]  /*22630*/  IMAD.MOV.U32 R5, RZ, RZ, R10 ;  /* 0x000000ffff057224 */ /* 0x000fe400078e000a */
[----:B----4-:R-:W-:Y:S02]  /*22640*/  IMAD.MOV.U32 R16, RZ, RZ, R12 ;  /* 0x000000ffff107224 */ /* 0x010fe400078e000c */
[----:B------:R-:W2:Y:S04]  /*22650*/  LDL.LU R12, [R1+0xc0] ;  /* 0x0000c000010c7983 */ /* 0x000ea80000300800 */
[----:B------:R-:W2:Y:S04]  /*22660*/  LDL.LU R13, [R1+0xc4] ;  /* 0x0000c400010d7983 */ /* 0x000ea80000300800 */
[----:B------:R-:W2:Y:S04]  /*22670*/  LDL.LU R14, [R1+0xc8] ;  /* 0x0000c800010e7983 */ /* 0x000ea80000300800 */
[----:B------:R-:W2:Y:S04]  /*22680*/  LDL.LU R15, [R1+0xcc] ;  /* 0x0000cc00010f7983 */ /* 0x000ea80000300800 */
[----:B------:R-:W-:Y:S04]  /*22690*/  STL [R1+0x1a4], R9 ;  /* 0x0001a40901007387 */ /* 0x000fe80000100800 */
[----:B------:R3:W-:Y:S02]  /*226a0*/  STL [R1+0x1ac], R11 ;  /* 0x0001ac0b01007387 */ /* 0x0007e40000100800 */
[----:B---3--:R-:W-:-:S15]  /*226b0*/  HMMA.16816.F32 R8, R16, R2, R24 ;  /* 0x000000021008723c */ /* 0x008fde0000001818 */
[----:B------:R-:W-:-:S04]  /*226c0*/  NOP ;  /* 0x0000000000007918 */ /* 0x000fc80000000000 */
[----:B------:R-:W-:Y:S01]  /*226d0*/  IMAD.MOV.U32 R24, RZ, RZ, R8 ;  /* 0x000000ffff187224 */ /* 0x000fe200078e0008 */
[----:B------:R-:W-:Y:S01]  /*226e0*/  MOV R25, R9 ;  /* 0x0000000900197202 */ /* 0x000fe20000000f00 */
[----:B------:R-:W-:Y:S02]  /*226f0*/  IMAD.MOV.U32 R26, RZ, RZ, R10 ;  /* 0x000000ffff1a7224 */ /* 0x000fe400078e000a */
[----:B------:R-:W-:Y:S02]  /*22700*/  IMAD.MOV.U32 R27, RZ, RZ, R11 ;  /* 0x000000ffff1b7224 */ /* 0x000fe400078e000b */
[----:B------:R-:W0:Y:S04]  /*22710*/  LDSM.16.MT88.4 R8, [R28+UR7+0x12180] ;  /* 0x012180071c08783b */ /* 0x000e280008004200 */
[----:B------:R5:W-:Y:S04]  /*22720*/  STL.64 [R1+0x1f00], R26 ;  /* 0x001f001a01007387 */ /* 0x000be80000100a00 */
[----:B------:R1:W-:Y:S01]  /*22730*/  STL.64 [R1+0x1ef8], R24 ;  /* 0x001ef81801007387 */ /* 0x0003e20000100a00 */
[----:B-----5:R-:W-:-:S03]  /*22740*/  IMAD.MOV.U32 R27, RZ, RZ, R29 ;  /* 0x000000ffff1b7224 */ /* 0x020fc600078e001d */
[----:B-1----:R-:W3:Y:S04]  /*22750*/  LDL.LU R24, [R1+0xd0] ;  /* 0x0000d00001187983 */ /* 0x002ee80000300800 */
[----:B------:R-:W3:Y:S04]  /*22760*/  LDL.LU R25, [R1+0xd4] ;  /* 0x0000d40001197983 */ /* 0x000ee80000300800 */
[----:B------:R-:W3:Y:S04]  /*22770*/  LDL.LU R26, [R1+0xd8] ;  /* 0x0000d800011a7983 */ /* 0x000ee80000300800 */
[----:B------:R-:W4:Y:S04]  /*22780*/  LDL.LU R29, [R1+0x1f44] ;  /* 0x001f4400011d7983 */ /* 0x000f280000300800 */
[----:B0-----:R-:W-:Y:S04]  /*22790*/  STL [R1+0x194], R9 ;  /* 0x0001940901007387 */ /* 0x001fe80000100800 */
[----:B------:R-:W-:Y:S04]  /*227a0*/  STL [R1+0x19c], R11 ;  /* 0x00019c0b01007387 */ /* 0x000fe80000100800 */
[----:B------:R-:W-:Y:S04]  /*227b0*/  STL [R1+0x1ea0], R28 ;  /* 0x001ea01c01007387 */ /* 0x000fe80000100800 */
[----:B------:R-:W5:Y:S04]  /*227c0*/  LDL.LU R16, [R1+0x1c0] ;  /* 0x0001c00001107983 */ /* 0x000f680000300800 */
[----:B------:R-:W5:Y:S04]  /*227d0*/  LDL.LU R17, [R1+0x1c8] ;  /* 0x0001c80001117983 */ /* 0x000f680000300800 */
[----:B------:R-:W5:Y:S04]  /*227e0*/  LDL.LU R18, [R1+0x140] ;  /* 0x0001400001127983 */ /* 0x000f680000300800 */
[----:B------:R-:W5:Y:S01]  /*227f0*/  LDL.LU R19, [R1+0x148] ;  /* 0x0001480001137983 */ /* 0x000f620000300800 */
[----:B------:R-:W-:Y:S01]  /*22800*/  MOV R4, R8 ;  /* 0x0000000800047202 */ /* 0x000fe20000000f00 */
[----:B------:R-:W-:-:S02]  /*22810*/  IMAD.MOV.U32 R0, RZ, RZ, R10 ;  /* 0x000000ffff007224 */ /* 0x000fc400078e000a */
[----:B----4-:R-:W0:Y:S01]  /*22820*/  LDSM.16.MT88.4 R8, [R29+UR7+0x10000] ;  /* 0x010000071d08783b */ /* 0x010e220008004200 */
[----:B-----5:R-:W-:Y:S03]  /*22830*/  HMMA.16816.F32 R16, R16, R2, R20 ;  /* 0x000000021010723c */ /* 0x020fe60000001814 */
[----:B0-----:R0:W-:Y:S04]  /*22840*/  STL.64 [R1+0x180], R8 ;  /* 0x0001800801007387 */ /* 0x0011e80000100a00 */
[----:B------:R-:W-:Y:S04]  /*22850*/  STL.64 [R1+0x188], R10 ;  /* 0x0001880a01007387 */ /* 0x000fe80000100a00 */
[----:B0-----:R-:W4:Y:S04]  /*22860*/  LDL.LU R8, [R1+0x1f40] ;  /* 0x001f400001087983 */ /* 0x001f280000300800 */
[----:B------:R-:W5:Y:S04]  /*22870*/  LDL.LU.64 R22, [R1+0x1f38] ;  /* 0x001f380001167983 */ /* 0x000f680000300a00 */
[----:B------:R-:W2:Y:S04]  /*22880*/  LDL.LU.64 R20, [R1+0x1f30] ;  /* 0x001f300001147983 */ /* 0x000ea80000300a00 */
[----:B------:R-:W-:Y:S04]  /*22890*/  STL.64 [R1+0x10], R16 ;  /* 0x0000101001007387 */ /* 0x000fe80000100a00 */
[----:B------:R-:W-:Y:S04]  /*228a0*/  STL.64 [R1+0x18], R18 ;  /* 0x0000181201007387 */ /* 0x000fe80000100a00 */
[----:B------:R-:W0:Y:S04]  /*228b0*/  LDSM.16.MT88.4 R16, [R29+UR7+0x12000] ;  /* 0x012000071d10783b */ /* 0x000e280008004200 */
[----:B0-----:R0:W-:Y:S04]  /*228c0*/  STL.64 [R1+0x170], R16 ;  /* 0x0001701001007387 */ /* 0x0011e80000100a00 */
[----:B------:R2:W-:Y:S04]  /*228d0*/  STL.64 [R1+0x178], R18 ;  /* 0x0001781201007387 */ /* 0x0005e80000100a00 */
[----:B0-----:R-:W3:Y:S04]  /*228e0*/  LDL.LU R16, [R1+0xe0] ;  /* 0x0000e00001107983 */ /* 0x001ee80000300800 */
[----:B------:R-:W3:Y:S01]  /*228f0*/  LDL.LU R17, [R1+0xe8] ;  /* 0x0000e80001117983 */ /* 0x000ee20000300800 */
[----:B--2---:R-:W-:-:S02]  /*22900*/  IMAD.MOV.U32 R18, RZ, RZ, R20 ;  /* 0x000000ffff127224 */ /* 0x004fc400078e0014 */
[----:B------:R-:W-:Y:S01]  /*22910*/  IMAD.MOV.U32 R19, RZ, RZ, R21 ;  /* 0x000000ffff137224 */ /* 0x000fe200078e0015 */
[----:B------:R-:W2:Y:S04]  /*22920*/  LDL.LU R20, [R1+0x1f2c] ;  /* 0x001f2c0001147983 */ /* 0x000ea80000300800 */
[----:B------:R-:W2:Y:S02]  /*22930*/  LDL.LU R21, [R1+0x1f28] ;  /* 0x001f280001157983 */ /* 0x000ea40000300800 */
[----:B---3--:R-:W-:Y:S01]  /*22940*/  HMMA.16816.F32 R24, R16, R2, R24 ;  /* 0x000000021018723c */ /* 0x008fe20000001818 */
[----:B-----5:R-:W-:Y:S01]  /*22950*/  MOV R16, R22 ;  /* 0x0000001600107202 */ /* 0x020fe20000000f00 */
[----:B------:R-:W-:Y:S01]  /*22960*/  IMAD.MOV.U32 R17, RZ, RZ, R23 ;  /* 0x000000ffff117224 */ /* 0x000fe200078e0017 */
[----:B------:R-:W2:Y:S01]  /*22970*/  LDL.LU R22, [R1+0x1f24] ;  /* 0x001f240001167983 */ /* 0x000ea20000300800 */
[----:B----4-:R-:W-:-:S02]  /*22980*/  IMAD.MOV.U32 R18, RZ, RZ, R8 ;  /* 0x000000ffff127224 */ /* 0x010fc400078e0008 */
[----:B------:R-:W-:Y:S01]  /*22990*/  IMAD.MOV.U32 R19, RZ, RZ, R7 ;  /* 0x000000ffff137224 */ /* 0x000fe200078e0007 */
[----:B------:R-:W0:Y:S06]  /*229a0*/  LDSM.16.MT88.4 R8, [R29+UR7+0x10080] ;  /* 0x010080071d08783b */ /* 0x000e2c0008004200 */
[----:B------:R-:W-:Y:S01]  /*229b0*/  HMMA.16816.F32 R12, R16, R2, R12 ;  /* 0x00000002100c723c */ /* 0x000fe2000000180c */
[----:B------:R-:W-:Y:S01]  /*229c0*/  MOV R16, R6 ;  /* 0x0000000600107202 */ /* 0x000fe20000000f00 */
[----:B------:R-:W-:Y:S02]  /*229d0*/  IMAD.MOV.U32 R17, RZ, RZ, R5 ;  /* 0x000000ffff117224 */ /* 0x000fe400078e0005 */
[----:B------:R-:W-:-:S02]  /*229e0*/  IMAD.MOV.U32 R18, RZ, RZ, R4 ;  /* 0x000000ffff127224 */ /* 0x000fc400078e0004 */
[----:B------:R-:W1:Y:S04]  /*229f0*/  LDSM.16.MT88.4 R4, [R29+UR7+0x12080] ;  /* 0x012080071d04783b */ /* 0x000e680008004200 */
[----:B------:R-:W-:Y:S04]  /*22a00*/  STL.64 [R1], R24 ;  /* 0x0000001801007387 */ /* 0x000fe80000100a00 */
[----:B------:R-:W-:Y:S04]  /*22a10*/  STL.64 [R1+0x8], R26 ;  /* 0x0000081a01007387 */ /* 0x000fe80000100a00 */
[----:B------:R-:W2:Y:S04]  /*22a20*/  LDL.LU R23, [R1+0x1f20] ;  /* 0x001f200001177983 */ /* 0x000ea80000300800 */
[----:B------:R-:W-:Y:S04]  /*22a30*/  STL.64 [R1+0x60], R12 ;  /* 0x0000600c01007387 */ /* 0x000fe80000100a00 */
[----:B------:R-:W-:Y:S04]  /*22a40*/  STL.64 [R1+0x68], R14 ;  /* 0x0000680e01007387 */ /* 0x000fe80000100a00 */
[----:B0-----:R0:W-:Y:S04]  /*22a50*/  STL.64 [R1+0xd0], R8 ;  /* 0x0000d00801007387 */ /* 0x0011e80000100a00 */
[----:B------:R3:W-:Y:S04]  /*22a60*/  STL.64 [R1+0xd8], R10 ;  /* 0x0000d80a01007387 */ /* 0x0007e80000100a00 */
[----:B-1----:R1:W-:Y:S04]  /*22a70*/  STL.64 [R1+0x110], R4 ;  /* 0x0001100401007387 */ /* 0x0023e80000100a00 */
[----:B------:R4:W-:Y:S04]  /*22a80*/  STL [R1+0x11c], R7 ;  /* 0x00011c0701007387 */ /* 0x0009e80000100800 */
[----:B0-----:R-:W5:Y:S04]  /*22a90*/  LDL.LU R8, [R1+0xf0] ;  /* 0x0000f00001087983 */ /* 0x001f680000300800 */
[----:B------:R-:W5:Y:S04]  /*22aa0*/  LDL.LU R9, [R1+0xf4] ;  /* 0x0000f40001097983 */ /* 0x000f680000300800 */
[----:B---3--:R-:W5:Y:S04]  /*22ab0*/  LDL.LU R10, [R1+0xf8] ;  /* 0x0000f800010a7983 */ /* 0x008f680000300800 */
[----:B------:R-:W5:Y:S04]  /*22ac0*/  LDL.LU R11, [R1+0xfc] ;  /* 0x0000fc00010b7983 */ /* 0x000f680000300800 */
[----:B-1----:R-:W3:Y:S01]  /*22ad0*/  LDL.LU R4, [R1+0x80] ;  /* 0x0000800001047983 */ /* 0x002ee20000300800 */
[----:B------:R-:W-:-:S07]  /*22ae0*/  IMAD.MOV.U32 R19, RZ, RZ, R0 ;  /* 0x000000ffff137224 */ /* 0x000fce00078e0000 */
[----:B--2---:R-:W-:Y:S01]  /*22af0*/  HMMA.16816.F32 R12, R16, R2, R20 ;  /* 0x00000002100c723c */ /* 0x004fe20000001814 */
[----:B------:R-:W-:Y:S01]  /*22b00*/  MOV R0, R6 ;  /* 0x0000000600007202 */ /* 0x000fe20000000f00 */
[----:B------:R-:W0:-:S15]  /*22b10*/  LDSM.16.MT88.4 R16, [R29+UR7+0x10100] ;  /* 0x010100071d10783b */ /* 0x000e1e0008004200 */
[----:B------:R-:W-:Y:S02]  /*22b20*/  NOP ;  /* 0x0000000000007918 */ /* 0x000fe40000000000 */
[----:B------:R-:W-:Y:S04]  /*22b30*/  STL.64 [R1+0x50], R12 ;  /* 0x0000500c01007387 */ /* 0x000fe80000100a00 */
[----:B------:R-:W-:Y:S04]  /*22b40*/  STL.64 [R1+0x58], R14 ;  /* 0x0000580e01007387 */ /* 0x000fe80000100a00 */
[----:B---3--:R-:W-:Y:S04]  /*22b50*/  STL [R1+0x1f08], R4 ;  /* 0x001f080401007387 */ /* 0x008fe80000100800 */
[----:B------:R-:W2:Y:S04]  /*22b60*/  LDL.LU R5, [R1+0x84] ;  /* 0x0000840001057983 */ /* 0x000ea80000300800 */
[----:B--2---:R-:W-:Y:S04]  /*22b70*/  STL [R1+0x1f0c], R5 ;  /* 0x001f0c0501007387 */ /* 0x004fe80000100800 */
[----:B------:R-:W2:Y:S04]  /*22b80*/  LDL.LU R6, [R1+0x88] ;  /* 0x0000880001067983 */ /* 0x000ea80000300800 */
[----:B----4-:R-:W2:Y:S04]  /*22b90*/  LDL.LU R7, [R1+0x8c] ;  /* 0x00008c0001077983 */ /* 0x010ea80000300800 */
[----:B------:R-:W3:Y:S04]  /*22ba0*/  LDL.LU R24, [R1+0xb0] ;  /* 0x0000b00001187983 */ /* 0x000ee80000300800 */
[----:B------:R-:W3:Y:S04]  /*22bb0*/  LDL.LU R25, [R1+0xb4] ;  /* 0x0000b40001197983 */ /* 0x000ee80000300800 */
[----:B------:R-:W4:Y:S04]  /*22bc0*/  LDL.LU R26, [R1+0xb8] ;  /* 0x0000b800011a7983 */ /* 0x000f280000300800 */
[----:B------:R-:W4:Y:S04]  /*22bd0*/  LDL.LU R27, [R1+0xbc] ;  /* 0x0000bc00011b7983 */ /* 0x000f280000300800 */
[----:B----4-:R-:W-:Y:S04]  /*22be0*/  STL.64 [R1+0x1f18], R26 ;  /* 0x001f181a01007387 */ /* 0x010fe80000100a00 */
[----:B---3--:R1:W-:Y:S04]  /*22bf0*/  STL.64 [R1+0x1f10], R24 ;  /* 0x001f101801007387 */ /* 0x0083e80000100a00 */
[----:B-1----:R-:W3:Y:S04]  /*22c00*/  LDL.LU R24, [R1+0x160] ;  /* 0x0001600001187983 */ /* 0x002ee80000300800 */
[----:B------:R-:W3:Y:S04]  /*22c10*/  LDL.LU R25, [R1+0x164] ;  /* 0x0001640001197983 */ /* 0x000ee80000300800 */
[----:B------:R-:W3:Y:S04]  /*22c20*/  LDL.LU R26, [R1+0x168] ;  /* 0x00016800011a7983 */ /* 0x000ee80000300800 */
[----:B------:R-:W3:Y:S04]  /*22c30*/  LDL.LU R27, [R1+0x16c] ;  /* 0x00016c00011b7983 */ /* 0x000ee80000300800 */
[----:B------:R-:W4:Y:S04]  /*22c40*/  LDL.LU R28, [R1+0x314] ;  /* 0x00031400011c7983 */ /* 0x000f280000300800 */
[----:B------:R-:W2:Y:S04]  /*22c50*/  LDL.LU R12, [R1+0xa0] ;  /* 0x0000a000010c7983 */ /* 0x000ea80000300800 */
[----:B------:R-:W2:Y:S04]  /*22c60*/  LDL.LU R13, [R1+0xa4] ;  /* 0x0000a400010d7983 */ /* 0x000ea80000300800 */
[----:B------:R-:W2:Y:S04]  /*22c70*/  LDL.LU R14, [R1+0xa8] ;  /* 0x0000a800010e7983 */ /* 0x000ea80000300800 */
[----:B------:R-:W2:Y:S04]  /*22c80*/  LDL.LU R15, [R1+0xac] ;  /* 0x0000ac00010f7983 */ /* 0x000ea80000300800 */
[----:B------:R-:W5:Y:S04]  /*22c90*/  LDL.LU R20, [R1+0x180] ;  /* 0x0001800001147983 */ /* 0x000f680000300800 */
[----:B0-----:R-:W-:Y:S04]  /*22ca0*/  STL.64 [R1+0xc0], R16 ;  /* 0x0000c01001007387 */ /* 0x001fe80000100a00 */
[----:B------:R-:W-:Y:S04]  /*22cb0*/  STL.64 [R1+0xc8], R18 ;  /* 0x0000c81201007387 */ /* 0x000fe80000100a00 */
[----:B------:R-:W5:Y:S04]  /*22cc0*/  LDL.LU R21, [R1+0x188] ;  /* 0x0001880001157983 */ /* 0x000f680000300800 */
[----:B------:R-:W5:Y:S04]  /*22cd0*/  LDL.LU R22, [R1+0x170] ;  /* 0x0001700001167983 */ /* 0x000f680000300800 */
[----:B------:R-:W5:Y:S04]  /*22ce0*/  LDL.LU R23, [R1+0x178] ;  /* 0x0001780001177983 */ /* 0x000f680000300800 */
[----:B------:R-:W0:Y:S04]  /*22cf0*/  LDSM.16.MT88.4 R16, [R29+UR7+0x12100] ;  /* 0x012100071d10783b */ /* 0x000e280008004200 */
[----:B0-----:R-:W-:Y:S01]  /*22d00*/  STL [R1+0x104], R17 ;  /* 0x0001041101007387 */ /* 0x001fe20000100800 */
[----:B------:R-:W-:-:S02]  /*22d10*/  IMAD.MOV.U32 R5, RZ, RZ, R16 ;  /* 0x000000ffff057224 */ /* 0x000fc400078e0010 */
[----:B------:R-:W-:Y:S01]  /*22d20*/  IMAD.MOV.U32 R4, RZ, RZ, R18 ;  /* 0x000000ffff047224 */ /* 0x000fe200078e0012 */
[----:B------:R-:W-:Y:S04]  /*22d30*/  STL [R1+0x10c], R19 ;  /* 0x00010c1301007387 */ /* 0x000fe80000100800 */
[----:B------:R-:W0:Y:S04]  /*22d40*/  LDSM.16.MT88.4 R16, [R29+UR7+0x10180] ;  /* 0x010180071d10783b */ /* 0x000e280008004200 */
[----:B0-----:R-:W-:Y:S04]  /*22d50*/  STL [R1+0xf4], R17 ;  /* 0x0000f41101007387 */ /* 0x001fe80000100800 */
[----:B------:R-:W-:Y:S01]  /*22d60*/  STL [R1+0xfc], R19 ;  /* 0x0000fc1301007387 */ /* 0x000fe20000100800 */
[----:B-----5:R-:W-:Y:S01]  /*22d70*/  HMMA.16816.F32 R20, R20, R2, R8 ;  /* 0x000000021414723c */ /* 0x020fe20000001808 */
[----:B------:R-:W-:Y:S01]  /*22d80*/  IMAD.MOV.U32 R11, RZ, RZ, R16 ;  /* 0x000000ffff0b7224 */ /* 0x000fe200078e0010 */
[----:B------:R-:W-:-:S02]  /*22d90*/  MOV R10, R18 ;  /* 0x00000012000a7202 */ /* 0x000fc40000000f00 */
[----:B------:R-:W0:Y:S04]  /*22da0*/  LDSM.16.MT88.4 R16, [R29+UR7+0x12180] ;  /* 0x012180071d10783b */ /* 0x000e280008004200 */
[----:B0-----:R-:W-:Y:S01]  /*22db0*/  STL [R1+0x154], R17 ;  /* 0x0001541101007387 */ /* 0x001fe20000100800 */
[----:B------:R-:W-:-:S03]  /*22dc0*/  IMAD.MOV.U32 R9, RZ, RZ, R16 ;  /* 0x000000ffff097224 */ /* 0x000fc600078e0010 */
[----:B------:R-:W-:Y:S01]  /*22dd0*/  STL [R1+0x15c], R19 ;  /* 0x00015c1301007387 */ /* 0x000fe20000100800 */
[----:B------:R-:W-:-:S03]  /*22de0*/  IMAD.MOV.U32 R8, RZ, RZ, R18 ;  /* 0x000000ffff087224 */ /* 0x000fc600078e0012 */
[----:B------:R0:W-:Y:S04]  /*22df0*/  STL [R1+0x1ea4], R29 ;  /* 0x001ea41d01007387 */ /* 0x0001e80000100800 */
[----:B0-----:R-:W5:Y:S04]  /*22e00*/  LDL.LU R29, [R1+0x310] ;  /* 0x00031000011d7983 */ /* 0x001f680000300800 */
[----:B------:R-:W3:Y:S04]  /*22e10*/  LDL.LU R16, [R1+0xd0] ;  /* 0x0000d00001107983 */ /* 0x000ee80000300800 */
[----:B------:R-:W3:Y:S04]  /*22e20*/  LDL.LU R17, [R1+0xd8] ;  /* 0x0000d80001117983 */ /* 0x000ee80000300800 */
[----:B------:R-:W3:Y:S01]  /*22e30*/  LDL.LU R18, [R1+0x110] ;  /* 0x0001100001127983 */ /* 0x000ee20000300800 */
[----:B------:R-:W-:-:S07]  /*22e40*/  IMAD.MOV.U32 R19, RZ, RZ, R0 ;  /* 0x000000ffff137224 */ /* 0x000fce00078e0000 */
[----:B---3--:R-:W-:Y:S01]  /*22e50*/  HMMA.16816.F32 R16, R16, R2, R24 ;  /* 0x000000021010723c */ /* 0x008fe20000001818 */
[----:B------:R-:W3:Y:S04]  /*22e60*/  LDL.LU.64 R26, [R1+0x1f18] ;  /* 0x001f1800011a7983 */ /* 0x000ee80000300a00 */
[----:B------:R-:W3:-:S14]  /*22e70*/  LDL.LU.64 R24, [R1+0x1f10] ;  /* 0x001f100001187983 */ /* 0x000edc0000300a00 */
[----:B------:R0:W-:Y:S04]  /*22e80*/  STL.64 [R1+0x70], R16 ;  /* 0x0000701001007387 */ /* 0x0001e80000100a00 */
[----:B------:R1:W-:Y:S04]  /*22e90*/  STL [R1+0x78], R18 ;  /* 0x0000781201007387 */ /* 0x0003e80000100800 */
[----:B0-----:R-:W3:Y:S04]  /*22ea0*/  LDL.LU R16, [R1+0xc0] ;  /* 0x0000c00001107983 */ /* 0x001ee80000300800 */
[----:B------:R-:W3:Y:S01]  /*22eb0*/  LDL.LU R17, [R1+0xc8] ;  /* 0x0000c80001117983 */ /* 0x000ee20000300800 */
[----:B------:R-:W-:Y:S01]  /*22ec0*/  MOV R0, R19 ;  /* 0x0000001300007202 */ /* 0x000fe20000000f00 */
[----:B-1----:R-:W-:-:S02]  /*22ed0*/  IMAD.MOV.U32 R18, RZ, RZ, R5 ;  /* 0x000000ffff127224 */ /* 0x002fc400078e0005 */
[----:B------:R-:W2:Y:S01]  /*22ee0*/  LDL.LU R5, [R1+0x1f0c] ;  /* 0x001f0c0001057983 */ /* 0x000ea20000300800 */
[----:B------:R-:W-:-:S03]  /*22ef0*/  IMAD.MOV.U32 R19, RZ, RZ, R4 ;  /* 0x000000ffff137224 */ /* 0x000fc600078e0004 */
[----:B------:R-:W2:Y:S04]  /*22f00*/  LDL.LU R4, [R1+0x1f08] ;  /* 0x001f080001047983 */ /* 0x000ea80000300800 */
[----:B---3--:R-:W-:Y:S01]  /*22f10*/  HMMA.16816.F32 R16, R16, R2, R24 ;  /* 0x000000021010723c */ /* 0x008fe20000001818 */
[----:B------:R-:W3:Y:S04]  /*22f20*/  LDL.LU.64 R26, [R1+0x1f00] ;  /* 0x001f0000011a7983 */ /* 0x000ee80000300a00 */
[----:B------:R-:W3:-:S14]  /*22f30*/  LDL.LU.64 R24, [R1+0x1ef8] ;  /* 0x001ef80001187983 */ /* 0x000edc0000300a00 */
[----:B------:R0:W-:Y:S04]  /*22f40*/  STL.64 [R1+0xb0], R16 ;  /* 0x0000b01001007387 */ /* 0x0001e80000100a00 */
[----:B------:R1:W-:Y:S01]  /*22f50*/  STL.64 [R1+0xb8], R18 ;  /* 0x0000b81201007387 */ /* 0x0003e20000100a00 */
[----:B0-----:R-:W-:Y:S01]  /*22f60*/  IMAD.MOV.U32 R16, RZ, RZ, R11 ;  /* 0x000000ffff107224 */ /* 0x001fe200078e000b */
[----:B------:R-:W-:Y:S02]  /*22f70*/  MOV R17, R10 ;  /* 0x0000000a00117202 */ /* 0x000fe40000000f00 */
[----:B------:R-:W3:Y:S01]  /*22f80*/  LDL.LU R11, [R1+0x1ef4] ;  /* 0x001ef400010b7983 */ /* 0x000ee20000300800 */
[----:B-1----:R-:W-:Y:S02]  /*22f90*/  IMAD.MOV.U32 R18, RZ, RZ, R9 ;  /* 0x000000ffff127224 */ /* 0x002fe400078e0009 */
[----:B------:R-:W-:Y:S01]  /*22fa0*/  IMAD.MOV.U32 R19, RZ, RZ, R8 ;  /* 0x000000ffff137224 */ /* 0x000fe200078e0008 */
[----:B------:R-:W3:Y:S04]  /*22fb0*/  LDL.LU R10, [R1+0x1ef0] ;  /* 0x001ef000010a7983 */ /* 0x000ee80000300800 */
[----:B------:R-:W3:Y:S02]  /*22fc0*/  LDL.LU R9, [R1+0x1eec] ;  /* 0x001eec0001097983 */ /* 0x000ee40000300800 */
[----:B--2---:R-:W-:Y:S02]  /*22fd0*/  HMMA.16816.F32 R16, R16, R2, R4 ;  /* 0x000000021010723c */ /* 0x004fe40000001804 */
[----:B------:R-:W2:Y:S04]  /*22fe0*/  LDL.LU R8, [R1+0x1ee8] ;  /* 0x001ee80001087983 */ /* 0x000ea80000300800 */
[----:B------:R-:W2:Y:S04]  /*22ff0*/  LDL.LU.64 R6, [R1+0x1ee0] ;  /* 0x001ee00001067983 */ /* 0x000ea80000300a00 */
[----:B------:R-:W2:Y:S09]  /*23000*/  LDL.LU.64 R4, [R1+0x1ed8] ;  /* 0x001ed80001047983 */ /* 0x000eb20000300a00 */
[----:B------:R0:W-:Y:S04]  /*23010*/  STL.64 [R1+0x90], R16 ;  /* 0x0000901001007387 */ /* 0x0001e80000100a00 */
[----:B------:R1:W-:Y:S04]  /*23020*/  STL.64 [R1+0x98], R18 ;  /* 0x0000981201007387 */ /* 0x0003e80000100a00 */
[----:B0-----:R-:W2:Y:S04]  /*23030*/  LDL.LU R16, [R1+0x2b4] ;  /* 0x0002b40001107983 */ /* 0x001ea80000300800 */
[----:B------:R-:W2:Y:S04]  /*23040*/  LDL.LU R17, [R1+0x2bc] ;  /* 0x0002bc0001117983 */ /* 0x000ea80000300800 */
[----:B-1----:R-:W2:Y:S04]  /*23050*/  LDL.LU R18, [R1+0x2c4] ;  /* 0x0002c40001127983 */ /* 0x002ea80000300800 */
[----:B------:R-:W2:Y:S01]  /*23060*/  LDL.LU R19, [R1+0x2cc] ;  /* 0x0002cc0001137983 */ /* 0x000ea20000300800 */
[----:B-----5:R-:W-:-:S02]  /*23070*/  F2FP.F16.E4M3.UNPACK_B R2, R29.H1 ;  /* 0x0000001dff02723e */ /* 0x020fc400030006ff */
[----:B----4-:R-:W-:-:S07]  /*23080*/  F2FP.F16.E4M3.UNPACK_B R3, R28.H1 ;  /* 0x0000001cff03723e */ /* 0x010fce00030006ff */
[----:B--2---:R-:W-:Y:S01]  /*23090*/  HMMA.16816.F32 R16, R16, R2, R12 ;  /* 0x000000021010723c */ /* 0x004fe2000000180c */
[----:B------:R-:W2:Y:S04]  /*230a0*/  LDL.LU.64 R14, [R1+0x1ed0] ;  /* 0x001ed000010e7983 */ /* 0x000ea80000300a00 */
[----:B------:R-:W2:-:S14]  /*230b0*/  LDL.LU.64 R12, [R1+0x1ec8] ;  /* 0x001ec800010c7983 */ /* 0x000e9c0000300a00 */
[----:B------:R0:W-:Y:S01]  /*230c0*/  STL.64 [R1+0xa0], R16 ;  /* 0x0000a01001007387 */ /* 0x0001e20000100a00 */
[----:B------:R-:W-:Y:S01]  /*230d0*/  IMAD.MOV.U32 R29, RZ, RZ, R18 ;  /* 0x000000ffff1d7224 */ /* 0x000fe200078e0012 */
[----:B------:R-:W-:Y:S02]  /*230e0*/  MOV R28, R19 ;  /* 0x00000013001c7202 */ /* 0x000fe40000000f00 */
[----:B0-----:R-:W2:Y:S04]  /*230f0*/  LDL.LU R16, [R1+0x294] ;  /* 0x0002940001107983 */ /* 0x001ea80000300800 */
[----:B------:R-:W2:Y:S04]  /*23100*/  LDL.LU R17, [R1+0x29c] ;  /* 0x00029c0001117983 */ /* 0x000ea80000300800 */
[----:B------:R-:W2:Y:S04]  /*23110*/  LDL.LU R18, [R1+0x2a4] ;  /* 0x0002a40001127983 */ /* 0x000ea80000300800 */
[----:B------:R-:W2:Y:S02]  /*23120*/  LDL.LU R19, [R1+0x2ac] ;  /* 0x0002ac0001137983 */ /* 0x000ea40000300800 */
[----:B--2---:R-:W-:Y:S02]  /*23130*/  HMMA.16816.F32 R16, R16, R2, R12 ;  /* 0x000000021010723c */ /* 0x004fe4000000180c */
[----:B------:R-:W2:-:S15]  /*23140*/  LDL.LU R12, [R1+0x274] ;  /* 0x00027400010c7983 */ /* 0x000e9e0000300800 */
[----:B------:R-:W-:Y:S02]  /*23150*/  NOP ;  /* 0x0000000000007918 */ /* 0x000fe40000000000 */
[----:B------:R-:W-:Y:S04]  /*23160*/  STL.64 [R1+0x160], R16 ;  /* 0x0001601001007387 */ /* 0x000fe80000100a00 */
[----:B------:R-:W-:Y:S04]  /*23170*/  STL.64 [R1+0x168], R18 ;  /* 0x0001681201007387 */ /* 0x000fe80000100a00 */
[----:B------:R-:W2:Y:S04]  /*23180*/  LDL.LU R13, [R1+0x27c] ;  /* 0x00027c00010d7983 */ /* 0x000ea80000300800 */
[----:B------:R-:W2:Y:S04]  /*23190*/  LDL.LU R14, [R1+0x284] ;  /* 0x00028400010e7983 */ /* 0x000ea80000300800 */
[----:B------:R-:W2:Y:S02]  /*231a0*/  LDL.LU R15, [R1+0x28c] ;  /* 0x00028c00010f7983 */ /* 0x000ea40000300800 */
[----:B--2---:R-:W-:Y:S01]  /*231b0*/  HMMA.16816.F32 R4, R12, R2, R4 ;  /* 0x000000020c04723c */ /* 0x004fe20000001804 */
[----:B---3--:R-:W-:-:S02]  /*231c0*/  IMAD.MOV.U32 R12, RZ, RZ, R9 ;  /* 0x000000ffff0c7224 */ /* 0x008fc400078e0009 */
[----:B------:R-:W2:Y:S01]  /*231d0*/  LDL.LU R9, [R1+0x1ec4] ;  /* 0x001ec40001097983 */ /* 0x000ea20000300800 */
[----:B------:R-:W-:Y:S02]  /*231e0*/  IMAD.MOV.U32 R13, RZ, RZ, R10 ;  /* 0x000000ffff0d7224 */ /* 0x000fe400078e000a */
[----:B------:R-:W-:-:S13]  /*231f0*/  IMAD.MOV.U32 R14, RZ, RZ, R11 ;  /* 0x000000ffff0e7224 */ /* 0x000fda00078e000b */
[----:B------:R0:W-:Y:S04]  /*23200*/  STL.64 [R1+0x2f0], R4 ;  /* 0x0002f00401007387 */ /* 0x0001e80000100a00 */
[----:B------:R1:W-:Y:S04]  /*23210*/  STL.64 [R1+0x2f8], R6 ;  /* 0x0002f80601007387 */ /* 0x0003e80000100a00 */
[----:B------:R-:W2:Y:S04]  /*23220*/  LDL.LU R10, [R1+0x1ec0] ;  /* 0x001ec000010a7983 */ /* 0x000ea80000300800 */
[----:B------:R-:W2:Y:S04]  /*23230*/  LDL.LU R11, [R1+0x1ebc] ;  /* 0x001ebc00010b7983 */ /* 0x000ea80000300800 */
[----:B------:R-:W3:Y:S04]  /*23240*/  LDL.LU R15, [R1+0x3c] ;  /* 0x00003c00010f7983 */ /* 0x000ee80000300800 */
        /* <DEDUP_REMOVED lines=9> */
[----:B------:R-:W2:Y:S01]  /*232e0*/  LDL.LU R5, [R1+0x22c] ;  /* 0x00022c0001057983 */ /* 0x000ea20000300800 */
[----:B0-----:R-:W-:Y:S01]  /*232f0*/  MOV R8, R24 ;  /* 0x0000001800087202 */ /* 0x001fe20000000f00 */
[----:B------:R-:W-:-:S02]  /*23300*/  IMAD.MOV.U32 R9, RZ, RZ, R25 ;  /* 0x000000ffff097224 */ /* 0x000fc400078e0019 */
[----:B------:R-:W2:Y:S01]  /*23310*/  LDL.LU R24, [R1+0x1eb8] ;  /* 0x001eb80001187983 */ /* 0x000ea20000300800 */
[----:B-1----:R-:W-:-:S03]  /*23320*/  IMAD.MOV.U32 R10, RZ, RZ, R26 ;  /* 0x000000ffff0a7224 */ /* 0x002fc600078e001a */
[----:B------:R-:W2:Y:S01]  /*23330*/  LDL.LU R25, [R1+0x1eb4] ;  /* 0x001eb40001197983 */ /* 0x000ea20000300800 */
[----:B------:R-:W-:-:S03]  /*23340*/  IMAD.MOV.U32 R11, RZ, RZ, R27 ;  /* 0x000000ffff0b7224 */ /* 0x000fc600078e001b */
[----:B------:R-:W2:Y:S04]  /*23350*/  LDL.LU R26, [R1+0x1eb0] ;  /* 0x001eb000011a7983 */ /* 0x000ea80000300800 */
[----:B------:R-:W2:Y:S04]  /*23360*/  LDL.LU R27, [R1+0x1eac] ;  /* 0x001eac00011b7983 */ /* 0x000ea80000300800 */
[----:B------:R-:W2:Y:S04]  /*23370*/  LDL.LU R6, [R1+0x244] ;  /* 0x0002440001067983 */ /* 0x000ea80000300800 */
[----:B------:R-:W2:Y:S04]  /*23380*/  LDL.LU R7, [R1+0x24c] ;  /* 0x00024c0001077983 */ /* 0x000ea80000300800 */
[----:B------:R-:W4:Y:S04]  /*23390*/  LDL.LU R16, [R1+0x10] ;  /* 0x0000100001107983 */ /* 0x000f280000300800 */
[----:B------:R-:W4:Y:S04]  /*233a0*/  LDL.LU R17, [R1+0x14] ;  /* 0x0000140001117983 */ /* 0x000f280000300800 */
[----:B------:R-:W4:Y:S04]  /*233b0*/  LDL.LU R18, [R1+0x18] ;  /* 0x0000180001127983 */ /* 0x000f280000300800 */
[----:B------:R-:W4:Y:S01]  /*233c0*/  LDL.LU R19, [R1+0x1c] ;  /* 0x00001c0001137983 */ /* 0x000f220000300800 */
        /* <DEDUP_REMOVED lines=8> */
[----:B------:R-:W2:Y:S04]  /*23450*/  LDL.LU R4, [R1+0x214] ;  /* 0x0002140001047983 */ /* 0x000ea80000300800 */
[----:B------:R-:W2:Y:S04]  /*23460*/  LDL.LU R5, [R1+0x21c] ;  /* 0x00021c0001057983 */ /* 0x000ea80000300800 */
[----:B------:R-:W2:Y:S04]  /*23470*/  LDL.LU R6, [R1+0x234] ;  /* 0x0002340001067983 */ /* 0x000ea80000300800 */
[----:B------:R-:W2:Y:S02]  /*23480*/  LDL.LU R7, [R1+0x23c] ;  /* 0x00023c0001077983 */ /* 0x000ea40000300800 */
[----:B--2---:R-:W-:Y:S02]  /*23490*/  HMMA.16816.F32 R24, R4, R2, R24 ;  /* 0x000000020418723c */ /* 0x004fe40000001818 */
[----:B------:R-:W3:-:S15]  /*234a0*/  LDL.LU R4, [R1+0x204] ;  /* 0x0002040001047983 */ /* 0x000ede0000300800 */
[----:B------:R-:W-:Y:S02]  /*234b0*/  NOP ;  /* 0x0000000000007918 */ /* 0x000fe40000000000 */
[----:B------:R0:W-:Y:S04]  /*234c0*/  STL.64 [R1+0x40], R24 ;  /* 0x0000401801007387 */ /* 0x0001e80000100a00 */
[----:B------:R1:W-:Y:S04]  /*234d0*/  STL.64 [R1+0x48], R26 ;  /* 0x0000481a01007387 */ /* 0x0003e80000100a00 */
[----:B------:R-:W3:Y:S04]  /*234e0*/  LDL.LU R5, [R1+0x20c] ;  /* 0x00020c0001057983 */ /* 0x000ee80000300800 */
[----:B------:R-:W3:Y:S04]  /*234f0*/  LDL.LU R6, [R1+0x1f4] ;  /* 0x0001f40001067983 */ /* 0x000ee80000300800 */
[----:B------:R-:W3:Y:S04]  /*23500*/  LDL.LU R7, [R1+0x1fc] ;  /* 0x0001fc0001077983 */ /* 0x000ee80000300800 */
[----:B0-----:R-:W2:Y:S01]  /*23510*/  LDL.LU R24, [R1+0x60] ;  /* 0x0000600001187983 */ /* 0x001ea20000300800 */
[----:B---3--:R-:W-:-:S15]  /*23520*/  HMMA.16816.F32 R4, R4, R2, R12 ;  /* 0x000000020404723c */ /* 0x008fde000000180c */
[----:B------:R-:W-:-:S04]  /*23530*/  NOP ;  /* 0x0000000000007918 */ /* 0x000fc80000000000 */
[----:B------:R0:W-:Y:S04]  /*23540*/  STL.64 [R1+0x2d0], R4 ;  /* 0x0002d00401007387 */ /* 0x0001e80000100a00 */
[----:B------:R3:W-:Y:S04]  /*23550*/  STL.64 [R1+0x2d8], R6 ;  /* 0x0002d80601007387 */ /* 0x0007e80000100a00 */
[----:B------:R-:W2:Y:S04]  /*23560*/  LDL.LU R25, [R1+0x64] ;  /* 0x0000640001197983 */ /* 0x000ea80000300800 */
[----:B-1----:R-:W2:Y:S04]  /*23570*/  LDL.LU R26, [R1+0x68] ;  /* 0x00006800011a7983 */ /* 0x002ea80000300800 */
[----:B------:R-:W2:Y:S04]  /*23580*/  LDL.LU R27, [R1+0x6c] ;  /* 0x00006c00011b7983 */ /* 0x000ea80000300800 */
[----:B------:R-:W5:Y:S04]  /*23590*/  LDL.LU R12, [R1+0x50] ;  /* 0x00005000010c7983 */ /* 0x000f680000300800 */
[----:B------:R-:W5:Y:S04]  /*235a0*/  LDL.LU R13, [R1+0x54] ;  /* 0x00005400010d7983 */ /* 0x000f680000300800 */
[----:B------:R-:W5:Y:S04]  /*235b0*/  LDL.LU R14, [R1+0x58] ;  /* 0x00005800010e7983 */ /* 0x000f680000300800 */
[----:B------:R-:W5:Y:S04]  /*235c0*/  LDL.LU R15, [R1+0x5c] ;  /* 0x00005c00010f7983 */ /* 0x000f680000300800 */
[----:B0-----:R-:W2:Y:S04]  /*235d0*/  LDL.LU R4, [R1+0x1e4] ;  /* 0x0001e40001047983 */ /* 0x001ea80000300800 */
[----:B------:R-:W2:Y:S04]  /*235e0*/  LDL.LU R5, [R1+0x1ec] ;  /* 0x0001ec0001057983 */ /* 0x000ea80000300800 */
[----:B---3--:R-:W2:Y:S04]  /*235f0*/  LDL.LU R6, [R1+0x1d4] ;  /* 0x0001d40001067983 */ /* 0x008ea80000300800 */
[----:B------:R-:W2:Y:S02]  /*23600*/  LDL.LU R7, [R1+0x1dc] ;  /* 0x0001dc0001077983 */ /* 0x000ea40000300800 */
[----:B--2---:R-:W-:Y:S02]  /*23610*/  HMMA.16816.F32 R8, R4, R2, R8 ;  /* 0x000000020408723c */ /* 0x004fe40000001808 */
[----:B------:R-:W2:-:S15]  /*23620*/  LDL.LU R4, [R1] ;  /* 0x0000000001047983 */ /* 0x000e9e0000300800 */
[----:B------:R-:W-:Y:S02]  /*23630*/  NOP ;  /* 0x0000000000007918 */ /* 0x000fe40000000000 */
[----:B------:R0:W-:Y:S04]  /*23640*/  STL.64 [R1+0x2e0], R8 ;  /* 0x0002e00801007387 */ /* 0x0001e80000100a00 */
[----:B------:R1:W-:Y:S04]  /*23650*/  STL.64 [R1+0x2e8], R10 ;  /* 0x0002e80a01007387 */ /* 0x0003e80000100a00 */
[----:B------:R-:W2:Y:S04]  /*23660*/  LDL.LU R5, [R1+0x4] ;  /* 0x0000040001057983 */ /* 0x000ea80000300800 */
[----:B------:R-:W2:Y:S04]  /*23670*/  LDL.LU R6, [R1+0x8] ;  /* 0x0000080001067983 */ /* 0x000ea80000300800 */
[----:B------:R-:W2:Y:S04]  /*23680*/  LDL.LU R7, [R1+0xc] ;  /* 0x00000c0001077983 */ /* 0x000ea80000300800 */
[----:B0-----:R-:W4:Y:S04]  /*23690*/  LDL.LU R8, [R1+0x1c4] ;  /* 0x0001c40001087983 */ /* 0x001f280000300800 */
[----:B------:R-:W4:Y:S04]  /*236a0*/  LDL.LU R9, [R1+0x1cc] ;  /* 0x0001cc0001097983 */ /* 0x000f280000300800 */
[----:B-1----:R-:W4:Y:S04]  /*236b0*/  LDL.LU R10, [R1+0x144] ;  /* 0x00014400010a7983 */ /* 0x002f280000300800 */
[----:B------:R-:W4:Y:S02]  /*236c0*/  LDL.LU R11, [R1+0x14c] ;  /* 0x00014c00010b7983 */ /* 0x000f240000300800 */
[----:B----4-:R-:W-:-:S15]  /*236d0*/  HMMA.16816.F32 R8, R8, R2, R16 ;  /* 0x000000020808723c */ /* 0x010fde0000001810 */
[----:B------:R-:W-:-:S04]  /*236e0*/  NOP ;  /* 0x0000000000007918 */ /* 0x000fc80000000000 */
[----:B------:R0:W-:Y:S04]  /*236f0*/  STL.64 [R1+0x1e58], R10 ;  /* 0x001e580a01007387 */ /* 0x0001e80000100a00 */
[----:B0-----:R-:W3:Y:S04]  /*23700*/  LDL R11, [R1+0x330] ;  /* 0x00033000010b7983 */ /* 0x001ee80000100800 */
[----:B------:R-:W-:Y:S04]  /*23710*/  STL.64 [R1+0x1e50], R8 ;  /* 0x001e500801007387 */ /* 0x000fe80000100a00 */
[----:B------:R-:W2:Y:S04]  /*23720*/  LDL.LU R16, [R1+0xe4] ;  /* 0x0000e40001107983 */ /* 0x000ea80000300800 */
[----:B------:R-:W2:Y:S04]  /*23730*/  LDL.LU R17, [R1+0xec] ;  /* 0x0000ec0001117983 */ /* 0x000ea80000300800 */
[----:B------:R-:W2:Y:S04]  /*23740*/  LDL.LU R18, [R1+0x134] ;  /* 0x0001340001127983 */ /* 0x000ea80000300800 */
[----:B------:R-:W2:Y:S02]  /*23750*/  LDL.LU R19, [R1+0x13c] ;  /* 0x00013c0001137983 */ /* 0x000ea40000300800 */
[----:B--2---:R-:W-:-:S15]  /*23760*/  HMMA.16816.F32 R16, R16, R2, R4 ;  /* 0x000000021010723c */ /* 0x004fde0000001804 */
[----:B------:R-:W-:-:S04]  /*23770*/  NOP ;  /* 0x0000000000007918 */ /* 0x000fc80000000000 */
[----:B------:R-:W-:Y:S04]  /*23780*/  STL [R1+0x1e14], R16 ;  /* 0x001e141001007387 */ /* 0x000fe80000100800 */
[----:B------:R-:W-:Y:S04]  /*23790*/  STL [R1+0x1e10], R17 ;  /* 0x001e101101007387 */ /* 0x000fe80000100800 */
[----:B------:R-:W-:Y:S04]  /*237a0*/  STL [R1+0x1e0c], R18 ;  /* 0x001e0c1201007387 */ /* 0x000fe80000100800 */
[----:B------:R0:W-:Y:S04]  /*237b0*/  STL [R1+0x1e08], R19 ;  /* 0x001e081301007387 */ /* 0x0001e80000100800 */
[----:B------:R-:W0:Y:S04]  /*237c0*/  LDL.LU R4, [R1+0x1b4] ;  /* 0x0001b40001047983 */ /* 0x000e280000300800 */
[----:B------:R-:W0:Y:S04]  /*237d0*/  LDL.LU R5, [R1+0x1bc] ;  /* 0x0001bc0001057983 */ /* 0x000e280000300800 */
[----:B------:R-:W0:Y:S04]  /*237e0*/  LDL.LU R6, [R1+0x124] ;  /* 0x0001240001067983 */ /* 0x000e280000300800 */
[----:B------:R-:W0:Y:S02]  /*237f0*/  LDL.LU R7, [R1+0x12c] ;  /* 0x00012c0001077983 */ /* 0x000e240000300800 */
[----:B0-----:R-:W-:Y:S02]  /*23800*/  HMMA.16816.F32 R16, R4, R2, R24 ;  /* 0x000000020410723c */ /* 0x001fe40000001818 */
[----:B------:R-:W5:-:S15]  /*23810*/  LDL.LU R4, [R1+0x1a4] ;  /* 0x0001a40001047983 */ /* 0x000f5e0000300800 */
[----:B------:R-:W-:Y:S02]  /*23820*/  NOP ;  /* 0x0000000000007918 */ /* 0x000fe40000000000 */
[----:B------:R-:W-:Y:S04]  /*23830*/  STL.64 [R1+0x60], R16 ;  /* 0x0000601001007387 */ /* 0x000fe80000100a00 */
[----:B------:R-:W-:Y:S04]  /*23840*/  STL.64 [R1+0x68], R18 ;  /* 0x0000681201007387 */ /* 0x000fe80000100a00 */
[----:B------:R-:W5:Y:S04]  /*23850*/  LDL.LU R5, [R1+0x1ac] ;  /* 0x0001ac0001057983 */ /* 0x000f680000300800 */
[----:B------:R-:W5:Y:S04]  /*23860*/  LDL.LU R6, [R1+0x194] ;  /* 0x0001940001067983 */ /* 0x000f680000300800 */
[----:B------:R-:W5:Y:S01]  /*23870*/  LDL.LU R7, [R1+0x19c] ;  /* 0x00019c0001077983 */ /* 0x000f620000300800 */
[----:B------:R-:W-:Y:S01]  /*23880*/  IMAD.MOV.U32 R27, RZ, RZ, R0 ;  /* 0x000000ffff1b7224 */ /* 0x000fe200078e0000 */
[----:B-----5:R-:W-:Y:S02]  /*23890*/  HMMA.16816.F32 R12, R4, R2, R12 ;  /* 0x00000002040c723c */ /* 0x020fe4000000180c */
[----:B------:R-:W2:-:S15]  /*238a0*/  LDL.LU R4, [R1+0x184] ;  /* 0x0001840001047983 */ /* 0x000e9e0000300800 */
[----:B------:R-:W-:Y:S02]  /*238b0*/  NOP ;  /* 0x0000000000007918 */ /* 0x000fe40000000000 */
[----:B------:R-:W-:Y:S04]  /*238c0*/  STL.64 [R1+0xe0], R12 ;  /* 0x0000e00c01007387 */ /* 0x000fe80000100a00 */
[----:B------:R-:W-:Y:S04]  /*238d0*/  STL.64 [R1+0xe8], R14 ;  /* 0x0000e80e01007387 */ /* 0x000fe80000100a00 */
[----:B---3--:R-:W0:Y:S04]  /*238e0*/  LDSM.16.MT88.4 R12, [R11+UR7+0x14000] ;  /* 0x014000070b0c783b */ /* 0x008e280008004200 */
[----:B------:R-:W2:Y:S04]  /*238f0*/  LDL.LU R5, [R1+0x18c] ;  /* 0x00018c0001057983 */ /* 0x000ea80000300800 */
[----:B------:R-:W2:Y:S04]  /*23900*/  LDL.LU R6, [R1+0x174] ;  /* 0x0001740001067983 */ /* 0x000ea80000300800 */
[----:B------:R-:W2:Y:S04]  /*23910*/  LDL.LU R7, [R1+0x17c] ;  /* 0x00017c0001077983 */ /* 0x000ea80000300800 */
[----:B0-----:R-:W-:Y:S01]  /*23920*/  STL.64 [R1+0x2b0], R12 ;  /* 0x0002b00c01007387 */ /* 0x001fe20000100a00 */
[----:B------:R-:W-:-:S03]  /*23930*/  MOV R10, R14 ;  /* 0x0000000e000a7202 */ /* 0x000fc60000000f00 */
[----:B------:R-:W-:Y:S04]  /*23940*/  STL [R1+0x2bc], R15 ;  /* 0x0002bc0f01007387 */ /* 0x000fe80000100800 */
[----:B------:R-:W0:Y:S04]  /*23950*/  LDSM.16.MT88.4 R12, [R11+UR7+0x16000] ;  /* 0x016000070b0c783b */ /* 0x000e280008004200 */
[----:B0-----:R0:W-:Y:S04]  /*23960*/  STL [R1+0x2c4], R13 ;  /* 0x0002c40d01007387 */ /* 0x0011e80000100800 */
[----:B------:R1:W-:Y:S04]  /*23970*/  STL [R1+0x2cc], R15 ;  /* 0x0002cc0f01007387 */ /* 0x0003e80000100800 */
[----:B------:R-:W3:Y:S04]  /*23980*/  LDL.LU R24, [R1+0x70] ;  /* 0x0000700001187983 */ /* 0x000ee80000300800 */
[----:B------:R-:W3:Y:S04]  /*23990*/  LDL.LU R25, [R1+0x74] ;  /* 0x0000740001197983 */ /* 0x000ee80000300800 */
[----:B------:R-:W3:Y:S04]  /*239a0*/  LDL.LU R26, [R1+0x78] ;  /* 0x00007800011a7983 */ /* 0x000ee80000300800 */
[----:B------:R-:W4:Y:S01]  /*239b0*/  LDL.LU R0, [R1+0x1ea8] ;  /* 0x001ea80001007983 */ /* 0x000f220000300800 */
[----:B------:R-:W-:-:S02]  /*239c0*/  IMAD.MOV.U32 R9, RZ, RZ, R12 ;  /* 0x000000ffff097224 */ /* 0x000fc400078e000c */
[----:B------:R-:W-:Y:S01]  /*239d0*/  IMAD.MOV.U32 R8, RZ, RZ, R14 ;  /* 0x000000ffff087224 */ /* 0x000fe200078e000e */
[----:B------:R-:W-:Y:S04]  /*239e0*/  STL.64 [R1+0x1e78], R10 ;  /* 0x001e780a01007387 */ /* 0x000fe80000100a00 */
[----:B------:R-:W-:Y:S01]  /*239f0*/  STL.64 [R1+0x1e70], R8 ;  /* 0x001e700801007387 */ /* 0x000fe20000100a00 */
[----:B--2---:R-:W-:-:S15]  /*23a00*/  HMMA.16816.F32 R4, R4, R2, R20 ;  /* 0x000000020404723c */ /* 0x004fde0000001814 */
[----:B------:R-:W-:-:S04]  /*23a10*/  NOP ;  /* 0x0000000000007918 */ /* 0x000fc80000000000 */
[----:B------:R-:W-:Y:S04]  /*23a20*/  STL [R1+0x1e38], R7 ;  /* 0x001e380701007387 */ /* 0x000fe80000100800 */
[----:B------:R-:W3:Y:S04]  /*23a30*/  LDL.LU R12, [R1+0xd4] ;  /* 0x0000d400010c7983 */ /* 0x000ee80000300800 */
[----:B0-----:R-:W3:Y:S04]  /*23a40*/  LDL.LU R13, [R1+0xdc] ;  /* 0x0000dc00010d7983 */ /* 0x001ee80000300800 */
[----:B------:R-:W3:Y:S04]  /*23a50*/  LDL.LU R14, [R1+0x114] ;  /* 0x00011400010e7983 */ /* 0x000ee80000300800 */
[----:B-1----:R-:W3:Y:S04]  /*23a60*/  LDL.LU R15, [R1+0x11c] ;  /* 0x00011c00010f7983 */ /* 0x002ee80000300800 */
[----:B----4-:R-:W0:Y:S04]  /*23a70*/  LDSM.16.MT88.4 R8, [R0+UR7+0x14000] ;  /* 0x014000070008783b */ /* 0x010e280008004200 */
[----:B0-----:R-:W-:Y:S01]  /*23a80*/  STL [R1+0x294], R9 ;  /* 0x0002940901007387 */ /* 0x001fe20000100800 */
[----:B------:R-:W-:Y:S01]  /*23a90*/  MOV R19, R8 ;  /* 0x0000000800137202 */ /* 0x000fe20000000f00 */
[----:B------:R-:W-:-:S02]  /*23aa0*/  IMAD.MOV.U32 R18, RZ, RZ, R10 ;  /* 0x000000ffff127224 */ /* 0x000fc400078e000a */
        /* <DEDUP_REMOVED lines=8> */
[----:B------:R-:W4:Y:S04]  /*23b30*/  LDL.LU R10, [R1+0x98] ;  /* 0x00009800010a7983 */ /* 0x000f280000300800 */
[----:B-1----:R-:W4:Y:S04]  /*23b40*/  LDL.LU R11, [R1+0x9c] ;  /* 0x00009c00010b7983 */ /* 0x002f280000300800 */
[----:B----4-:R-:W-:Y:S04]  /*23b50*/  STL.64 [R1+0x1e88], R10 ;  /* 0x001e880a01007387 */ /* 0x010fe80000100a00 */
[----:B--2---:R0:W-:Y:S04]  /*23b60*/  STL.64 [R1+0x1e80], R8 ;  /* 0x001e800801007387 */ /* 0x0041e80000100a00 */
[----:B0-----:R-:W2:Y:S04]  /*23b70*/  LDL.LU R8, [R1+0xb0] ;  /* 0x0000b00001087983 */ /* 0x001ea80000300800 */
[----:B------:R-:W2:Y:S04]  /*23b80*/  LDL.LU R9, [R1+0xb4] ;  /* 0x0000b40001097983 */ /* 0x000ea80000300800 */
[----:B------:R-:W4:Y:S04]  /*23b90*/  LDL.LU R10, [R1+0xb8] ;  /* 0x0000b800010a7983 */ /* 0x000f280000300800 */
[----:B------:R-:W4:Y:S01]  /*23ba0*/  LDL.LU R11, [R1+0xbc] ;  /* 0x0000bc00010b7983 */ /* 0x000f220000300800 */
[----:B---3--:R-:W-:Y:S01]  /*23bb0*/  HMMA.16816.F32 R12, R12, R2, R24 ;  /* 0x000000020c0c723c */ /* 0x008fe20000001818 */
[----:B------:R-:W-:Y:S01]  /*23bc0*/  MOV R26, R29 ;  /* 0x0000001d001a7202 */ /* 0x000fe20000000f00 */
[----:B------:R-:W-:Y:S01]  /*23bd0*/  IMAD.MOV.U32 R27, RZ, RZ, R28 ;  /* 0x000000ffff1b7224 */ /* 0x000fe200078e001c */
[----:B----4-:R-:W-:Y:S04]  /*23be0*/  STL.64 [R1+0x1e98], R10 ;  /* 0x001e980a01007387 */ /* 0x010fe80000100a00 */
[----:B--2---:R-:W-:Y:S04]  /*23bf0*/  STL.64 [R1+0x1e90], R8 ;  /* 0x001e900801007387 */ /* 0x004fe80000100a00 */
[----:B------:R0:W-:Y:S04]  /*23c00*/  STL.64 [R1+0x1e68], R18 ;  /* 0x001e681201007387 */ /* 0x0001e80000100a00 */
[----:B0-----:R-:W2:Y:S04]  /*23c10*/  LDL R18, [R1+0x318] ;  /* 0x0003180001127983 */ /* 0x001ea80000100800 */
[----:B------:R-:W3:Y:S04]  /*23c20*/  LDL R19, [R1+0x31c] ;  /* 0x00031c0001137983 */ /* 0x000ee80000100800 */
[----:B------:R-:W-:Y:S04]  /*23c30*/  STL.64 [R1+0x1e60], R16 ;  /* 0x001e601001007387 */ /* 0x000fe80000100a00 */
[----:B------:R-:W4:Y:S04]  /*23c40*/  LDL.LU R24, [R1+0xa0] ;  /* 0x0000a00001187983 */ /* 0x000f280000300800 */
[----:B------:R-:W4:Y:S04]  /*23c50*/  LDL.LU R25, [R1+0xa4] ;  /* 0x0000a40001197983 */ /* 0x000f280000300800 */
[----:B------:R-:W5:Y:S04]  /*23c60*/  LDL.LU R29, [R1+0x1ea4] ;  /* 0x001ea400011d7983 */ /* 0x000f680000300800 */
[----:B------:R-:W2:Y:S04]  /*23c70*/  LDL.LU R28, [R1+0x1ea0] ;  /* 0x001ea000011c7983 */ /* 0x000ea80000300800 */
[----:B------:R-:W-:Y:S04]  /*23c80*/  STL [R1+0x1e04], R12 ;  /* 0x001e040c01007387 */ /* 0x000fe80000100800 */
[----:B------:R-:W-:Y:S04]  /*23c90*/  STL [R1+0x1e00], R13 ;  /* 0x001e000d01007387 */ /* 0x000fe80000100800 */
[----:B------:R-:W-:Y:S04]  /*23ca0*/  STL [R1+0x1dfc], R14 ;  /* 0x001dfc0e01007387 */ /* 0x000fe80000100800 */
[----:B------:R-:W-:Y:S04]  /*23cb0*/  STL [R1+0x1df8], R15 ;  /* 0x001df80f01007387 */ /* 0x000fe80000100800 */
[----:B------:R-:W3:Y:S04]  /*23cc0*/  LDL.LU R20, [R1+0xc4] ;  /* 0x0000c40001147983 */ /* 0x000ee80000300800 */
[----:B------:R-:W3:Y:S04]  /*23cd0*/  LDL.LU R21, [R1+0xcc] ;  /* 0x0000cc0001157983 */ /* 0x000ee80000300800 */
[----:B------:R-:W3:Y:S04]  /*23ce0*/  LDL.LU R22, [R1+0x104] ;  /* 0x0001040001167983 */ /* 0x000ee80000300800 */
[----:B------:R-:W3:Y:S04]  /*23cf0*/  LDL.LU R23, [R1+0x10c] ;  /* 0x00010c0001177983 */ /* 0x000ee80000300800 */
[----:B--2---:R-:W0:Y:S04]  /*23d00*/  LDSM.16.MT88.4 R8, [R28+UR7+0x14000] ;  /* 0x014000071c08783b */ /* 0x004e280008004200 */
[----:B0-----:R-:W-:Y:S01]  /*23d10*/  STL [R1+0x274], R9 ;  /* 0x0002740901007387 */ /* 0x001fe20000100800 */
[----:B------:R-:W-:-:S02]  /*23d20*/  IMAD.MOV.U32 R7, RZ, RZ, R8 ;  /* 0x000000ffff077224 */ /* 0x000fc400078e0008 */
[----:B------:R-:W-:Y:S01]  /*23d30*/  IMAD.MOV.U32 R14, RZ, RZ, R10 ;  /* 0x000000ffff0e7224 */ /* 0x000fe200078e000a */
[----:B------:R-:W-:Y:S04]  /*23d40*/  STL [R1+0x27c], R11 ;  /* 0x00027c0b01007387 */ /* 0x000fe80000100800 */
[----:B------:R-:W0:Y:S04]  /*23d50*/  LDSM.16.MT88.4 R8, [R28+UR7+0x16000] ;  /* 0x016000071c08783b */ /* 0x000e280008004200 */
[----:B0-----:R-:W-:Y:S01]  /*23d60*/  STL [R1+0x284], R9 ;  /* 0x0002840901007387 */ /* 0x001fe20000100800 */
[----:B------:R-:W-:Y:S01]  /*23d70*/  IMAD.MOV.U32 R12, RZ, RZ, R10 ;  /* 0x000000ffff0c7224 */ /* 0x000fe200078e000a */
[----:B------:R-:W-:-:S02]  /*23d80*/  MOV R13, R8 ;  /* 0x00000008000d7202 */ /* 0x000fc40000000f00 */
[----:B------:R0:W-:Y:S04]  /*23d90*/  STL [R1+0x28c], R11 ;  /* 0x00028c0b01007387 */ /* 0x0001e80000100800 */
[----:B0-----:R-:W3:Y:S04]  /*23da0*/  LDL.LU.64 R10, [R1+0x1e98] ;  /* 0x001e9800010a7983 */ /* 0x001ee80000300a00 */
[----:B------:R-:W3:Y:S02]  /*23db0*/  LDL.LU.64 R8, [R1+0x1e90] ;  /* 0x001e900001087983 */ /* 0x000ee40000300a00 */
[----:B---3--:R-:W-:Y:S02]  /*23dc0*/  HMMA.16816.F32 R8, R20, R2, R8 ;  /* 0x000000021408723c */ /* 0x008fe40000001808 */
[----:B------:R-:W2:-:S15]  /*23dd0*/  LDL.LU R20, [R1+0xf4] ;  /* 0x0000f40001147983 */ /* 0x000e9e0000300800 */
[----:B------:R-:W-:Y:S02]  /*23de0*/  NOP ;  /* 0x0000000000007918 */ /* 0x000fe40000000000 */
[----:B------:R-:W-:Y:S04]  /*23df0*/  STL.64 [R1+0x80], R8 ;  /* 0x0000800801007387 */ /* 0x000fe80000100a00 */
[----:B------:R-:W-:Y:S04]  /*23e00*/  STL.64 [R1+0x88], R10 ;  /* 0x0000880a01007387 */ /* 0x000fe80000100a00 */
[----:B-----5:R-:W0:Y:S04]  /*23e10*/  LDSM.16.MT88.4 R8, [R29+UR7+0x14000] ;  /* 0x014000071d08783b */ /* 0x020e280008004200 */
[----:B------:R-:W2:Y:S04]  /*23e20*/  LDL.LU R21, [R1+0xfc] ;  /* 0x0000fc0001157983 */ /* 0x000ea80000300800 */
[----:B------:R-:W2:Y:S04]  /*23e30*/  LDL.LU R22, [R1+0x154] ;  /* 0x0001540001167983 */ /* 0x000ea80000300800 */
[----:B------:R-:W2:Y:S04]  /*23e40*/  LDL.LU R23, [R1+0x15c] ;  /* 0x00015c0001177983 */ /* 0x000ea80000300800 */
[----:B0-----:R-:W-:Y:S04]  /*23e50*/  STL.64 [R1+0x250], R8 ;  /* 0x0002500801007387 */ /* 0x001fe80000100a00 */
[----:B------:R-:W-:Y:S04]  /*23e60*/  STL.64 [R1+0x258], R10 ;  /* 0x0002580a01007387 */ /* 0x000fe80000100a00 */
[----:B------:R-:W0:Y:S04]  /*23e70*/  LDSM.16.MT88.4 R8, [R29+UR7+0x16000] ;  /* 0x016000071d08783b */ /* 0x000e280008004200 */
[----:B0-----:R-:W-:Y:S01]  /*23e80*/  STL.64 [R1+0x260], R8 ;  /* 0x0002600801007387 */ /* 0x001fe20000100a00 */
[----:B------:R-:W-:-:S03]  /*23e90*/  IMAD.MOV.U32 R15, RZ, RZ, R10 ;  /* 0x000000ffff0f7224 */ /* 0x000fc600078e000a */
[----:B------:R0:W-:Y:S04]  /*23ea0*/  STL [R1+0x26c], R11 ;  /* 0x00026c0b01007387 */ /* 0x0001e80000100800 */
[----:B0-----:R-:W2:Y:S04]  /*23eb0*/  LDL.LU.64 R10, [R1+0x1e88] ;  /* 0x001e8800010a7983 */ /* 0x001ea80000300a00 */
[----:B------:R-:W2:Y:S02]  /*23ec0*/  LDL.LU.64 R8, [R1+0x1e80] ;  /* 0x001e800001087983 */ /* 0x000ea40000300a00 */
[----:B--2---:R-:W-:Y:S02]  /*23ed0*/  HMMA.16816.F32 R20, R20, R2, R8 ;  /* 0x000000021414723c */ /* 0x004fe40000001808 */
[----:B------:R-:W2:Y:S04]  /*23ee0*/  LDL.LU.64 R10, [R1+0x1e78] ;  /* 0x001e7800010a7983 */ /* 0x000ea80000300a00 */
[----:B------:R-:W3:-:S13]  /*23ef0*/  LDL.LU.64 R8, [R1+0x1e70] ;  /* 0x001e700001087983 */ /* 0x000eda0000300a00 */
[----:B------:R0:W-:Y:S04]  /*23f00*/  STL.64 [R1+0x90], R20 ;  /* 0x0000901401007387 */ /* 0x0001e80000100a00 */
[----:B------:R-:W-:Y:S04]  /*23f10*/  STL.64 [R1+0x98], R22 ;  /* 0x0000981601007387 */ /* 0x000fe80000100a00 */
[----:B0-----:R-:W4:Y:S01]  /*23f20*/  LDL.LU R20, [R1+0x2b0] ;  /* 0x0002b00001147983 */ /* 0x001f220000300800 */
[----:B------:R-:W-:Y:S02]  /*23f30*/  F2FP.F16.E4M3.UNPACK_B R2, R18 ;  /* 0x00000012ff02723e */ /* 0x000fe400020006ff */
[----:B------:R-:W-:-:S02]  /*23f40*/  F2FP.F16.E4M3.UNPACK_B R3, R19 ;  /* 0x00000013ff03723e */ /* 0x000fc400020006ff */
[----:B--2---:R-:W0:Y:S04]  /*23f50*/  LDSM.16.MT88.4 R16, [R11+UR7+0x14080] ;  /* 0x014080070b10783b */ /* 0x004e280008004200 */
[----:B0-----:R-:W-:Y:S04]  /*23f60*/  STL.64 [R1+0x230], R16 ;  /* 0x0002301001007387 */ /* 0x001fe80000100a00 */
[----:B------:R0:W-:Y:S04]  /*23f70*/  STL.64 [R1+0x238], R18 ;  /* 0x0002381201007387 */ /* 0x0001e80000100a00 */
[----:B0-----:R-:W2:Y:S04]  /*23f80*/  LDL.LU.64 R18, [R1+0x1e68] ;  /* 0x001e680001127983 */ /* 0x001ea80000300a00 */
[----:B------:R-:W5:Y:S01]  /*23f90*/  LDL.LU.64 R16, [R1+0x1e60] ;  /* 0x001e600001107983 */ /* 0x000f620000300a00 */
[----:B------:R-:W-:Y:S01]  /*23fa0*/  IMAD.MOV.U32 R21, RZ, RZ, R10 ;  /* 0x000000ffff157224 */ /* 0x000fe200078e000a */
[----:B---3--:R-:W-:Y:S01]  /*23fb0*/  MOV R22, R9 ;  /* 0x0000000900167202 */ /* 0x008fe20000000f00 */
[----:B------:R-:W-:-:S02]  /*23fc0*/  IMAD.MOV.U32 R23, RZ, RZ, R8 ;  /* 0x000000ffff177224 */ /* 0x000fc400078e0008 */
[----:B------:R-:W0:Y:S05]  /*23fd0*/  LDSM.16.MT88.4 R8, [R11+UR7+0x16080] ;  /* 0x016080070b08783b */ /* 0x000e2a0008004200 */
[----:B----4-:R-:W-:Y:S01]  /*23fe0*/  HMMA.16816.F32 R24, R20, R2, R24 ;  /* 0x000000021418723c */ /* 0x010fe20000001818 */
[----:B0-----:R-:W-:Y:S04]  /*23ff0*/  STL.64 [R1+0x240], R8 ;  /* 0x0002400801007387 */ /* 0x001fe80000100a00 */
[----:B------:R0:W-:Y:S04]  /*24000*/  STL.64 [R1+0x248], R10 ;  /* 0x0002480a01007387 */ /* 0x0001e80000100a00 */
[----:B0-----:R-:W3:Y:S04]  /*24010*/  LDL.LU.64 R10, [R1+0x1e58] ;  /* 0x001e5800010a7983 */ /* 0x001ee80000300a00 */
[----:B------:R-:W3:Y:S06]  /*24020*/  LDL.LU.64 R8, [R1+0x1e50] ;  /* 0x001e500001087983 */ /* 0x000eec0000300a00 */
[----:B------:R-:W-:Y:S04]  /*24030*/  STL.64 [R1+0xb0], R24 ;  /* 0x0000b01801007387 */ /* 0x000fe80000100a00 */
[----:B------:R-:W-:Y:S04]  /*24040*/  STL.64 [R1+0xb8], R26 ;  /* 0x0000b81a01007387 */ /* 0x000fe80000100a00 */
[----:B------:R-:W0:Y:S04]  /*24050*/  LDSM.16.MT88.4 R24, [R0+UR7+0x14080] ;  /* 0x014080070018783b */ /* 0x000e280008004200 */
[----:B0-----:R-:W-:Y:S04]  /*24060*/  STL [R1+0x1d4], R25 ;  /* 0x0001d41901007387 */ /* 0x001fe80000100800 */
[----:B------:R-:W-:Y:S01]  /*24070*/  STL [R1+0x1dc], R27 ;  /* 0x0001dc1b01007387 */ /* 0x000fe20000100800 */
[----:B-----5:R-:W-:Y:S01]  /*24080*/  MOV R22, R17 ;  /* 0x0000001100167202 */ /* 0x020fe20000000f00 */
[----:B------:R-:W-:-:S02]  /*24090*/  IMAD.MOV.U32 R23, RZ, RZ, R16 ;  /* 0x000000ffff177224 */ /* 0x000fc400078e0010 */
[----:B------:R-:W-:Y:S02]  /*240a0*/  IMAD.MOV.U32 R16, RZ, RZ, R24 ;  /* 0x000000ffff107224 */ /* 0x000fe400078e0018 */
[----:B------:R-:W-:Y:S02]  /*240b0*/  IMAD.MOV.U32 R17, RZ, RZ, R26 ;  /* 0x000000ffff117224 */ /* 0x000fe400078e001a */
[----:B------:R-:W0:Y:S01]  /*240c0*/  LDSM.16.MT88.4 R24, [R0+UR7+0x16080] ;  /* 0x016080070018783b */ /* 0x000e220008004200 */
[----:B--2---:R-:W-:Y:S02]  /*240d0*/  IMAD.MOV.U32 R20, RZ, RZ, R19 ;  /* 0x000000ffff147224 */ /* 0x004fe400078e0013 */
[----:B------:R-:W-:Y:S01]  /*240e0*/  IMAD.MOV.U32 R21, RZ, RZ, R18 ;  /* 0x000000ffff157224 */ /* 0x000fe200078e0012 */
[----:B0-----:R-:W-:Y:S01]  /*240f0*/  STL [R1+0x214], R25 ;  /* 0x0002141901007387 */ /* 0x001fe20000100800 */
[----:B------:R-:W-:Y:S01]  /*24100*/  IMAD.MOV.U32 R19, RZ, RZ, R26 ;  /* 0x000000ffff137224 */ /* 0x000fe200078e001a */
[----:B------:R-:W-:-:S02]  /*24110*/  MOV R18, R24 ;  /* 0x0000001800127202 */ /* 0x000fc40000000f00 */
[----:B------:R0:W-:Y:S04]  /*24120*/  STL [R1+0x21c], R27 ;  /* 0x00021c1b01007387 */ /* 0x0001e80000100800 */
[----:B0-----:R-:W2:Y:S04]  /*24130*/  LDL.LU.64 R26, [R1+0x1e48] ;  /* 0x001e4800011a7983 */ /* 0x001ea80000300a00 */
[----:B------:R-:W2:Y:S04]  /*24140*/  LDL.LU.64 R24, [R1+0x1e40] ;  /* 0x001e400001187983 */ /* 0x000ea80000300a00 */
[----:B------:R-:W-:Y:S04]  /*24150*/  STL.64 [R1+0x1e20], R18 ;  /* 0x001e201201007387 */ /* 0x000fe80000100a00 */
[----:B------:R0:W-:Y:S04]  /*24160*/  STL.64 [R1+0x1e18], R16 ;  /* 0x001e181001007387 */ /* 0x0001e80000100a00 */
[----:B0-----:R-:W4:Y:S01]  /*24170*/  LDL.LU R16, [R1+0x160] ;  /* 0x0001600001107983 */ /* 0x001f220000300800 */
[----:B--2---:R-:W-:-:S15]  /*24180*/  HMMA.16816.F32 R20, R20, R2, R24 ;  /* 0x000000021414723c */ /* 0x004fde0000001818 */
[----:B------:R-:W-:-:S04]  /*24190*/  NOP ;  /* 0x0000000000007918 */ /* 0x000fc80000000000 */
[----:B------:R0:W-:Y:S04]  /*241a0*/  STL.64 [R1+0x70], R20 ;  /* 0x0000701401007387 */ /* 0x0001e80000100a00 */
[----:B------:R1:W-:Y:S04]  /*241b0*/  STL.64 [R1+0x78], R22 ;  /* 0x0000781601007387 */ /* 0x0003e80000100a00 */
[----:B------:R-:W4:Y:S04]  /*241c0*/  LDL.LU R17, [R1+0x164] ;  /* 0x0001640001117983 */ /* 0x000f280000300800 */
[----:B------:R-:W2:Y:S04]  /*241d0*/  LDL.LU R18, [R1+0x168] ;  /* 0x0001680001127983 */ /* 0x000ea80000300800 */
[----:B------:R-:W2:Y:S01]  /*241e0*/  LDL.LU R19, [R1+0x16c] ;  /* 0x00016c0001137983 */ /* 0x000ea20000300800 */
[----:B0-----:R-:W-:Y:S01]  /*241f0*/  IMAD.MOV.U32 R20, RZ, RZ, R7 ;  /* 0x000000ffff147224 */ /* 0x001fe200078e0007 */
[----:B-1----:R-:W-:Y:S01]  /*24200*/  MOV R22, R13 ;  /* 0x0000000d00167202 */ /* 0x002fe20000000f00 */
[----:B------:R-:W-:-:S02]  /*24210*/  IMAD.MOV.U32 R21, RZ, RZ, R14 ;  /* 0x000000ffff157224 */ /* 0x000fc400078e000e */
[----:B------:R-:W-:-:S07]  /*24220*/  IMAD.MOV.U32 R23, RZ, RZ, R12 ;  /* 0x000000ffff177224 */ /* 0x000fce00078e000c */
[----:B---3--:R-:W-:Y:S01]  /*24230*/  HMMA.16816.F32 R8, R20, R2, R8 ;  /* 0x000000021408723c */ /* 0x008fe20000001808 */
[----:B--2---:R-:W-:Y:S04]  /*24240*/  STL.64 [R1+0x1e30], R18 ;  /* 0x001e301201007387 */ /* 0x004fe80000100a00 */
[----:B----4-:R-:W-:Y:S04]  /*24250*/  STL.64 [R1+0x1e28], R16 ;  /* 0x001e281001007387 */ /* 0x010fe80000100a00 */
[----:B------:R-:W0:Y:S04]  /*24260*/  LDSM.16.MT88.4 R16, [R28+UR7+0x14080] ;  /* 0x014080071c10783b */ /* 0x000e280008004200 */
[----:B------:R-:W2:Y:S04]  /*24270*/  LDL R25, [R1+0x330] ;  /* 0x0003300001197983 */ /* 0x000ea80000100800 */
[----:B------:R-:W3:Y:S04]  /*24280*/  LDL.LU R7, [R1+0x1e38] ;  /* 0x001e380001077983 */ /* 0x000ee80000300800 */
[----:B0-----:R-:W-:Y:S04]  /*24290*/  STL.64 [R1+0x1c0], R16 ;  /* 0x0001c01001007387 */ /* 0x001fe80000100a00 */
[----:B------:R-:W-:Y:S04]  /*242a0*/  STL [R1+0x1cc], R19 ;  /* 0x0001cc1301007387 */ /* 0x000fe80000100800 */
[----:B------:R-:W4:Y:S04]  /*242b0*/  LDL.LU R20, [R1+0x40] ;  /* 0x0000400001147983 */ /* 0x000f280000300800 */
[----:B------:R-:W-:Y:S04]  /*242c0*/  STL.64 [R1+0x10], R8 ;  /* 0x0000100801007387 */ /* 0x000fe80000100a00 */
[----:B------:R-:W-:Y:S04]  /*242d0*/  STL.64 [R1+0x18], R10 ;  /* 0x0000180a01007387 */ /* 0x000fe80000100a00 */
[----:B------:R-:W0:Y:S04]  /*242e0*/  LDSM.16.MT88.4 R8, [R28+UR7+0x16080] ;  /* 0x016080071c08783b */ /* 0x000e280008004200 */
[----:B------:R-:W4:Y:S04]  /*242f0*/  LDL.LU R21, [R1+0x44] ;  /* 0x0000440001157983 */ /* 0x000f280000300800 */
[----:B------:R-:W4:Y:S04]  /*24300*/  LDL.LU R22, [R1+0x48] ;  /* 0x0000480001167983 */ /* 0x000f280000300800 */
[----:B------:R-:W4:Y:S04]  /*24310*/  LDL.LU R23, [R1+0x4c] ;  /* 0x00004c0001177983 */ /* 0x000f280000300800 */
[----:B0-----:R0:W-:Y:S01]  /*24320*/  STL [R1+0x144], R9 ;  /* 0x0001440901007387 */ /* 0x0011e20000100800 */
[----:B------:R-:W-:Y:S01]  /*24330*/  IMAD.MOV.U32 R13, RZ, RZ, R8 ;  /* 0x000000ffff0d7224 */ /* 0x000fe200078e0008 */
[----:B------:R-:W-:-:S02]  /*24340*/  MOV R14, R10 ;  /* 0x0000000a000e7202 */ /* 0x000fc40000000f00 */
[----:B------:R1:W-:Y:S04]  /*24350*/  STL [R1+0x14c], R11 ;  /* 0x00014c0b01007387 */ /* 0x0003e80000100800 */
[----:B------:R-:W3:Y:S04]  /*24360*/  LDL.LU R8, [R1+0x250] ;  /* 0x0002500001087983 */ /* 0x000ee80000300800 */
[----:B0-----:R-:W3:Y:S04]  /*24370*/  LDL.LU R9, [R1+0x258] ;  /* 0x0002580001097983 */ /* 0x001ee80000300800 */
[----:B------:R-:W3:Y:S01]  /*24380*/  LDL.LU R10, [R1+0x260] ;  /* 0x00026000010a7983 */ /* 0x000ee20000300800 */
[----:B------:R-:W-:-:S03]  /*24390*/  IMAD.MOV.U32 R12, RZ, RZ, R18 ;  /* 0x000000ffff0c7224 */ /* 0x000fc600078e0012 */
[----:B------:R-:W0:Y:S01]  /*243a0*/  LDSM.16.MT88.4 R16, [R29+UR7+0x14080] ;  /* 0x014080071d10783b */ /* 0x000e220008004200 */
[----:B-1----:R-:W-:-:S03]  /*243b0*/  IMAD.MOV.U32 R11, RZ, RZ, R15 ;  /* 0x000000ffff0b7224 */ /* 0x002fc600078e000f */
[----:B0-----:R-:W-:Y:S01]  /*243c0*/  STL [R1+0x194], R17 ;  /* 0x0001941101007387 */ /* 0x001fe20000100800 */
[----:B------:R-:W-:-:S03]  /*243d0*/  IMAD.MOV.U32 R15, RZ, RZ, R16 ;  /* 0x000000ffff0f7224 */ /* 0x000fc600078e0010 */
[----:B------:R-:W-:Y:S04]  /*243e0*/  STL.64 [R1+0x198], R18 ;  /* 0x0001981201007387 */ /* 0x000fe80000100a00 */
[----:B------:R-:W0:Y:S04]  /*243f0*/  LDSM.16.MT88.4 R16, [R29+UR7+0x16080] ;  /* 0x016080071d10783b */ /* 0x000e280008004200 */
[----:B0-----:R-:W-:Y:S01]  /*24400*/  STL.64 [R1+0x110], R16 ;  /* 0x0001101001007387 */ /* 0x001fe20000100a00 */
[----:B------:R-:W-:Y:S01]  /*24410*/  IMAD.MOV.U32 R24, RZ, RZ, R18 ;  /* 0x000000ffff187224 */ /* 0x000fe200078e0012 */
[----:B---3--:R-:W-:-:S15]  /*24420*/  HMMA.16816.F32 R4, R8, R2, R4 ;  /* 0x000000020804723c */ /* 0x008fde0000001804 */
[----:B------:R-:W-:-:S04]  /*24430*/  NOP ;  /* 0x0000000000007918 */ /* 0x000fc80000000000 */
[----:B------:R0:W-:Y:S04]  /*24440*/  STL.64 [R1], R4 ;  /* 0x0000000401007387 */ /* 0x0001e80000100a00 */
[----:B------:R1:W-:Y:S04]  /*24450*/  STL.64 [R1+0x8], R6 ;  /* 0x0000080601007387 */ /* 0x0003e80000100a00 */
[----:B------:R-:W-:Y:S04]  /*24460*/  STL [R1+0x11c], R19 ;  /* 0x00011c1301007387 */ /* 0x000fe80000100800 */
[----:B--2---:R-:W2:Y:S04]  /*24470*/  LDSM.16.MT88.4 R16, [R25+UR7+0x14100] ;  /* 0x014100071910783b */ /* 0x004ea80008004200 */
[----:B------:R-:W-:Y:S04]  /*24480*/  STL [R1+0x1de0], R29 ;  /* 0x001de01d01007387 */ /* 0x000fe80000100800 */
[----:B0-----:R-:W3:Y:S04]  /*24490*/  LDL.LU R4, [R1+0x230] ;  /* 0x0002300001047983 */ /* 0x001ee80000300800 */
[----:B------:R-:W3:Y:S04]  /*244a0*/  LDL.LU R5, [R1+0x238] ;  /* 0x0002380001057983 */ /* 0x000ee80000300800 */
[----:B-1----:R-:W3:Y:S04]  /*244b0*/  LDL.LU R6, [R1+0x240] ;  /* 0x0002400001067983 */ /* 0x002ee80000300800 */
[----:B------:R-:W3:Y:S04]  /*244c0*/  LDL.LU R7, [R1+0x248] ;  /* 0x0002480001077983 */ /* 0x000ee80000300800 */
[----:B--2---:R-:W-:Y:S01]  /*244d0*/  STL [R1+0x174], R17 ;  /* 0x0001741101007387 */ /* 0x004fe20000100800 */
[----:B------:R-:W-:Y:S01]  /*244e0*/  IMAD.MOV.U32 R9, RZ, RZ, R18 ;  /* 0x000000ffff097224 */ /* 0x000fe200078e0012 */
[----:B------:R-:W-:-:S02]  /*244f0*/  MOV R8, R16 ;  /* 0x0000001000087202 */ /* 0x000fc40000000f00 */
[----:B------:R0:W-:Y:S04]  /*24500*/  STL [R1+0x17c], R19 ;  /* 0x00017c1301007387 */ /* 0x0001e80000100800 */
[----:B0-----:R-:W3:Y:S04]  /*24510*/  LDL.LU.64 R18, [R1+0x1e30] ;  /* 0x001e300001127983 */ /* 0x001ee80000300a00 */
[----:B------:R-:W3:Y:S02]  /*24520*/  LDL.LU.64 R16, [R1+0x1e28] ;  /* 0x001e280001107983 */ /* 0x000ee40000300a00 */
[----:B---3--:R-:W-:Y:S02]  /*24530*/  HMMA.16816.F32 R4, R4, R2, R16 ;  /* 0x000000020404723c */ /* 0x008fe40000001810 */
[----:B------:R-:W2:Y:S04]  /*24540*/  LDL.LU.64 R18, [R1+0x1e20] ;  /* 0x001e200001127983 */ /* 0x000ea80000300a00 */
[----:B------:R-:W3:-:S13]  /*24550*/  LDL.LU.64 R16, [R1+0x1e18] ;  /* 0x001e180001107983 */ /* 0x000eda0000300a00 */
[----:B------:R-:W-:Y:S04]  /*24560*/  STL.64 [R1+0x30], R4 ;  /* 0x0000300401007387 */ /* 0x000fe80000100a00 */
[----:B------:R-:W-:Y:S04]  /*24570*/  STL.64 [R1+0x38], R6 ;  /* 0x0000380601007387 */ /* 0x000fe80000100a00 */
[----:B------:R-:W0:Y:S04]  /*24580*/  LDSM.16.MT88.4 R4, [R25+UR7+0x16100] ;  /* 0x016100071904783b */ /* 0x000e280008004200 */
[----:B0-----:R-:W-:Y:S01]  /*24590*/  STL [R1+0x164], R5 ;  /* 0x0001640501007387 */ /* 0x001fe20000100800 */
[----:B------:R-:W-:-:S02]  /*245a0*/  IMAD.MOV.U32 R10, RZ, RZ, R4 ;  /* 0x000000ffff0a7224 */ /* 0x000fc400078e0004 */
[----:B------:R-:W-:Y:S01]  /*245b0*/  IMAD.MOV.U32 R11, RZ, RZ, R6 ;  /* 0x000000ffff0b7224 */ /* 0x000fe200078e0006 */
[----:B------:R0:W-:Y:S01]  /*245c0*/  STL [R1+0x16c], R7 ;  /* 0x00016c0701007387 */ /* 0x0001e20000100800 */
[----:B--2---:R-:W-:Y:S02]  /*245d0*/  IMAD.MOV.U32 R6, RZ, RZ, R18 ;  /* 0x000000ffff067224 */ /* 0x004fe400078e0012 */
[----:B0-----:R-:W-:Y:S01]  /*245e0*/  IMAD.MOV.U32 R7, RZ, RZ, R19 ;  /* 0x000000ffff077224 */ /* 0x001fe200078e0013 */
[----:B---3--:R-:W-:Y:S01]  /*245f0*/  MOV R4, R16 ;  /* 0x0000001000047202 */ /* 0x008fe20000000f00 */
[----:B------:R-:W-:Y:S01]  /*24600*/  IMAD.MOV.U32 R5, RZ, RZ, R17 ;  /* 0x000000ffff057224 */ /* 0x000fe200078e0011 */
[----:B------:R-:W2:Y:S04]  /*24610*/  LDL.LU R16, [R1+0x1e14] ;  /* 0x001e140001107983 */ /* 0x000ea80000300800 */
[----:B------:R-:W2:Y:S02]  /*24620*/  LDL.LU R17, [R1+0x1e10] ;  /* 0x001e100001117983 */ /* 0x000ea40000300800 */
[----:B----4-:R-:W-:Y:S02]  /*24630*/  HMMA.16816.F32 R20, R4, R2, R20 ;  /* 0x000000020414723c */ /* 0x010fe40000001814 */
[----:B------:R-:W0:Y:S04]  /*24640*/  LDSM.16.MT88.4 R4, [R0+UR7+0x14100] ;  /* 0x014100070004783b */ /* 0x000e280008004200 */
[----:B------:R-:W2:Y:S04]  /*24650*/  LDL.LU R18, [R1+0x1e0c] ;  /* 0x001e0c0001127983 */ /* 0x000ea80000300800 */
[----:B------:R-:W2:Y:S09]  /*24660*/  LDL.LU R19, [R1+0x1e08] ;  /* 0x001e080001137983 */ /* 0x000eb20000300800 */
[----:B------:R-:W-:Y:S01]  /*24670*/  IMAD.MOV.U32 R26, RZ, RZ, R23 ;  /* 0x000000ffff1a7224 */ /* 0x000fe200078e0017 */
[----:B------:R-:W-:Y:S01]  /*24680*/  MOV R27, R22 ;  /* 0x00000016001b7202 */ /* 0x000fe20000000f00 */
[----:B------:R-:W-:Y:S04]  /*24690*/  STL.64 [R1+0x20], R20 ;  /* 0x0000201401007387 */ /* 0x000fe80000100a00 */
[----:B------:R-:W-:Y:S04]  /*246a0*/  STL [R1+0x1dcc], R26 ;  /* 0x001dcc1a01007387 */ /* 0x000fe80000100800 */
[----:B------:R-:W-:Y:S04]  /*246b0*/  STL [R1+0x1dc8], R27 ;  /* 0x001dc81b01007387 */ /* 0x000fe80000100800 */
        /* <DEDUP_REMOVED lines=11> */
[----:B------:R-:W2:Y:S04]  /*24770*/  LDL.LU R4, [R1+0x1c0] ;  /* 0x0001c00001047983 */ /* 0x000ea80000300800 */
[----:B------:R-:W3:Y:S01]  /*24780*/  LDSM.16.MT88.4 R20, [R28+UR7+0x14100] ;  /* 0x014100071c14783b */ /* 0x000ee20008004200 */
[----:B0-----:R-:W-:Y:S01]  /*24790*/  IMAD.MOV.U32 R5, RZ, RZ, R12 ;  /* 0x000000ffff057224 */ /* 0x001fe200078e000c */
[----:B-1----:R-:W-:Y:S01]  /*247a0*/  MOV R7, R14 ;  /* 0x0000000e00077202 */ /* 0x002fe20000000f00 */
[----:B------:R-:W-:Y:S01]  /*247b0*/  IMAD.MOV.U32 R6, RZ, RZ, R13 ;  /* 0x000000ffff067224 */ /* 0x000fe200078e000d */
[----:B------:R-:W4:Y:S04]  /*247c0*/  LDL.LU R12, [R1+0x1e04] ;  /* 0x001e0400010c7983 */ /* 0x000f280000300800 */
[----:B------:R-:W4:Y:S04]  /*247d0*/  LDL.LU R13, [R1+0x1e00] ;  /* 0x001e0000010d7983 */ /* 0x000f280000300800 */
[----:B------:R-:W4:Y:S01]  /*247e0*/  LDL.LU R14, [R1+0x1dfc] ;  /* 0x001dfc00010e7983 */ /* 0x000f220000300800 */
[----:B--2---:R-:W-:-:S15]  /*247f0*/  HMMA.16816.F32 R16, R4, R2, R16 ;  /* 0x000000020410723c */ /* 0x004fde0000001810 */
[----:B------:R-:W-:-:S04]  /*24800*/  NOP ;  /* 0x0000000000007918 */ /* 0x000fc80000000000 */
[----:B------:R-:W-:Y:S04]  /*24810*/  STL.64 [R1+0x1d70], R18 ;  /* 0x001d701201007387 */ /* 0x000fe80000100a00 */
[----:B---3--:R-:W-:Y:S04]  /*24820*/  STL.64 [R1+0x1b0], R20 ;  /* 0x0001b01401007387 */ /* 0x008fe80000100a00 */
[----:B------:R-:W-:Y:S04]  /*24830*/  STL.64 [R1+0x1b8], R22 ;  /* 0x0001b81601007387 */ /* 0x000fe80000100a00 */
[----:B------:R-:W0:Y:S01]  /*24840*/  LDSM.16.MT88.4 R20, [R28+UR7+0x16100] ;  /* 0x016100071c14783b */ /* 0x000e220008004200 */
[----:B------:R-:W-:-:S03]  /*24850*/  IMAD.MOV.U32 R4, RZ, RZ, R15 ;  /* 0x000000ffff047224 */ /* 0x000fc600078e000f */
[----:B------:R-:W-:Y:S04]  /*24860*/  STL.64 [R1+0x1d68], R16 ;  /* 0x001d681001007387 */ /* 0x000fe80000100a00 */
[----:B0-----:R-:W-:Y:S04]  /*24870*/  STL.64 [R1+0x130], R20 ;  /* 0x0001301401007387 */ /* 0x001fe80000100a00 */
[----:B------:R-:W-:Y:S04]  /*24880*/  STL [R1+0x13c], R23 ;  /* 0x00013c1701007387 */ /* 0x000fe80000100800 */
[----:B------:R-:W4:Y:S04]  /*24890*/  LDL.LU R15, [R1+0x1df8] ;  /* 0x001df800010f7983 */ /* 0x000f280000300800 */
[----:B------:R-:W4:Y:S04]  /*248a0*/  LDL.LU R5, [R1+0x198] ;  /* 0x0001980001057983 */ /* 0x000f280000300800 */
[----:B------:R-:W4:Y:S01]  /*248b0*/  LDL.LU R6, [R1+0x110] ;  /* 0x0001100001067983 */ /* 0x000f220000300800 */
[----:B------:R-:W-:-:S03]  /*248c0*/  IMAD.MOV.U32 R29, RZ, RZ, R22 ;  /* 0x000000ffff1d7224 */ /* 0x000fc600078e0016 */
[----:B------:R-:W0:Y:S01]  /*248d0*/  LDSM.16.MT88.4 R20, [R25+UR7+0x14180] ;  /* 0x014180071914783b */ /* 0x000e220008004200 */
[----:B------:R-:W-:-:S03]  /*248e0*/  IMAD.MOV.U32 R7, RZ, RZ, R24 ;  /* 0x000000ffff077224 */ /* 0x000fc600078e0018 */
[----:B0-----:R-:W-:Y:S01]  /*248f0*/  STL [R1+0x224], R21 ;  /* 0x0002241501007387 */ /* 0x001fe20000100800 */
[----:B------:R-:W-:Y:S01]  /*24900*/  MOV R19, R20 ;  /* 0x0000001400137202 */ /* 0x000fe20000000f00 */
[----:B------:R-:W-:Y:S02]  /*24910*/  IMAD.MOV.U32 R18, RZ, RZ, R22 ;  /* 0x000000ffff127224 */ /* 0x000fe400078e0016 */
[----:B------:R-:W-:Y:S04]  /*24920*/  STL [R1+0x22c], R23 ;  /* 0x00022c1701007387 */ /* 0x000fe80000100800 */
[----:B------:R-:W0:Y:S02]  /*24930*/  LDSM.16.MT88.4 R20, [R25+UR7+0x16180] ;  /* 0x016180071914783b */ /* 0x000e240008004200 */
[----:B0-----:R-:W-:-:S02]  /*24940*/  IMAD.MOV.U32 R17, RZ, RZ, R20 ;  /* 0x000000ffff117224 */ /* 0x001fc400078e0014 */
[----:B------:R-:W-:Y:S01]  /*24950*/  IMAD.MOV.U32 R16, RZ, RZ, R22 ;  /* 0x000000ffff107224 */ /* 0x000fe200078e0016 */
[-C--:B----4-:R-:W-:Y:S01]  /*24960*/  HMMA.16816.F32 R12, R4, R2.reuse, R12 ;  /* 0x00000002040c723c */ /* 0x090fe2000000180c */
[----:B------:R-:W2:Y:S04]  /*24970*/  LDL.LU R4, [R1+0x2f0] ;  /* 0x0002f00001047983 */ /* 0x000ea80000300800 */
[----:B------:R-:W2:Y:S04]  /*24980*/  LDL.LU R5, [R1+0x2f4] ;  /* 0x0002f40001057983 */ /* 0x000ea80000300800 */
[----:B------:R-:W2:Y:S04]  /*24990*/  LDL.LU R6, [R1+0x2f8] ;  /* 0x0002f80001067983 */ /* 0x000ea80000300800 */
[----:B------:R-:W2:Y:S06]  /*249a0*/  LDL.LU R7, [R1+0x2fc] ;  /* 0x0002fc0001077983 */ /* 0x000eac0000300800 */
[----:B------:R-:W-:Y:S04]  /*249b0*/  STL [R1+0x1d60], R13 ;  /* 0x001d600d01007387 */ /* 0x000fe80000100800 */
[----:B------:R-:W-:Y:S04]  /*249c0*/  STL [R1+0x1d5c], R14 ;  /* 0x001d5c0e01007387 */ /* 0x000fe80000100800 */
[----:B------:R-:W-:Y:S04]  /*249d0*/  STL [R1+0x1d58], R15 ;  /* 0x001d580f01007387 */ /* 0x000fe80000100800 */
[----:B------:R0:W-:Y:S04]  /*249e0*/  STL [R1+0x1de4], R12 ;  /* 0x001de40c01007387 */ /* 0x0001e80000100800 */
[----:B0-----:R-:W3:Y:S04]  /*249f0*/  LDL.LU R12, [R1+0x2d0] ;  /* 0x0002d000010c7983 */ /* 0x001ee80000300800 */
[----:B------:R-:W3:Y:S04]  /*24a00*/  LDL.LU R13, [R1+0x2d4] ;  /* 0x0002d400010d7983 */ /* 0x000ee80000300800 */
[----:B------:R-:W3:Y:S04]  /*24a10*/  LDL.LU R14, [R1+0x2d8] ;  /* 0x0002d800010e7983 */ /* 0x000ee80000300800 */
[----:B------:R-:W3:Y:S04]  /*24a20*/  LDL.LU R15, [R1+0x2dc] ;  /* 0x0002dc00010f7983 */ /* 0x000ee80000300800 */
[----:B------:R-:W-:Y:S04]  /*24a30*/  STL [R1+0x1e4], R21 ;  /* 0x0001e41501007387 */ /* 0x000fe80000100800 */
[----:B------:R-:W-:Y:S04]  /*24a40*/  STL [R1+0x1ec], R23 ;  /* 0x0001ec1701007387 */ /* 0x000fe80000100800 */
[----:B------:R-:W0:Y:S04]  /*24a50*/  LDSM.16.MT88.4 R20, [R0+UR7+0x14180] ;  /* 0x014180070014783b */ /* 0x000e280008004200 */
[----:B------:R-:W4:Y:S04]  /*24a60*/  LDL.LU R24, [R1+0x60] ;  /* 0x0000600001187983 */ /* 0x000f280000300800 */
[----:B------:R-:W4:Y:S04]  /*24a70*/  LDL.LU R25, [R1+0x64] ;  /* 0x0000640001197983 */ /* 0x000f280000300800 */
[----:B------:R-:W4:Y:S04]  /*24a80*/  LDL.LU R26, [R1+0x68] ;  /* 0x00006800011a7983 */ /* 0x000f280000300800 */
[----:B------:R-:W4:Y:S04]  /*24a90*/  LDL.LU R27, [R1+0x6c] ;  /* 0x00006c00011b7983 */ /* 0x000f280000300800 */
[----:B0-----:R-:W-:Y:S04]  /*24aa0*/  STL.64 [R1+0x200], R20 ;  /* 0x0002001401007387 */ /* 0x001fe80000100a00 */
[----:B------:R0:W-:Y:S04]  /*24ab0*/  STL.64 [R1+0x208], R22 ;  /* 0x0002081601007387 */ /* 0x0001e80000100a00 */
[----:B0-----:R-:W5:Y:S04]  /*24ac0*/  LDL.LU.64 R22, [R1+0x1df0] ;  /* 0x001df00001167983 */ /* 0x001f680000300a00 */
[----:B------:R-:W3:Y:S01]  /*24ad0*/  LDL.LU.64 R20, [R1+0x1de8] ;  /* 0x001de80001147983 */ /* 0x000ee20000300a00 */
[----:B--2---:R-:W-:Y:S03]  /*24ae0*/  HMMA.16816.F32 R8, R8, R2, R4 ;  /* 0x000000020808723c */ /* 0x004fe60000001804 */
[----:B------:R-:W0:-:S15]  /*24af0*/  LDSM.16.MT88.4 R4, [R0+UR7+0x16180] ;  /* 0x016180070004783b */ /* 0x000e1e0008004200 */
[----:B------:R-:W-:Y:S01]  /*24b00*/  NOP ;  /* 0x0000000000007918 */ /* 0x000fe20000000000 */
[----:B------:R-:W-:Y:S04]  /*24b10*/  STL [R1+0x1d54], R11 ;  /* 0x001d540b01007387 */ /* 0x000fe80000100800 */
[----:B------:R-:W-:Y:S04]  /*24b20*/  STL [R1+0x1d50], R0 ;  /* 0x001d500001007387 */ /* 0x000fe80000100800 */
[----:B0-----:R5:W-:Y:S04]  /*24b30*/  STL.64 [R1+0x1f0], R4 ;  /* 0x0001f00401007387 */ /* 0x001be80000100a00 */
[----:B------:R3:W-:Y:S01]  /*24b40*/  STL.64 [R1+0x1f8], R6 ;  /* 0x0001f80601007387 */ /* 0x0007e20000100a00 */
[----:B-----5:R-:W-:Y:S01]  /*24b50*/  MOV R4, R23 ;  /* 0x0000001700047202 */ /* 0x020fe20000000f00 */
[----:B------:R-:W-:-:S02]  /*24b60*/  IMAD.MOV.U32 R5, RZ, RZ, R22 ;  /* 0x000000ffff057224 */ /* 0x000fc400078e0016 */
[----:B---3--:R-:W-:Y:S02]  /*24b70*/  IMAD.MOV.U32 R6, RZ, RZ, R21 ;  /* 0x000000ffff067224 */ /* 0x008fe400078e0015 */
[----:B------:R-:W-:Y:S02]  /*24b80*/  IMAD.MOV.U32 R7, RZ, RZ, R20 ;  /* 0x000000ffff077224 */ /* 0x000fe400078e0014 */
[----:B------:R-:W2:Y:S04]  /*24b90*/  LDL.LU R20, [R1+0x300] ;  /* 0x0003000001147983 */ /* 0x000ea80000300800 */
[----:B------:R-:W2:Y:S01]  /*24ba0*/  LDL.LU R21, [R1+0x304] ;  /* 0x0003040001157983 */ /* 0x000ea20000300800 */
[----:B------:R-:W-:Y:S03]  /*24bb0*/  HMMA.16816.F32 R4, R4, R2, R12 ;  /* 0x000000020404723c */ /* 0x000fe6000000180c */
[----:B------:R-:W2:Y:S04]  /*24bc0*/  LDL.LU R22, [R1+0x308] ;  /* 0x0003080001167983 */ /* 0x000ea80000300800 */
[----:B------:R-:W2:Y:S04]  /*24bd0*/  LDL.LU R23, [R1+0x30c] ;  /* 0x00030c0001177983 */ /* 0x000ea80000300800 */
[----:B------:R-:W3:Y:S08]  /*24be0*/  LDL.LU R12, [R1+0x1de4] ;  /* 0x001de400010c7983 */ /* 0x000ef00000300800 */
[----:B------:R-:W-:Y:S01]  /*24bf0*/  IMAD.MOV.U32 R11, RZ, RZ, R7 ;  /* 0x000000ffff0b7224 */ /* 0x000fe200078e0007 */
[----:B------:R-:W-:Y:S01]  /*24c00*/  MOV R13, R4 ;  /* 0x00000004000d7202 */ /* 0x000fe20000000f00 */
[----:B------:R-:W-:-:S02]  /*24c10*/  IMAD.MOV.U32 R14, RZ, RZ, R5 ;  /* 0x000000ffff0e7224 */ /* 0x000fc400078e0005 */
[----:B------:R-:W-:Y:S01]  /*24c20*/  IMAD.MOV.U32 R15, RZ, RZ, R6 ;  /* 0x000000ffff0f7224 */ /* 0x000fe200078e0006 */
[----:B------:R-:W-:Y:S04]  /*24c30*/  STL.64 [R1+0x1d90], R10 ;  /* 0x001d900a01007387 */ /* 0x000fe80000100a00 */
[----:B------:R0:W-:Y:S04]  /*24c40*/  STL.64 [R1+0x1d88], R8 ;  /* 0x001d880801007387 */ /* 0x0001e80000100a00 */
[----:B------:R-:W-:Y:S04]  /*24c50*/  STL.64 [R1+0x1d80], R14 ;  /* 0x001d800e01007387 */ /* 0x000fe80000100a00 */
[----:B---3--:R-:W-:Y:S04]  /*24c60*/  STL.64 [R1+0x1d78], R12 ;  /* 0x001d780c01007387 */ /* 0x008fe80000100a00 */
[----:B------:R-:W4:Y:S04]  /*24c70*/  LDL.LU R4, [R1+0x1b0] ;  /* 0x0001b00001047983 */ /* 0x000f280000300800 */
[----:B------:R-:W4:Y:S04]  /*24c80*/  LDL.LU R5, [R1+0x1b8] ;  /* 0x0001b80001057983 */ /* 0x000f280000300800 */
[----:B------:R-:W4:Y:S01]  /*24c90*/  LDL.LU R6, [R1+0x130] ;  /* 0x0001300001067983 */ /* 0x000f220000300800 */
[----:B------:R-:W-:-:S03]  /*24ca0*/  MOV R7, R29 ;  /* 0x0000001d00077202 */ /* 0x000fc60000000f00 */
[----:B------:R-:W3:Y:S04]  /*24cb0*/  LDL.LU R29, [R1+0x1de0] ;  /* 0x001de000011d7983 */ /* 0x000ee80000300800 */
[----:B0-----:R-:W5:Y:S01]  /*24cc0*/  LDL.LU R8, [R1+0x2e0] ;  /* 0x0002e00001087983 */ /* 0x001f620000300800 */
[----:B----4-:R-:W-:-:S15]  /*24cd0*/  HMMA.16816.F32 R4, R4, R2, R24 ;  /* 0x000000020404723c */ /* 0x010fde0000001818 */
[----:B------:R-:W-:-:S04]  /*24ce0*/  NOP ;  /* 0x0000000000007918 */ /* 0x000fc80000000000 */
[----:B------:R-:W-:Y:S04]  /*24cf0*/  STL.64 [R1+0x60], R4 ;  /* 0x0000600401007387 */ /* 0x000fe80000100a00 */
[----:B------:R-:W-:Y:S04]  /*24d00*/  STL.64 [R1+0x68], R6 ;  /* 0x0000680601007387 */ /* 0x000fe80000100a00 */
[----:B------:R-:W5:Y:S04]  /*24d10*/  LDL.LU R9, [R1+0x2e4] ;  /* 0x0002e40001097983 */ /* 0x000f680000300800 */
[----:B------:R-:W4:Y:S04]  /*24d20*/  LDL.LU R10, [R1+0x2e8] ;  /* 0x0002e800010a7983 */ /* 0x000f280000300800 */
[----:B------:R-:W4:Y:S04]  /*24d30*/  LDL.LU R11, [R1+0x2ec] ;  /* 0x0002ec00010b7983 */ /* 0x000f280000300800 */
[----:B------:R-:W0:Y:S02]  /*24d40*/  LDSM.16.MT88.4 R4, [R28+UR7+0x14180] ;  /* 0x014180071c04783b */ /* 0x000e240008004200 */
[----:B0-----:R-:W-:Y:S01]  /*24d50*/  IMAD.MOV.U32 R26, RZ, RZ, R6 ;  /* 0x000000ffff1a7224 */ /* 0x001fe200078e0006 */
[----:B------:R-:W-:Y:S01]  /*24d60*/  MOV R6, R17 ;  /* 0x0000001100067202 */ /* 0x000fe20000000f00 */
[----:B----4-:R-:W-:Y:S04]  /*24d70*/  STL.64 [R1+0x1dd8], R10 ;  /* 0x001dd80a01007387 */ /* 0x010fe80000100a00 */
[----:B-----5:R-:W-:Y:S04]  /*24d80*/  STL.64 [R1+0x1dd0], R8 ;  /* 0x001dd00801007387 */ /* 0x020fe80000100a00 */
[----:B------:R-:W0:Y:S04]  /*24d90*/  LDSM.16.MT88.4 R8, [R28+UR7+0x16180] ;  /* 0x016180071c08783b */ /* 0x000e280008004200 */
[----:B------:R1:W-:Y:S04]  /*24da0*/  STL.64 [R1+0x120], R4 ;  /* 0x0001200401007387 */ /* 0x0003e80000100a00 */
[----:B------:R4:W-:Y:S01]  /*24db0*/  STL [R1+0x12c], R7 ;  /* 0x00012c0701007387 */ /* 0x0009e20000100800 */
[----:B-1----:R-:W-:-:S02]  /*24dc0*/  IMAD.MOV.U32 R4, RZ, RZ, R19 ;  /* 0x000000ffff047224 */ /* 0x002fc400078e0013 */
[----:B------:R-:W-:Y:S02]  /*24dd0*/  IMAD.MOV.U32 R5, RZ, RZ, R18 ;  /* 0x000000ffff057224 */ /* 0x000fe400078e0012 */
[----:B----4-:R-:W-:Y:S02]  /*24de0*/  IMAD.MOV.U32 R7, RZ, RZ, R16 ;  /* 0x000000ffff077224 */ /* 0x010fe400078e0010 */
[----:B------:R-:W4:Y:S04]  /*24df0*/  LDL.LU R16, [R1+0xe0] ;  /* 0x0000e00001107983 */ /* 0x000f280000300800 */
[----:B------:R-:W4:Y:S01]  /*24e00*/  LDL.LU R17, [R1+0xe4] ;  /* 0x0000e40001117983 */ /* 0x000f220000300800 */
[----:B--2---:R-:W-:Y:S03]  /*24e10*/  HMMA.16816.F32 R4, R4, R2, R20 ;  /* 0x000000020404723c */ /* 0x004fe60000001814 */
[----:B------:R-:W4:Y:S04]  /*24e20*/  LDL.LU R18, [R1+0xe8] ;  /* 0x0000e80001127983 */ /* 0x000f280000300800 */
[----:B------:R-:W4:Y:S04]  /*24e30*/  LDL.LU R19, [R1+0xec] ;  /* 0x0000ec0001137983 */ /* 0x000f280000300800 */
[----:B0-----:R-:W-:Y:S04]  /*24e40*/  STL [R1+0x1a4], R9 ;  /* 0x0001a40901007387 */ /* 0x001fe80000100800 */
[----:B------:R-:W-:Y:S04]  /*24e50*/  STL [R1+0x1ac], R11 ;  /* 0x0001ac0b01007387 */ /* 0x000fe80000100800 */
[----:B------:R-:W-:Y:S04]  /*24e60*/  STL [R1+0x1d3c], R28 ;  /* 0x001d3c1c01007387 */ /* 0x000fe80000100800 */
[----:B------:R-:W2:Y:S04]  /*24e70*/  LDL.LU R20, [R1+0x80] ;  /* 0x0000800001147983 */ /* 0x000ea80000300800 */
[----:B------:R-:W-:Y:S04]  /*24e80*/  STL.64 [R1+0xc0], R4 ;  /* 0x0000c00401007387 */ /* 0x000fe80000100a00 */
[----:B------:R-:W-:Y:S04]  /*24e90*/  STL.64 [R1+0xc8], R6 ;  /* 0x0000c80601007387 */ /* 0x000fe80000100a00 */
[----:B---3--:R-:W0:Y:S01]  /*24ea0*/  LDSM.16.MT88.4 R4, [R29+UR7+0x14100] ;  /* 0x014100071d04783b */ /* 0x008e220008004200 */
[----:B------:R-:W-:-:S02]  /*24eb0*/  IMAD.MOV.U32 R27, RZ, RZ, R8 ;  /* 0x000000ffff1b7224 */ /* 0x000fc400078e0008 */
[----:B------:R-:W-:Y:S01]  /*24ec0*/  IMAD.MOV.U32 R0, RZ, RZ, R10 ;  /* 0x000000ffff007224 */ /* 0x000fe200078e000a */
[----:B------:R-:W2:Y:S04]  /*24ed0*/  LDL.LU R21, [R1+0x84] ;  /* 0x0000840001157983 */ /* 0x000ea80000300800 */
[----:B------:R-:W1:Y:S04]  /*24ee0*/  LDSM.16.MT88.4 R8, [R29+UR7+0x16100] ;  /* 0x016100071d08783b */ /* 0x000e680008004200 */
[----:B------:R-:W2:Y:S04]  /*24ef0*/  LDL.LU R22, [R1+0x88] ;  /* 0x0000880001167983 */ /* 0x000ea80000300800 */
[----:B------:R-:W2:Y:S04]  /*24f00*/  LDL.LU R23, [R1+0x8c] ;  /* 0x00008c0001177983 */ /* 0x000ea80000300800 */
[----:B------:R-:W3:Y:S04]  /*24f10*/  LDL.LU R24, [R1+0x318] ;  /* 0x0003180001187983 */ /* 0x000ee80000300800 */
[----:B------:R-:W5:Y:S04]  /*24f20*/  LDL.LU R25, [R1+0x31c] ;  /* 0x00031c0001197983 */ /* 0x000f680000300800 */
[----:B0-----:R0:W-:Y:S01]  /*24f30*/  STL [R1+0x54], R5 ;  /* 0x0000540501007387 */ /* 0x0011e20000100800 */
[----:B------:R-:W-:Y:S01]  /*24f40*/  MOV R15, R4 ;  /* 0x00000004000f7202 */ /* 0x000fe20000000f00 */
[----:B------:R-:W-:-:S02]  /*24f50*/  IMAD.MOV.U32 R14, RZ, RZ, R6 ;  /* 0x000000ffff0e7224 */ /* 0x000fc400078e0006 */
[----:B------:R1:W-:Y:S04]  /*24f60*/  STL [R1+0x5c], R7 ;  /* 0x00005c0701007387 */ /* 0x0003e80000100800 */
[----:B------:R-:W2:Y:S04]  /*24f70*/  LDL.LU R4, [R1+0x200] ;  /* 0x0002000001047983 */ /* 0x000ea80000300800 */
[----:B0-----:R-:W2:Y:S01]  /*24f80*/  LDL.LU R5, [R1+0x208] ;  /* 0x0002080001057983 */ /* 0x001ea20000300800 */
[----:B-1----:R-:W-:-:S03]  /*24f90*/  IMAD.MOV.U32 R12, RZ, RZ, R10 ;  /* 0x000000ffff0c7224 */ /* 0x002fc600078e000a */
[----:B------:R-:W2:Y:S01]  /*24fa0*/  LDL.LU R6, [R1+0x1f0] ;  /* 0x0001f00001067983 */ /* 0x000ea20000300800 */
[----:B------:R-:W-:-:S03]  /*24fb0*/  IMAD.MOV.U32 R13, RZ, RZ, R8 ;  /* 0x000000ffff0d7224 */ /* 0x000fc600078e0008 */
[----:B------:R-:W2:Y:S04]  /*24fc0*/  LDL.LU R7, [R1+0x1f8] ;  /* 0x0001f80001077983 */ /* 0x000ea80000300800 */
[----:B------:R-:W-:Y:S04]  /*24fd0*/  STL [R1+0xa4], R9 ;  /* 0x0000a40901007387 */ /* 0x000fe80000100800 */
[----:B------:R0:W-:Y:S04]  /*24fe0*/  STL [R1+0xac], R11 ;  /* 0x0000ac0b01007387 */ /* 0x0001e80000100800 */
[----:B0-----:R-:W2:Y:S04]  /*24ff0*/  LDL.LU.64 R10, [R1+0x1dd8] ;  /* 0x001dd800010a7983 */ /* 0x001ea80000300a00 */
[----:B------:R-:W2:Y:S02]  /*25000*/  LDL.LU.64 R8, [R1+0x1dd0] ;  /* 0x001dd00001087983 */ /* 0x000ea40000300a00 */
[----:B--2---:R-:W-:Y:S02]  /*25010*/  HMMA.16816.F32 R8, R4, R2, R8 ;  /* 0x000000020408723c */ /* 0x004fe40000001808 */
[----:B------:R-:W0:-:S15]  /*25020*/  LDSM.16.MT88.4 R4, [R29+UR7+0x14180] ;  /* 0x014180071d04783b */ /* 0x000e1e0008004200 */
[----:B------:R-:W-:Y:S02]  /*25030*/  NOP ;  /* 0x0000000000007918 */ /* 0x000fe40000000000 */
[----:B------:R-:W-:Y:S04]  /*25040*/  STL.64 [R1+0xd0], R8 ;  /* 0x0000d00801007387 */ /* 0x000fe80000100a00 */
[----:B------:R1:W-:Y:S04]  /*25050*/  STL.64 [R1+0xd8], R10 ;  /* 0x0000d80a01007387 */ /* 0x0003e80000100a00 */
        /* <DEDUP_REMOVED lines=8> */
[----:B------:R-:W-:Y:S04]  /*250e0*/  STL [R1+0x1d38], R29 ;  /* 0x001d381d01007387 */ /* 0x000fe80000100800 */
[----:B------:R-:W4:Y:S01]  /*250f0*/  LDL.LU R4, [R1+0x120] ;  /* 0x0001200001047983 */ /* 0x000f220000300800 */
[----:B------:R-:W-:Y:S01]  /*25100*/  IMAD.MOV.U32 R8, RZ, RZ, R6 ;  /* 0x000000ffff087224 */ /* 0x000fe200078e0006 */
[----:B0-----:R-:W-:Y:S01]  /*25110*/  MOV R5, R26 ;  /* 0x0000001a00057202 */ /* 0x001fe20000000f00 */
[----:B------:R-:W-:Y:S01]  /*25120*/  IMAD.MOV.U32 R6, RZ, RZ, R27 ;  /* 0x000000ffff067224 */ /* 0x000fe200078e001b */
[----:B------:R-:W2:Y:S01]  /*25130*/  LDL.LU R26, [R1+0x1dcc] ;  /* 0x001dcc00011a7983 */ /* 0x000ea20000300800 */
[----:B-1----:R-:W-:-:S03]  /*25140*/  IMAD.MOV.U32 R7, RZ, RZ, R0 ;  /* 0x000000ffff077224 */ /* 0x002fc600078e0000 */
[----:B------:R-:W2:Y:S04]  /*25150*/  LDL.LU R27, [R1+0x1dc8] ;  /* 0x001dc800011b7983 */ /* 0x000ea80000300800 */
[----:B----4-:R-:W-:Y:S01]  /*25160*/  HMMA.16816.F32 R16, R4, R2, R16 ;  /* 0x000000020410723c */ /* 0x010fe20000001810 */
[----:B------:R-:W-:Y:S01]  /*25170*/  MOV R4, R15 ;  /* 0x0000000f00047202 */ /* 0x000fe20000000f00 */
[----:B------:R-:W-:Y:S02]  /*25180*/  IMAD.MOV.U32 R5, RZ, RZ, R14 ;  /* 0x000000ffff057224 */ /* 0x000fe400078e000e */
[----:B------:R-:W-:Y:S02]  /*25190*/  IMAD.MOV.U32 R6, RZ, RZ, R13 ;  /* 0x000000ffff067224 */ /* 0x000fe400078e000d */
[----:B------:R-:W-:-:S07]  /*251a0*/  IMAD.MOV.U32 R7, RZ, RZ, R12 ;  /* 0x000000ffff077224 */ /* 0x000fce00078e000c */
[----:B------:R-:W-:Y:S06]  /*251b0*/  HMMA.16816.F32 R4, R4, R2, R20 ;  /* 0x000000020404723c */ /* 0x000fec0000001814 */
[----:B------:R0:W-:Y:S01]  /*251c0*/  STL.64 [R1+0xe0], R16 ;  /* 0x0000e01001007387 */ /* 0x0001e20000100a00 */
[----:B------:R-:W-:-:S03]  /*251d0*/  IMAD.MOV.U32 R0, RZ, RZ, R19 ;  /* 0x000000ffff007224 */ /* 0x000fc600078e0013 */
[----:B------:R1:W-:Y:S04]  /*251e0*/  STL [R1+0xe8], R18 ;  /* 0x0000e81201007387 */ /* 0x0003e80000100800 */
[----:B0-----:R-:W4:Y:S04]  /*251f0*/  LDL.LU R16, [R1+0x90] ;  /* 0x0000900001107983 */ /* 0x001f280000300800 */
[----:B------:R-:W4:Y:S04]  /*25200*/  LDL.LU R17, [R1+0x94] ;  /* 0x0000940001117983 */ /* 0x000f280000300800 */
[----:B-1----:R-:W4:Y:S04]  /*25210*/  LDL.LU R18, [R1+0x98] ;  /* 0x0000980001127983 */ /* 0x002f280000300800 */
[----:B------:R-:W4:Y:S04]  /*25220*/  LDL.LU R19, [R1+0x9c] ;  /* 0x00009c0001137983 */ /* 0x000f280000300800 */
[----:B------:R-:W-:Y:S04]  /*25230*/  STL.64 [R1+0x1da0], R6 ;  /* 0x001da00601007387 */ /* 0x000fe80000100a00 */
[----:B------:R0:W-:Y:S04]  /*25240*/  STL.64 [R1+0x1d98], R4 ;  /* 0x001d980401007387 */ /* 0x0001e80000100a00 */
[----:B0-----:R-:W2:Y:S04]  /*25250*/  LDL.LU R4, [R1+0x10] ;  /* 0x0000100001047983 */ /* 0x001ea80000300800 */
[----:B------:R-:W2:Y:S04]  /*25260*/  LDL.LU R5, [R1+0x14] ;  /* 0x0000140001057983 */ /* 0x000ea80000300800 */
[----:B------:R-:W2:Y:S04]  /*25270*/  LDL.LU R6, [R1+0x18] ;  /* 0x0000180001067983 */ /* 0x000ea80000300800 */
[----:B------:R-:W2:Y:S01]  /*25280*/  LDL.LU R7, [R1+0x1c] ;  /* 0x00001c0001077983 */ /* 0x000ea20000300800 */
[----:B------:R-:W-:Y:S01]  /*25290*/  MOV R20, R11 ;  /* 0x0000000b00147202 */ /* 0x000fe20000000f00 */
[----:B------:R-:W-:-:S02]  /*252a0*/  IMAD.MOV.U32 R21, RZ, RZ, R10 ;  /* 0x000000ffff157224 */ /* 0x000fc400078e000a */
[----:B------:R-:W-:Y:S02]  /*252b0*/  IMAD.MOV.U32 R22, RZ, RZ, R9 ;  /* 0x000000ffff167224 */ /* 0x000fe400078e0009 */
[----:B------:R-:W-:Y:S01]  /*252c0*/  IMAD.MOV.U32 R23, RZ, RZ, R8 ;  /* 0x000000ffff177224 */ /* 0x000fe200078e0008 */
[----:B--2---:R-:W-:Y:S04]  /*252d0*/  STL.64 [R1+0x1db0], R6 ;  /* 0x001db00601007387 */ /* 0x004fe80000100a00 */
[----:B------:R0:W-:Y:S04]  /*252e0*/  STL.64 [R1+0x1da8], R4 ;  /* 0x001da80401007387 */ /* 0x0001e80000100a00 */
[----:B0-----:R-:W2:Y:S04]  /*252f0*/  LDL.LU R4, [R1+0x70] ;  /* 0x0000700001047983 */ /* 0x001ea80000300800 */
[----:B------:R-:W2:Y:S04]  /*25300*/  LDL.LU R5, [R1+0x74] ;  /* 0x0000740001057983 */ /* 0x000ea80000300800 */
[----:B------:R-:W2:Y:S04]  /*25310*/  LDL.LU R6, [R1+0x78] ;  /* 0x0000780001067983 */ /* 0x000ea80000300800 */
[----:B------:R-:W2:Y:S01]  /*25320*/  LDL.LU R7, [R1+0x7c] ;  /* 0x00007c0001077983 */ /* 0x000ea20000300800 */
[----:B----4-:R-:W-:-:S15]  /*25330*/  HMMA.16816.F32 R12, R20, R2, R16 ;  /* 0x00000002140c723c */ /* 0x010fde0000001810 */
[----:B------:R-:W-:-:S04]  /*25340*/  NOP ;  /* 0x0000000000007918 */ /* 0x000fc80000000000 */
[----:B------:R-:W-:Y:S01]  /*25350*/  MOV R28, R13 ;  /* 0x0000000d001c7202 */ /* 0x000fe20000000f00 */
[----:B------:R-:W-:Y:S01]  /*25360*/  IMAD.MOV.U32 R29, RZ, RZ, R15 ;  /* 0x000000ffff1d7224 */ /* 0x000fe200078e000f */
[----:B--2---:R-:W-:Y:S04]  /*25370*/  STL.64 [R1+0x1dc0], R6 ;  /* 0x001dc00601007387 */ /* 0x004fe80000100a00 */
[----:B------:R0:W-:Y:S04]  /*25380*/  STL.64 [R1+0x1db8], R4 ;  /* 0x001db80401007387 */ /* 0x0001e80000100a00 */
[----:B0-----:R-:W2:Y:S04]  /*25390*/  LDL.LU R4, [R1+0xb0] ;  /* 0x0000b00001047983 */ /* 0x001ea80000300800 */
[----:B------:R-:W2:Y:S04]  /*253a0*/  LDL.LU R5, [R1+0xb4] ;  /* 0x0000b40001057983 */ /* 0x000ea80000300800 */
[----:B------:R-:W2:Y:S04]  /*253b0*/  LDL.LU R6, [R1+0xb8] ;  /* 0x0000b80001067983 */ /* 0x000ea80000300800 */
[----:B------:R-:W2:Y:S04]  /*253c0*/  LDL.LU R7, [R1+0xbc] ;  /* 0x0000bc0001077983 */ /* 0x000ea80000300800 */
[----:B------:R-:W4:Y:S04]  /*253d0*/  LDL.LU R8, [R1] ;  /* 0x0000000001087983 */ /* 0x000f280000300800 */
[----:B------:R-:W4:Y:S04]  /*253e0*/  LDL.LU R9, [R1+0x4] ;  /* 0x0000040001097983 */ /* 0x000f280000300800 */
[----:B------:R-:W4:Y:S04]  /*253f0*/  LDL.LU R10, [R1+0x8] ;  /* 0x00000800010a7983 */ /* 0x000f280000300800 */
[----:B------:R-:W4:Y:S04]  /*25400*/  LDL.LU R11, [R1+0xc] ;  /* 0x00000c00010b7983 */ /* 0x000f280000300800 */
[----:B------:R0:W-:Y:S04]  /*25410*/  STL [R1+0x80], R12 ;  /* 0x0000800c01007387 */ /* 0x0001e80000100800 */
[----:B------:R1:W-:Y:S04]  /*25420*/  STL [R1+0x88], R14 ;  /* 0x0000880e01007387 */ /* 0x0003e80000100800 */
[----:B0-----:R-:W2:Y:S04]  /*25430*/  LDL.LU R12, [R1+0x30] ;  /* 0x00003000010c7983 */ /* 0x001ea80000300800 */
[----:B------:R-:W2:Y:S04]  /*25440*/  LDL.LU R13, [R1+0x34] ;  /* 0x00003400010d7983 */ /* 0x000ea80000300800 */
[----:B-1----:R-:W2:Y:S04]  /*25450*/  LDL.LU R14, [R1+0x38] ;  /* 0x00003800010e7983 */ /* 0x002ea80000300800 */
[----:B------:R-:W2:Y:S04]  /*25460*/  LDL.LU R15, [R1+0x3c] ;  /* 0x00003c00010f7983 */ /* 0x000ea80000300800 */
[----:B------:R-:W2:Y:S04]  /*25470*/  LDL.LU R16, [R1+0x20] ;  /* 0x0000200001107983 */ /* 0x000ea80000300800 */
[----:B------:R-:W2:Y:S04]  /*25480*/  LDL.LU R17, [R1+0x24] ;  /* 0x0000240001117983 */ /* 0x000ea80000300800 */
[----:B------:R-:W2:Y:S04]  /*25490*/  LDL.LU R20, [R1+0x2b4] ;  /* 0x0002b40001147983 */ /* 0x000ea80000300800 */
[----:B------:R-:W2:Y:S04]  /*254a0*/  LDL.LU R21, [R1+0x2bc] ;  /* 0x0002bc0001157983 */ /* 0x000ea80000300800 */
[----:B------:R-:W2:Y:S04]  /*254b0*/  LDL.LU R22, [R1+0x2c4] ;  /* 0x0002c40001167983 */ /* 0x000ea80000300800 */
[----:B------:R-:W2:Y:S01]  /*254c0*/  LDL.LU R23, [R1+0x2cc] ;  /* 0x0002cc0001177983 */ /* 0x000ea20000300800 */
[----:B---3--:R-:W-:-:S02]  /*254d0*/  F2FP.F16.E4M3.UNPACK_B R24, R24.H1 ;  /* 0x00000018ff18723e */ /* 0x008fc400030006ff */
[----:B-----5:R-:W-:Y:S01]  /*254e0*/  F2FP.F16.E4M3.UNPACK_B R25, R25.H1 ;  /* 0x00000019ff19723e */ /* 0x020fe200030006ff */
[----:B------:R-:W-:Y:S02]  /*254f0*/  IMAD.MOV.U32 R18, RZ, RZ, R27 ;  /* 0x000000ffff127224 */ /* 0x000fe400078e001b */
[----:B------:R-:W-:-:S04]  /*25500*/  IMAD.MOV.U32 R19, RZ, RZ, R26 ;  /* 0x000000ffff137224 */ /* 0x000fc800078e001a */
[----:B--2---:R-:W-:Y:S01]  /*25510*/  HMMA.16816.F32 R20, R20, R24, R4 ;  /* 0x000000181414723c */ /* 0x004fe20000001804 */
[----:B------:R-:W2:Y:S04]  /*25520*/  LDL.LU.64 R6, [R1+0x1dc0] ;  /* 0x001dc00001067983 */ /* 0x000ea80000300a00 */
[----:B------:R-:W2:-:S14]  /*25530*/  LDL.LU.64 R4, [R1+0x1db8] ;  /* 0x001db80001047983 */ /* 0x000e9c0000300a00 */
[----:B------:R0:W-:Y:S01]  /*25540*/  STL.64 [R1+0xb0], R20 ;  /* 0x0000b01401007387 */ /* 0x0001e20000100a00 */
[----:B------:R-:W-:Y:S01]  /*25550*/  MOV R27, R22 ;  /* 0x00000016001b7202 */ /* 0x000fe20000000f00 */
[----:B------:R-:W-:Y:S02]  /*25560*/  IMAD.MOV.U32 R26, RZ, RZ, R23 ;  /* 0x000000ffff1a7224 */ /* 0x000fe400078e0017 */
[----:B0-----:R-:W2:Y:S04]  /*25570*/  LDL.LU R20, [R1+0x294] ;  /* 0x0002940001147983 */ /* 0x001ea80000300800 */
[----:B------:R-:W2:Y:S04]  /*25580*/  LDL.LU R21, [R1+0x29c] ;  /* 0x00029c0001157983 */ /* 0x000ea80000300800 */
[----:B------:R-:W2:Y:S04]  /*25590*/  LDL.LU R22, [R1+0x2a4] ;  /* 0x0002a40001167983 */ /* 0x000ea80000300800 */
        /* <DEDUP_REMOVED lines=11> */
[----:B------:R-:W2:Y:S04]  /*25650*/  LDL.LU.64 R6, [R1+0x1da0] ;  /* 0x001da00001067983 */ /* 0x000ea80000300a00 */
[----:B------:R-:W2:-:S13]  /*25660*/  LDL.LU.64 R4, [R1+0x1d98] ;  /* 0x001d980001047983 */ /* 0x000e9a0000300a00 */
[----:B------:R0:W-:Y:S04]  /*25670*/  STL.64 [R1+0x70], R20 ;  /* 0x0000701401007387 */ /* 0x0001e80000100a00 */
[----:B------:R1:W-:Y:S04]  /*25680*/  STL.64 [R1+0x78], R22 ;  /* 0x0000781601007387 */ /* 0x0003e80000100a00 */
[----:B0-----:R-:W4:Y:S04]  /*25690*/  LDL.LU R20, [R1+0x254] ;  /* 0x0002540001147983 */ /* 0x001f280000300800 */
[----:B------:R-:W4:Y:S04]  /*256a0*/  LDL.LU R21, [R1+0x25c] ;  /* 0x00025c0001157983 */ /* 0x000f280000300800 */
[----:B-1----:R-:W4:Y:S04]  /*256b0*/  LDL.LU R22, [R1+0x264] ;  /* 0x0002640001167983 */ /* 0x002f280000300800 */
[----:B------:R-:W4:Y:S02]  /*256c0*/  LDL.LU R23, [R1+0x26c] ;  /* 0x00026c0001177983 */ /* 0x000f240000300800 */
[----:B----4-:R-:W-:Y:S02]  /*256d0*/  HMMA.16816.F32 R20, R20, R24, R8 ;  /* 0x000000181414723c */ /* 0x010fe40000001808 */
[----:B------:R-:W3:Y:S04]  /*256e0*/  LDL.LU.64 R10, [R1+0x1d90] ;  /* 0x001d9000010a7983 */ /* 0x000ee80000300a00 */
[----:B------:R-:W4:-:S13]  /*256f0*/  LDL.LU.64 R8, [R1+0x1d88] ;  /* 0x001d880001087983 */ /* 0x000f1a0000300a00 */
[----:B------:R0:W-:Y:S04]  /*25700*/  STL.64 [R1+0x250], R20 ;  /* 0x0002501401007387 */ /* 0x0001e80000100a00 */
[----:B------:R1:W-:Y:S04]  /*25710*/  STL.64 [R1+0x258], R22 ;  /* 0x0002581601007387 */ /* 0x0003e80000100a00 */
[----:B0-----:R-:W5:Y:S04]  /*25720*/  LDL.LU R20, [R1+0x234] ;  /* 0x0002340001147983 */ /* 0x001f680000300800 */
[----:B------:R-:W5:Y:S04]  /*25730*/  LDL.LU R21, [R1+0x23c] ;  /* 0x00023c0001157983 */ /* 0x000f680000300800 */
[----:B-1----:R-:W5:Y:S04]  /*25740*/  LDL.LU R22, [R1+0x244] ;  /* 0x0002440001167983 */ /* 0x002f680000300800 */
[----:B------:R-:W5:Y:S02]  /*25750*/  LDL.LU R23, [R1+0x24c] ;  /* 0x00024c0001177983 */ /* 0x000f640000300800 */
[----:B-----5:R-:W-:Y:S02]  /*25760*/  HMMA.16816.F32 R20, R20, R24, R12 ;  /* 0x000000181414723c */ /* 0x020fe4000000180c */
[----:B------:R-:W5:Y:S04]  /*25770*/  LDL.LU.64 R14, [R1+0x1d80] ;  /* 0x001d8000010e7983 */ /* 0x000f680000300a00 */
        /* <DEDUP_REMOVED lines=16> */
[----:B--2---:R-:W-:Y:S01]  /*25880*/  HMMA.16816.F32 R16, R20, R24, R16 ;  /* 0x000000181410723c */ /* 0x004fe20000001810 */
[----:B------:R-:W-:-:S02]  /*25890*/  IMAD.MOV.U32 R20, RZ, RZ, R13 ;  /* 0x000000ffff147224 */ /* 0x000fc400078e000d */
[----:B------:R-:W2:Y:S01]  /*258a0*/  LDL.LU R13, [R1+0x1d60] ;  /* 0x001d6000010d7983 */ /* 0x000ea20000300800 */
[----:B-----5:R-:W-:Y:S01]  /*258b0*/  IMAD.MOV.U32 R21, RZ, RZ, R14 ;  /* 0x000000ffff157224 */ /* 0x020fe200078e000e */
[----:B------:R-:W-:Y:S01]  /*258c0*/  MOV R22, R15 ;  /* 0x0000000f00167202 */ /* 0x000fe20000000f00 */
[----:B---3--:R-:W-:-:S13]  /*258d0*/  IMAD.MOV.U32 R23, RZ, RZ, R11 ;  /* 0x000000ffff177224 */ /* 0x008fda00078e000b */
[----:B------:R0:W-:Y:S04]  /*258e0*/  STL.64 [R1], R16 ;  /* 0x0000001001007387 */ /* 0x0001e80000100a00 */
[----:B------:R1:W-:Y:S04]  /*258f0*/  STL.64 [R1+0x8], R18 ;  /* 0x0000081201007387 */ /* 0x0003e80000100a00 */
[----:B------:R-:W2:Y:S04]  /*25900*/  LDL.LU R14, [R1+0x1d5c] ;  /* 0x001d5c00010e7983 */ /* 0x000ea80000300800 */
[----:B------:R-:W2:Y:S04]  /*25910*/  LDL.LU R15, [R1+0x1d58] ;  /* 0x001d5800010f7983 */ /* 0x000ea80000300800 */
[----:B------:R-:W4:Y:S04]  /*25920*/  LDL.LU R11, [R1+0x1d54] ;  /* 0x001d5400010b7983 */ /* 0x000f280000300800 */
[----:B0-----:R-:W2:Y:S04]  /*25930*/  LDL.LU R16, [R1+0x194] ;  /* 0x0001940001107983 */ /* 0x001ea80000300800 */
[----:B------:R-:W2:Y:S04]  /*25940*/  LDL.LU R17, [R1+0x19c] ;  /* 0x00019c0001117983 */ /* 0x000ea80000300800 */
[----:B-1----:R-:W2:Y:S04]  /*25950*/  LDL.LU R18, [R1+0x114] ;  /* 0x0001140001127983 */ /* 0x002ea80000300800 */
[----:B------:R-:W2:Y:S02]  /*25960*/  LDL.LU R19, [R1+0x11c] ;  /* 0x00011c0001137983 */ /* 0x000ea40000300800 */
[----:B--2---:R-:W-:Y:S02]  /*25970*/  HMMA.16816.F32 R16, R16, R24, R12 ;  /* 0x000000181010723c */ /* 0x004fe4000000180c */
[----:B------:R-:W4:-:S15]  /*25980*/  LDL.LU R12, [R1+0x174] ;  /* 0x00017400010c7983 */ /* 0x000f1e0000300800 */
[----:B------:R-:W-:Y:S02]  /*25990*/  NOP ;  /* 0x0000000000007918 */ /* 0x000fe40000000000 */
[----:B------:R-:W-:Y:S04]  /*259a0*/  STL.64 [R1+0x2e0], R16 ;  /* 0x0002e01001007387 */ /* 0x000fe80000100a00 */
[----:B------:R-:W-:Y:S04]  /*259b0*/  STL.64 [R1+0x2e8], R18 ;  /* 0x0002e81201007387 */ /* 0x000fe80000100a00 */
[----:B------:R-:W4:Y:S04]  /*259c0*/  LDL.LU R13, [R1+0x17c] ;  /* 0x00017c00010d7983 */ /* 0x000f280000300800 */
[----:B------:R-:W4:Y:S04]  /*259d0*/  LDL.LU R14, [R1+0x164] ;  /* 0x00016400010e7983 */ /* 0x000f280000300800 */
[----:B------:R-:W4:Y:S02]  /*259e0*/  LDL.LU R15, [R1+0x16c] ;  /* 0x00016c00010f7983 */ /* 0x000f240000300800 */
[----:B----4-:R-:W-:-:S15]  /*259f0*/  HMMA.16816.F32 R12, R12, R24, R8 ;  /* 0x000000180c0c723c */ /* 0x010fde0000001808 */
        /* <DEDUP_REMOVED lines=11> */
[----:B------:R-:W4:Y:S01]  /*25ab0*/  LDL R3, [R1+0x338] ;  /* 0x0003380001037983 */ /* 0x000f220000100800 */
[----:B---3--:R-:W-:-:S15]  /*25ac0*/  HMMA.16816.F32 R8, R8, R24, R20 ;  /* 0x000000180808723c */ /* 0x008fde0000001814 */
[----:B------:R-:W-:-:S04]  /*25ad0*/  NOP ;  /* 0x0000000000007918 */ /* 0x000fc80000000000 */
[----:B------:R-:W-:Y:S04]  /*25ae0*/  STL.64 [R1+0x1cb0], R10 ;  /* 0x001cb00a01007387 */ /* 0x000fe80000100a00 */
[----:B------:R0:W-:Y:S04]  /*25af0*/  STL.64 [R1+0x1ca8], R8 ;  /* 0x001ca80801007387 */ /* 0x0001e80000100a00 */
[----:B0-----:R-:W3:Y:S04]  /*25b00*/  LDL R9, [R1+0x330] ;  /* 0x0003300001097983 */ /* 0x001ee80000100800 */
[----:B------:R-:W2:Y:S04]  /*25b10*/  LDL.LU R16, [R1+0x1b4] ;  /* 0x0001b40001107983 */ /* 0x000ea80000300800 */
[----:B------:R-:W2:Y:S04]  /*25b20*/  LDL.LU R17, [R1+0x1bc] ;  /* 0x0001bc0001117983 */ /* 0x000ea80000300800 */
[----:B------:R-:W5:Y:S04]  /*25b30*/  LDL.LU R20, [R1+0xd0] ;  /* 0x0000d00001147983 */ /* 0x000f680000300800 */
[----:B------:R-:W5:Y:S04]  /*25b40*/  LDL.LU R21, [R1+0xd4] ;  /* 0x0000d40001157983 */ /* 0x000f680000300800 */
[----:B------:R-:W2:Y:S04]  /*25b50*/  LDL.LU R22, [R1+0xd8] ;  /* 0x0000d80001167983 */ /* 0x000ea80000300800 */
[----:B------:R-:W2:Y:S04]  /*25b60*/  LDL.LU R23, [R1+0xdc] ;  /* 0x0000dc0001177983 */ /* 0x000ea80000300800 */
[----:B--2---:R-:W-:Y:S04]  /*25b70*/  STL.64 [R1+0x1d48], R22 ;  /* 0x001d481601007387 */ /* 0x004fe80000100a00 */
[----:B-----5:R0:W-:Y:S04]  /*25b80*/  STL.64 [R1+0x1d40], R20 ;  /* 0x001d401401007387 */ /* 0x0201e80000100a00 */
[----:B0-----:R-:W2:Y:S04]  /*25b90*/  LDL.LU R20, [R1+0xc0] ;  /* 0x0000c00001147983 */ /* 0x001ea80000300800 */
[----:B------:R-:W2:Y:S04]  /*25ba0*/  LDL.LU R21, [R1+0xc4] ;  /* 0x0000c40001157983 */ /* 0x000ea80000300800 */
[----:B------:R-:W2:Y:S04]  /*25bb0*/  LDL.LU R22, [R1+0xc8] ;  /* 0x0000c80001167983 */ /* 0x000ea80000300800 */
[----:B------:R-:W2:Y:S04]  /*25bc0*/  LDL.LU R23, [R1+0xcc] ;  /* 0x0000cc0001177983 */ /* 0x000ea80000300800 */
[----:B------:R-:W5:Y:S04]  /*25bd0*/  LDL.LU R18, [R1+0x134] ;  /* 0x0001340001127983 */ /* 0x000f680000300800 */
[----:B------:R-:W5:Y:S02]  /*25be0*/  LDL.LU R19, [R1+0x13c] ;  /* 0x00013c0001137983 */ /* 0x000f640000300800 */
[----:B-----5:R-:W-:Y:S02]  /*25bf0*/  HMMA.16816.F32 R12, R16, R24, R12 ;  /* 0x00000018100c723c */ /* 0x020fe4000000180c */
[----:B------:R-:W5:-:S15]  /*25c00*/  LDL.LU R16, [R1+0x54] ;  /* 0x0000540001107983 */ /* 0x000f5e0000300800 */
[----:B------:R-:W-:Y:S02]  /*25c10*/  NOP ;  /* 0x0000000000007918 */ /* 0x000fe40000000000 */
[----:B------:R-:W-:Y:S04]  /*25c20*/  STL.64 [R1+0x30], R12 ;  /* 0x0000300c01007387 */ /* 0x000fe80000100a00 */
[----:B------:R5:W-:Y:S04]  /*25c30*/  STL.64 [R1+0x38], R14 ;  /* 0x0000380e01007387 */ /* 0x000be80000100a00 */
[----:B------:R-:W5:Y:S04]  /*25c40*/  LDL.LU R17, [R1+0x5c] ;  /* 0x00005c0001117983 */ /* 0x000f680000300800 */
[----:B------:R-:W5:Y:S04]  /*25c50*/  LDL.LU R18, [R1+0xa4] ;  /* 0x0000a40001127983 */ /* 0x000f680000300800 */
[----:B------:R-:W5:Y:S02]  /*25c60*/  LDL.LU R19, [R1+0xac] ;  /* 0x0000ac0001137983 */ /* 0x000f640000300800 */
[----:B-----5:R-:W-:Y:S02]  /*25c70*/  HMMA.16816.F32 R12, R16, R24, R4 ;  /* 0x00000018100c723c */ /* 0x020fe40000001804 */
[----:B------:R-:W2:Y:S04]  /*25c80*/  LDL.LU R4, [R1+0x224] ;  /* 0x0002240001047983 */ /* 0x000ea80000300800 */
[----:B----4-:R-:W0:-:S13]  /*25c90*/  LDSM.16.M88.4 R16, [R3+UR7+0x40080] ;  /* 0x040080070310783b */ /* 0x010e1a0008000200 */
[----:B------:R-:W-:Y:S04]  /*25ca0*/  STL.64 [R1+0x60], R12 ;  /* 0x0000600c01007387 */ /* 0x000fe80000100a00 */
[----:B------:R1:W-:Y:S04]  /*25cb0*/  STL.64 [R1+0x68], R14 ;  /* 0x0000680e01007387 */ /* 0x0003e80000100a00 */
[----:B------:R-:W2:Y:S04]  /*25cc0*/  LDL.LU R5, [R1+0x22c] ;  /* 0x00022c0001057983 */ /* 0x000ea80000300800 */
[----:B------:R-:W2:Y:S04]  /*25cd0*/  LDL.LU R6, [R1+0x1e4] ;  /* 0x0001e40001067983 */ /* 0x000ea80000300800 */
[----:B------:R-:W2:Y:S01]  /*25ce0*/  LDL.LU R7, [R1+0x1ec] ;  /* 0x0001ec0001077983 */ /* 0x000ea20000300800 */
[----:B-1----:R-:W-:-:S03]  /*25cf0*/  IMAD.MOV.U32 R15, RZ, RZ, R0 ;  /* 0x000000ffff0f7224 */ /* 0x002fc600078e0000 */
[----:B------:R-:W4:Y:S04]  /*25d00*/  LDL.LU R12, [R1+0xe0] ;  /* 0x0000e000010c7983 */ /* 0x000f280000300800 */
[----:B------:R-:W4:Y:S04]  /*25d10*/  LDL.LU R13, [R1+0xe4] ;  /* 0x0000e400010d7983 */ /* 0x000f280000300800 */
[----:B------:R-:W4:Y:S04]  /*25d20*/  LDL.LU R14, [R1+0xe8] ;  /* 0x0000e800010e7983 */ /* 0x000f280000300800 */
[----:B------:R-:W5:Y:S01]  /*25d30*/  LDL.LU R0, [R1+0x1d50] ;  /* 0x001d500001007983 */ /* 0x000f620000300800 */
[----:B0-----:R-:W-:Y:S01]  /*25d40*/  IMAD.MOV.U32 R2, RZ, RZ, R16 ;  /* 0x000000ffff027224 */ /* 0x001fe200078e0010 */
[----:B------:R-:W-:-:S02]  /*25d50*/  MOV R3, R17 ;  /* 0x0000001100037202 */ /* 0x000fc40000000f00 */
[----:B------:R-:W-:Y:S04]  /*25d60*/  STL.64 [R1+0x300], R16 ;  /* 0x0003001001007387 */ /* 0x000fe80000100a00 */
[----:B------:R-:W-:Y:S04]  /*25d70*/  STL.64 [R1+0x308], R18 ;  /* 0x0003081201007387 */ /* 0x000fe80000100a00 */
[----:B---3--:R-:W0:Y:S04]  /*25d80*/  LDSM.16.MT88.4 R16, [R9+UR7+0x18000] ;  /* 0x018000070910783b */ /* 0x008e280008004200 */
[----:B0-----:R-:W-:Y:S04]  /*25d90*/  STL.64 [R1+0x2c0], R16 ;  /* 0x0002c01001007387 */ /* 0x001fe80000100a00 */
[----:B------:R-:W-:Y:S04]  /*25da0*/  STL.64 [R1+0x2c8], R18 ;  /* 0x0002c81201007387 */ /* 0x000fe80000100a00 */
[----:B------:R-:W0:Y:S04]  /*25db0*/  LDSM.16.MT88.4 R16, [R9+UR7+0x1a000] ;  /* 0x01a000070910783b */ /* 0x000e280008004200 */
[----:B0-----:R0:W-:Y:S04]  /*25dc0*/  STL.64 [R1+0x2d0], R16 ;  /* 0x0002d01001007387 */ /* 0x0011e80000100a00 */
[----:B------:R1:W-:Y:S01]  /*25dd0*/  STL [R1+0x2dc], R19 ;  /* 0x0002dc1301007387 */ /* 0x0003e20000100800 */
[----:B------:R-:W-:Y:S01]  /*25de0*/  IMAD.MOV.U32 R8, RZ, RZ, R18 ;  /* 0x000000ffff087224 */ /* 0x000fe200078e0012 */
[----:B--2---:R-:W-:Y:S02]  /*25df0*/  HMMA.16816.F32 R4, R4, R24, R20 ;  /* 0x000000180404723c */ /* 0x004fe40000001814 */
[----:B-----5:R-:W2:-:S15]  /*25e00*/  LDSM.16.MT88.4 R20, [R0+UR7+0x18000] ;  /* 0x018000070014783b */ /* 0x020e9e0008004200 */
[----:B------:R-:W-:Y:S02]  /*25e10*/  NOP ;  /* 0x0000000000007918 */ /* 0x000fe40000000000 */
[----:B------:R-:W-:Y:S04]  /*25e20*/  STL [R1+0x1cbc], R6 ;  /* 0x001cbc0601007387 */ /* 0x000fe80000100800 */
[----:B------:R-:W-:Y:S04]  /*25e30*/  STL [R1+0x1cb8], R7 ;  /* 0x001cb80701007387 */ /* 0x000fe80000100800 */
[----:B0-----:R-:W3:Y:S04]  /*25e40*/  LDL.LU R16, [R1+0x204] ;  /* 0x0002040001107983 */ /* 0x001ee80000300800 */
[----:B------:R-:W3:Y:S04]  /*25e50*/  LDL.LU R17, [R1+0x20c] ;  /* 0x00020c0001117983 */ /* 0x000ee80000300800 */
[----:B------:R-:W3:Y:S04]  /*25e60*/  LDL.LU R18, [R1+0x1f4] ;  /* 0x0001f40001127983 */ /* 0x000ee80000300800 */
[----:B-1----:R-:W3:Y:S04]  /*25e70*/  LDL.LU R19, [R1+0x1fc] ;  /* 0x0001fc0001137983 */ /* 0x002ee80000300800 */
[----:B--2---:R-:W-:Y:S04]  /*25e80*/  STL.64 [R1+0x290], R20 ;  /* 0x0002901401007387 */ /* 0x004fe80000100a00 */
[----:B------:R-:W-:Y:S04]  /*25e90*/  STL.64 [R1+0x298], R22 ;  /* 0x0002981601007387 */ /* 0x000fe80000100a00 */
[----:B------:R-:W0:Y:S04]  /*25ea0*/  LDSM.16.MT88.4 R20, [R0+UR7+0x1a000] ;  /* 0x01a000070014783b */ /* 0x000e280008004200 */
[----:B0-----:R-:W-:Y:S04]  /*25eb0*/  STL.64 [R1+0x2b0], R20 ;  /* 0x0002b01401007387 */ /* 0x001fe80000100a00 */
[----:B------:R0:W-:Y:S04]  /*25ec0*/  STL.64 [R1+0x2b8], R22 ;  /* 0x0002b81601007387 */ /* 0x0001e80000100a00 */
[----:B0-----:R-:W3:Y:S04]  /*25ed0*/  LDL.LU.64 R22, [R1+0x1d48] ;  /* 0x001d480001167983 */ /* 0x001ee80000300a00 */
[----:B------:R-:W3:Y:S02]  /*25ee0*/  LDL.LU.64 R20, [R1+0x1d40] ;  /* 0x001d400001147983 */ /* 0x000ee40000300a00 */
[----:B---3--:R-:W-:-:S15]  /*25ef0*/  HMMA.16816.F32 R16, R16, R24, R20 ;  /* 0x000000181010723c */ /* 0x008fde0000001814 */
[----:B------:R-:W-:-:S04]  /*25f00*/  NOP ;  /* 0x0000000000007918 */ /* 0x000fc80000000000 */
[----:B------:R-:W-:Y:S04]  /*25f10*/  STL [R1+0x1ca0], R16 ;  /* 0x001ca01001007387 */ /* 0x000fe80000100800 */
[----:B------:R0:W-:Y:S04]  /*25f20*/  STL [R1+0x1c9c], R17 ;  /* 0x001c9c1101007387 */ /* 0x0001e80000100800 */
[----:B------:R1:W-:Y:S04]  /*25f30*/  STL [R1+0x1c98], R18 ;  /* 0x001c981201007387 */ /* 0x0003e80000100800 */
[----:B------:R2:W-:Y:S01]  /*25f40*/  STL [R1+0x1c94], R19 ;  /* 0x001c941301007387 */ /* 0x0005e20000100800 */
[----:B0-----:R-:W-:-:S03]  /*25f50*/  IMAD.MOV.U32 R17, RZ, RZ, R28 ;  /* 0x000000ffff117224 */ /* 0x001fc600078e001c */
[----:B------:R-:W4:Y:S04]  /*25f60*/  LDL.LU R20, [R1+0x124] ;  /* 0x0001240001147983 */ /* 0x000f280000300800 */
[----:B------:R-:W4:Y:S04]  /*25f70*/  LDL.LU R21, [R1+0x12c] ;  /* 0x00012c0001157983 */ /* 0x000f280000300800 */
[----:B------:R-:W3:Y:S04]  /*25f80*/  LDL.LU R16, [R1+0x80] ;  /* 0x0000800001107983 */ /* 0x000ee80000300800 */
[----:B------:R-:W5:Y:S04]  /*25f90*/  LDL.LU R28, [R1+0x1d3c] ;  /* 0x001d3c00011c7983 */ /* 0x000f680000300800 */
[----:B-1----:R-:W3:Y:S01]  /*25fa0*/  LDL.LU R18, [R1+0x88] ;  /* 0x0000880001127983 */ /* 0x002ee20000300800 */
[----:B--2---:R-:W-:-:S03]  /*25fb0*/  IMAD.MOV.U32 R19, RZ, RZ, R29 ;  /* 0x000000ffff137224 */ /* 0x004fc600078e001d */
[----:B------:R-:W2:Y:S04]  /*25fc0*/  LDL.LU R29, [R1+0x1d38] ;  /* 0x001d3800011d7983 */ /* 0x000ea80000300800 */
[----:B---3--:R-:W-:Y:S04]  /*25fd0*/  STL.64 [R1+0x1d30], R18 ;  /* 0x001d301201007387 */ /* 0x008fe80000100a00 */
[----:B------:R-:W-:Y:S04]  /*25fe0*/  STL.64 [R1+0x1d28], R16 ;  /* 0x001d281001007387 */ /* 0x000fe80000100a00 */
[----:B------:R-:W4:Y:S04]  /*25ff0*/  LDL.LU R22, [R1+0x1a4] ;  /* 0x0001a40001167983 */ /* 0x000f280000300800 */
[----:B------:R-:W4:Y:S04]  /*26000*/  LDL.LU R23, [R1+0x1ac] ;  /* 0x0001ac0001177983 */ /* 0x000f280000300800 */
[----:B-----5:R-:W0:Y:S04]  /*26010*/  LDSM.16.MT88.4 R16, [R28+UR7+0x18000] ;  /* 0x018000071c10783b */ /* 0x020e280008004200 */
[----:B0-----:R-:W-:Y:S04]  /*26020*/  STL.64 [R1+0x260], R16 ;  /* 0x0002601001007387 */ /* 0x001fe80000100a00 */
[----:B------:R-:W-:Y:S04]  /*26030*/  STL.64 [R1+0x268], R18 ;  /* 0x0002681201007387 */ /* 0x000fe80000100a00 */
[----:B------:R-:W0:Y:S04]  /*26040*/  LDSM.16.MT88.4 R16, [R28+UR7+0x1a000] ;  /* 0x01a000071c10783b */ /* 0x000e280008004200 */
[----:B0-----:R-:W-:Y:S04]  /*26050*/  STL.64 [R1+0x270], R16 ;  /* 0x0002701001007387 */ /* 0x001fe80000100a00 */
[----:B------:R-:W-:Y:S04]  /*26060*/  STL.64 [R1+0x278], R18 ;  /* 0x0002781201007387 */ /* 0x000fe80000100a00 */
[----:B--2---:R-:W0:Y:S01]  /*26070*/  LDSM.16.MT88.4 R16, [R29+UR7+0x1a000] ;  /* 0x01a000071d10783b */ /* 0x004e220008004200 */
[----:B----4-:R-:W-:-:S15]  /*26080*/  HMMA.16816.F32 R12, R20, R24, R12 ;  /* 0x00000018140c723c */ /* 0x010fde000000180c */
[----:B------:R-:W-:-:S04]  /*26090*/  NOP ;  /* 0x0000000000007918 */ /* 0x000fc80000000000 */
[----:B------:R-:W-:Y:S01]  /*260a0*/  IMAD.MOV.U32 R10, RZ, RZ, R15 ;  /* 0x000000ffff0a7224 */ /* 0x000fe200078e000f */
[----:B------:R-:W-:Y:S01]  /*260b0*/  MOV R6, R12 ;  /* 0x0000000c00067202 */ /* 0x000fe20000000f00 */
[----:B------:R-:W-:Y:S02]  /*260c0*/  IMAD.MOV.U32 R11, RZ, RZ, R14 ;  /* 0x000000ffff0b7224 */ /* 0x000fe400078e000e */
[----:B------:R-:W-:Y:S01]  /*260d0*/  IMAD.MOV.U32 R7, RZ, RZ, R13 ;  /* 0x000000ffff077224 */ /* 0x000fe200078e000d */
[----:B------:R-:W-:Y:S04]  /*260e0*/  STL [R1+0x1cf4], R10 ;  /* 0x001cf40a01007387 */ /* 0x000fe80000100800 */
[----:B------:R-:W-:Y:S04]  /*260f0*/  STL [R1+0x1cf0], R11 ;  /* 0x001cf00b01007387 */ /* 0x000fe80000100800 */
[----:B------:R-:W-:Y:S04]  /*26100*/  STL.64 [R1+0x1cd8], R6 ;  /* 0x001cd80601007387 */ /* 0x000fe80000100a00 */
[----:B------:R-:W-:Y:S04]  /*26110*/  STL.64 [R1+0x1cd0], R4 ;  /* 0x001cd00401007387 */ /* 0x000fe80000100a00 */
[----:B------:R-:W1:Y:S04]  /*26120*/  LDSM.16.MT88.4 R4, [R29+UR7+0x18000] ;  /* 0x018000071d04783b */ /* 0x000e680008004200 */
[----:B------:R-:W2:Y:S04]  /*26130*/  LDL.LU R20, [R1+0x104] ;  /* 0x0001040001147983 */ /* 0x000ea80000300800 */
[----:B------:R-:W2:Y:S04]  /*26140*/  LDL.LU R21, [R1+0x10c] ;  /* 0x00010c0001157983 */ /* 0x000ea80000300800 */
[----:B------:R-:W2:Y:S04]  /*26150*/  LDL.LU R22, [R1+0x184] ;  /* 0x0001840001167983 */ /* 0x000ea80000300800 */
[----:B------:R-:W2:Y:S01]  /*26160*/  LDL.LU R23, [R1+0x18c] ;  /* 0x00018c0001177983 */ /* 0x000ea20000300800 */
[----:B0-----:R-:W-:Y:S01]  /*26170*/  IMAD.MOV.U32 R12, RZ, RZ, R18 ;  /* 0x000000ffff0c7224 */ /* 0x001fe200078e0012 */
[----:B------:R-:W-:-:S02]  /*26180*/  MOV R13, R16 ;  /* 0x00000010000d7202 */ /* 0x000fc40000000f00 */
[----:B-1----:R0:W-:Y:S01]  /*26190*/  STL [R1+0x204], R5 ;  /* 0x0002040501007387 */ /* 0x0021e20000100800 */
[----:B------:R-:W-:-:S03]  /*261a0*/  MOV R15, R4 ;  /* 0x00000004000f7202 */ /* 0x000fc60000000f00 */
[----:B------:R-:W-:Y:S04]  /*261b0*/  STL [R1+0x20c], R7 ;  /* 0x00020c0701007387 */ /* 0x000fe80000100800 */
[----:B------:R-:W3:Y:S04]  /*261c0*/  LDL.LU R4, [R1+0xb0] ;  /* 0x0000b00001047983 */ /* 0x000ee80000300800 */
[----:B0-----:R-:W3:Y:S04]  /*261d0*/  LDL.LU R5, [R1+0xb4] ;  /* 0x0000b40001057983 */ /* 0x001ee80000300800 */
[----:B------:R-:W-:Y:S04]  /*261e0*/  STL [R1+0x244], R17 ;  /* 0x0002441101007387 */ /* 0x000fe80000100800 */
[----:B------:R0:W-:Y:S01]  /*261f0*/  STL [R1+0x24c], R19 ;  /* 0x00024c1301007387 */ /* 0x0001e20000100800 */
[----:B------:R-:W-:-:S03]  /*26200*/  IMAD.MOV.U32 R14, RZ, RZ, R6 ;  /* 0x000000ffff0e7224 */ /* 0x000fc600078e0006 */
[----:B0-----:R-:W2:Y:S04]  /*26210*/  LDL.LU.64 R18, [R1+0x1d30] ;  /* 0x001d300001127983 */ /* 0x001ea80000300a00 */
[----:B------:R-:W2:Y:S04]  /*26220*/  LDL.LU.64 R16, [R1+0x1d28] ;  /* 0x001d280001107983 */ /* 0x000ea80000300a00 */
[----:B------:R-:W-:Y:S04]  /*26230*/  STL.64 [R1+0x1d10], R14 ;  /* 0x001d100e01007387 */ /* 0x000fe80000100a00 */
[----:B------:R0:W-:Y:S04]  /*26240*/  STL.64 [R1+0x1d08], R12 ;  /* 0x001d080c01007387 */ /* 0x0001e80000100a00 */
[----:B------:R-:W-:Y:S04]  /*26250*/  STL [R1+0x1c90], R29 ;  /* 0x001c901d01007387 */ /* 0x000fe80000100800 */
[----:B0-----:R-:W4:Y:S04]  /*26260*/  LDL.LU R12, [R1+0x90] ;  /* 0x00009000010c7983 */ /* 0x001f280000300800 */
[----:B------:R-:W4:Y:S04]  /*26270*/  LDL.LU R13, [R1+0x94] ;  /* 0x00009400010d7983 */ /* 0x000f280000300800 */
[----:B------:R-:W5:Y:S04]  /*26280*/  LDL.LU R14, [R1+0x98] ;  /* 0x00009800010e7983 */ /* 0x000f680000300800 */
[----:B------:R-:W5:Y:S01]  /*26290*/  LDL.LU R15, [R1+0x9c] ;  /* 0x00009c00010f7983 */ /* 0x000f620000300800 */
[----:B------:R-:W-:-:S02]  /*262a0*/  IMAD.MOV.U32 R6, RZ, RZ, R27 ;  /* 0x000000ffff067224 */ /* 0x000fc400078e001b */
[----:B------:R-:W-:Y:S02]  /*262b0*/  IMAD.MOV.U32 R7, RZ, RZ, R26 ;  /* 0x000000ffff077224 */ /* 0x000fe400078e001a */
[----:B--2---:R-:W-:Y:S01]  /*262c0*/  HMMA.16816.F32 R24, R20, R24, R16 ;  /* 0x000000181418723c */ /* 0x004fe20000001810 */
[----:B-----5:R-:W-:Y:S04]  /*262d0*/  STL.64 [R1+0x1d20], R14 ;  /* 0x001d200e01007387 */ /* 0x020fe80000100a00 */
[----:B----4-:R-:W-:Y:S04]  /*262e0*/  STL.64 [R1+0x1d18], R12 ;  /* 0x001d180c01007387 */ /* 0x010fe80000100a00 */
[----:B------:R-:W2:Y:S04]  /*262f0*/  LDL.LU R16, [R1+0x70] ;  /* 0x0000700001107983 */ /* 0x000ea80000300800 */
[----:B------:R-:W2:Y:S04]  /*26300*/  LDL.LU R17, [R1+0x74] ;  /* 0x0000740001117983 */ /* 0x000ea80000300800 */
[----:B------:R-:W2:Y:S04]  /*26310*/  LDL.LU R18, [R1+0x78] ;  /* 0x0000780001127983 */ /* 0x000ea80000300800 */
        /* <DEDUP_REMOVED lines=8> */
[----:B------:R-:W0:Y:S04]  /*263a0*/  LDSM.16.MT88.4 R12, [R9+UR7+0x18080] ;  /* 0x01808007090c783b */ /* 0x000e280008004200 */
[----:B0-----:R-:W-:Y:S01]  /*263b0*/  STL.64 [R1+0x1d0], R12 ;  /* 0x0001d00c01007387 */ /* 0x001fe20000100a00 */
[----:B------:R-:W-:-:S03]  /*263c0*/  IMAD.MOV.U32 R25, RZ, RZ, R14 ;  /* 0x000000ffff197224 */ /* 0x000fc600078e000e */
[----:B------:R-:W-:Y:S04]  /*263d0*/  STL [R1+0x1dc], R15 ;  /* 0x0001dc0f01007387 */ /* 0x000fe80000100800 */
[----:B------:R-:W0:Y:S01]  /*263e0*/  LDSM.16.MT88.4 R12, [R9+UR7+0x1a080] ;  /* 0x01a08007090c783b */ /* 0x000e220008004200 */
[----:B------:R-:W-:Y:S01]  /*263f0*/  IMAD.MOV.U32 R23, RZ, RZ, R8 ;  /* 0x000000ffff177224 */ /* 0x000fe200078e0008 */
[----:B------:R-:W-:Y:S02]  /*26400*/  F2FP.F16.E4M3.UNPACK_B R2, R2 ;  /* 0x00000002ff02723e */ /* 0x000fe400020006ff */
[----:B------:R-:W-:Y:S01]  /*26410*/  F2FP.F16.E4M3.UNPACK_B R3, R3 ;  /* 0x00000003ff03723e */ /* 0x000fe200020006ff */
[----:B0-----:R-:W-:Y:S01]  /*26420*/  STL [R1+0x1f4], R13 ;  /* 0x0001f40d01007387 */ /* 0x001fe20000100800 */
[----:B------:R-:W-:Y:S01]  /*26430*/  MOV R24, R12 ;  /* 0x0000000c00187202 */ /* 0x000fe20000000f00 */
[----:B------:R-:W-:-:S02]  /*26440*/  IMAD.MOV.U32 R8, RZ, RZ, R14 ;  /* 0x000000ffff087224 */ /* 0x000fc400078e000e */
[----:B------:R-:W-:Y:S04]  /*26450*/  STL [R1+0x1fc], R15 ;  /* 0x0001fc0f01007387 */ /* 0x000fe80000100800 */
[----:B------:R-:W0:Y:S01]  /*26460*/  LDSM.16.MT88.4 R12, [R0+UR7+0x18080] ;  /* 0x01808007000c783b */ /* 0x000e220008004200 */
[----:B---3--:R-:W-:Y:S03]  /*26470*/  HMMA.16816.F32 R4, R20, R2, R4 ;  /* 0x000000021404723c */ /* 0x008fe60000001804 */
[----:B------:R-:W3:-:S15]  /*26480*/  LDL.LU R20, [R1+0x290] ;  /* 0x0002900001147983 */ /* 0x000ede0000300800 */
[----:B------:R-:W-:Y:S01]  /*26490*/  NOP ;  /* 0x0000000000007918 */ /* 0x000fe20000000000 */
[----:B------:R1:W-:Y:S04]  /*264a0*/  STL.64 [R1+0x40], R4 ;  /* 0x0000400401007387 */ /* 0x0003e80000100a00 */
[----:B------:R4:W-:Y:S04]  /*264b0*/  STL.64 [R1+0x48], R6 ;  /* 0x0000480601007387 */ /* 0x0009e80000100a00 */
[----:B------:R-:W3:Y:S04]  /*264c0*/  LDL.LU R21, [R1+0x298] ;  /* 0x0002980001157983 */ /* 0x000ee80000300800 */
[----:B-1----:R-:W5:Y:S04]  /*264d0*/  LDL.LU R4, [R1+0x250] ;  /* 0x0002500001047983 */ /* 0x002f680000300800 */
[----:B------:R-:W5:Y:S04]  /*264e0*/  LDL.LU R5, [R1+0x254] ;  /* 0x0002540001057983 */ /* 0x000f680000300800 */
[----:B----4-:R-:W5:Y:S04]  /*264f0*/  LDL.LU R6, [R1+0x258] ;  /* 0x0002580001067983 */ /* 0x010f680000300800 */
[----:B------:R-:W5:Y:S04]  /*26500*/  LDL.LU R7, [R1+0x25c] ;  /* 0x00025c0001077983 */ /* 0x000f680000300800 */
[----:B------:R-:W3:Y:S04]  /*26510*/  LDL.LU R22, [R1+0x2b0] ;  /* 0x0002b00001167983 */ /* 0x000ee80000300800 */
[----:B------:R-:W3:Y:S04]  /*26520*/  LDL.LU R23, [R1+0x2b8] ;  /* 0x0002b80001177983 */ /* 0x000ee80000300800 */
[----:B0-----:R-:W-:Y:S04]  /*26530*/  STL.64 [R1+0x1a0], R12 ;  /* 0x0001a00c01007387 */ /* 0x001fe80000100a00 */
[----:B------:R-:W-:Y:S04]  /*26540*/  STL.64 [R1+0x1a8], R14 ;  /* 0x0001a80e01007387 */ /* 0x000fe80000100a00 */
[----:B------:R-:W0:Y:S04]  /*26550*/  LDSM.16.MT88.4 R12, [R0+UR7+0x1a080] ;  /* 0x01a08007000c783b */ /* 0x000e280008004200 */
[----:B0-----:R-:W-:Y:S01]  /*26560*/  STL.64 [R1+0x1e0], R12 ;  /* 0x0001e00c01007387 */ /* 0x001fe20000100a00 */
[----:B------:R-:W-:-:S03]  /*26570*/  IMAD.MOV.U32 R10, RZ, RZ, R14 ;  /* 0x000000ffff0a7224 */ /* 0x000fc600078e000e */
        /* <DEDUP_REMOVED lines=8> */
[----:B------:R-:W2:Y:S04]  /*26600*/  LDL.LU R21, [R1+0x268] ;  /* 0x0002680001157983 */ /* 0x000ea80000300800 */
[----:B------:R-:W2:Y:S04]  /*26610*/  LDL.LU R22, [R1+0x270] ;  /* 0x0002700001167983 */ /* 0x000ea80000300800 */
[----:B------:R-:W2:Y:S04]  /*26620*/  LDL.LU R23, [R1+0x278] ;  /* 0x0002780001177983 */ /* 0x000ea80000300800 */
[----:B------:R-:W0:Y:S04]  /*26630*/  LDSM.16.MT88.4 R12, [R28+UR7+0x18080] ;  /* 0x018080071c0c783b */ /* 0x000e280008004200 */
[----:B0-----:R-:W-:Y:S01]  /*26640*/  STL [R1+0x194], R13 ;  /* 0x0001940d01007387 */ /* 0x001fe20000100800 */
[----:B------:R-:W-:Y:S01]  /*26650*/  MOV R29, R14 ;  /* 0x0000000e001d7202 */ /* 0x000fe20000000f00 */
[----:B------:R-:W-:-:S02]  /*26660*/  IMAD.MOV.U32 R11, RZ, RZ, R12 ;  /* 0x000000ffff0b7224 */ /* 0x000fc400078e000c */
[----:B------:R0:W-:Y:S04]  /*26670*/  STL [R1+0x19c], R15 ;  /* 0x00019c0f01007387 */ /* 0x0001e80000100800 */
[----:B0-----:R-:W3:Y:S04]  /*26680*/  LDL.LU.64 R14, [R1+0x1d10] ;  /* 0x001d1000010e7983 */ /* 0x001ee80000300a00 */
[----:B------:R-:W4:Y:S01]  /*26690*/  LDL.LU.64 R12, [R1+0x1d08] ;  /* 0x001d0800010c7983 */ /* 0x000f220000300a00 */
[----:B--2---:R-:W-:Y:S03]  /*266a0*/  HMMA.16816.F32 R20, R20, R2, R16 ;  /* 0x000000021414723c */ /* 0x004fe60000001810 */
[----:B------:R-:W0:-:S15]  /*266b0*/  LDSM.16.MT88.4 R16, [R28+UR7+0x1a080] ;  /* 0x01a080071c10783b */ /* 0x000e1e0008004200 */
[----:B------:R-:W-:Y:S01]  /*266c0*/  NOP ;  /* 0x0000000000007918 */ /* 0x000fe20000000000 */
[----:B------:R-:W-:Y:S04]  /*266d0*/  STL.64 [R1+0xb0], R20 ;  /* 0x0000b01401007387 */ /* 0x000fe80000100a00 */
[----:B------:R-:W-:Y:S04]  /*266e0*/  STL.64 [R1+0xb8], R22 ;  /* 0x0000b81601007387 */ /* 0x000fe80000100a00 */
[----:B0-----:R0:W-:Y:S01]  /*266f0*/  STL [R1+0x174], R17 ;  /* 0x0001741101007387 */ /* 0x0011e20000100800 */
[----:B------:R-:W-:-:S03]  /*26700*/  IMAD.MOV.U32 R27, RZ, RZ, R16 ;  /* 0x000000ffff1b7224 */ /* 0x000fc600078e0010 */
[----:B------:R1:W-:Y:S01]  /*26710*/  STL [R1+0x17c], R19 ;  /* 0x00017c1301007387 */ /* 0x0003e20000100800 */
[----:B------:R-:W-:-:S03]  /*26720*/  IMAD.MOV.U32 R26, RZ, RZ, R18 ;  /* 0x000000ffff1a7224 */ /* 0x000fc600078e0012 */
[----:B------:R-:W2:Y:S04]  /*26730*/  LDL.LU R16, [R1+0x10] ;  /* 0x0000100001107983 */ /* 0x000ea80000300800 */
[----:B0-----:R-:W2:Y:S04]  /*26740*/  LDL.LU R17, [R1+0x14] ;  /* 0x0000140001117983 */ /* 0x001ea80000300800 */
[----:B------:R-:W2:Y:S04]  /*26750*/  LDL.LU R18, [R1+0x18] ;  /* 0x0000180001127983 */ /* 0x000ea80000300800 */
[----:B-1----:R-:W2:Y:S01]  /*26760*/  LDL.LU R19, [R1+0x1c] ;  /* 0x00001c0001137983 */ /* 0x002ea20000300800 */
[----:B---3--:R-:W-:Y:S01]  /*26770*/  IMAD.MOV.U32 R20, RZ, RZ, R15 ;  /* 0x000000ffff147224 */ /* 0x008fe200078e000f */
[----:B------:R-:W-:Y:S01]  /*26780*/  MOV R21, R14 ;  /* 0x0000000e00157202 */ /* 0x000fe20000000f00 */
[----:B----4-:R-:W-:-:S02]  /*26790*/  IMAD.MOV.U32 R22, RZ, RZ, R13 ;  /* 0x000000ffff167224 */ /* 0x010fc400078e000d */
[----:B------:R-:W-:Y:S01]  /*267a0*/  IMAD.MOV.U32 R23, RZ, RZ, R12 ;  /* 0x000000ffff177224 */ /* 0x000fe200078e000c */
[----:B--2---:R-:W-:Y:S04]  /*267b0*/  STL.64 [R1+0x1d00], R18 ;  /* 0x001d001201007387 */ /* 0x004fe80000100a00 */
[----:B------:R-:W-:Y:S04]  /*267c0*/  STL.64 [R1+0x1cf8], R16 ;  /* 0x001cf81001007387 */ /* 0x000fe80000100a00 */
[----:B------:R-:W0:Y:S04]  /*267d0*/  LDSM.16.MT88.4 R16, [R9+UR7+0x18100] ;  /* 0x018100070910783b */ /* 0x000e280008004200 */
[----:B0-----:R-:W-:Y:S01]  /*267e0*/  STL [R1+0x1c4], R17 ;  /* 0x0001c41101007387 */ /* 0x001fe20000100800 */
[----:B------:R-:W-:Y:S01]  /*267f0*/  IMAD.MOV.U32 R15, RZ, RZ, R16 ;  /* 0x000000ffff0f7224 */ /* 0x000fe200078e0010 */
[----:B------:R-:W-:-:S02]  /*26800*/  MOV R14, R18 ;  /* 0x00000012000e7202 */ /* 0x000fc40000000f00 */
[----:B------:R5:W-:Y:S02]  /*26810*/  STL [R1+0x1cc], R19 ;  /* 0x0001cc1301007387 */ /* 0x000be40000100800 */
[----:B-----5:R-:W-:Y:S02]  /*26820*/  HMMA.16816.F32 R16, R20, R2, R4 ;  /* 0x000000021410723c */ /* 0x020fe40000001804 */
[----:B------:R-:W2:-:S15]  /*26830*/  LDL.LU R4, [R1] ;  /* 0x0000000001047983 */ /* 0x000e9e0000300800 */
[----:B------:R-:W-:Y:S02]  /*26840*/  NOP ;  /* 0x0000000000007918 */ /* 0x000fe40000000000 */
[----:B------:R-:W-:Y:S04]  /*26850*/  STL.64 [R1+0xe0], R16 ;  /* 0x0000e01001007387 */ /* 0x000fe80000100a00 */
[----:B------:R-:W-:Y:S04]  /*26860*/  STL.64 [R1+0xe8], R18 ;  /* 0x0000e81201007387 */ /* 0x000fe80000100a00 */
        /* <DEDUP_REMOVED lines=10> */
[----:B0-----:R-:W-:Y:S04]  /*26910*/  STL [R1+0x1b4], R17 ;  /* 0x0001b41101007387 */ /* 0x001fe80000100800 */
[----:B------:R-:W-:Y:S04]  /*26920*/  STL [R1+0x1bc], R19 ;  /* 0x0001bc1301007387 */ /* 0x000fe80000100800 */
[----:B------:R-:W2:Y:S01]  /*26930*/  LDL.LU R20, [R1+0x1d0] ;  /* 0x0001d00001147983 */ /* 0x000ea20000300800 */
[----:B------:R-:W-:Y:S01]  /*26940*/  IMAD.MOV.U32 R21, RZ, RZ, R25 ;  /* 0x000000ffff157224 */ /* 0x000fe200078e0019 */
[----:B------:R-:W-:Y:S01]  /*26950*/  MOV R22, R24 ;  /* 0x0000001800167202 */ /* 0x000fe20000000f00 */
[----:B------:R-:W-:-:S02]  /*26960*/  IMAD.MOV.U32 R23, RZ, RZ, R8 ;  /* 0x000000ffff177224 */ /* 0x000fc400078e0008 */
[----:B------:R-:W-:Y:S02]  /*26970*/  IMAD.MOV.U32 R13, RZ, RZ, R16 ;  /* 0x000000ffff0d7224 */ /* 0x000fe400078e0010 */
[----:B------:R-:W-:Y:S02]  /*26980*/  IMAD.MOV.U32 R12, RZ, RZ, R18 ;  /* 0x000000ffff0c7224 */ /* 0x000fe400078e0012 */
[----:B------:R-:W0:Y:S04]  /*26990*/  LDSM.16.MT88.4 R16, [R9+UR7+0x18180] ;  /* 0x018180070910783b */ /* 0x000e280008004200 */
[----:B0-----:R-:W-:Y:S01]  /*269a0*/  STL [R1+0x2a4], R17 ;  /* 0x0002a41101007387 */ /* 0x001fe20000100800 */
[----:B------:R-:W-:Y:S02]  /*269b0*/  IMAD.MOV.U32 R24, RZ, RZ, R18 ;  /* 0x000000ffff187224 */ /* 0x000fe400078e0012 */
[----:B------:R-:W-:Y:S01]  /*269c0*/  IMAD.MOV.U32 R25, RZ, RZ, R16 ;  /* 0x000000ffff197224 */ /* 0x000fe200078e0010 */
[----:B------:R0:W-:Y:S04]  /*269d0*/  STL [R1+0x2ac], R19 ;  /* 0x0002ac1301007387 */ /* 0x0001e80000100800 */
[----:B0-----:R-:W3:Y:S04]  /*269e0*/  LDL.LU.64 R18, [R1+0x1d00] ;  /* 0x001d000001127983 */ /* 0x001ee80000300a00 */
[----:B------:R-:W3:Y:S01]  /*269f0*/  LDL.LU.64 R16, [R1+0x1cf8] ;  /* 0x001cf80001107983 */ /* 0x000ee20000300a00 */
[----:B--2---:R-:W-:Y:S03]  /*26a00*/  HMMA.16816.F32 R20, R20, R2, R4 ;  /* 0x000000021414723c */ /* 0x004fe60000001804 */
[----:B------:R-:W0:-:S15]  /*26a10*/  LDSM.16.MT88.4 R4, [R9+UR7+0x1a180] ;  /* 0x01a180070904783b */ /* 0x000e1e0008004200 */
[----:B------:R-:W-:Y:S01]  /*26a20*/  NOP ;  /* 0x0000000000007918 */ /* 0x000fe20000000000 */
[----:B------:R1:W-:Y:S04]  /*26a30*/  STL.64 [R1+0xd0], R20 ;  /* 0x0000d01401007387 */ /* 0x0003e80000100a00 */
[----:B------:R2:W-:Y:S04]  /*26a40*/  STL.64 [R1+0xd8], R22 ;  /* 0x0000d81601007387 */ /* 0x0005e80000100a00 */
[----:B0-----:R-:W-:Y:S04]  /*26a50*/  STL [R1+0x284], R5 ;  /* 0x0002840501007387 */ /* 0x001fe80000100800 */
[----:B------:R-:W-:Y:S04]  /*26a60*/  STL [R1+0x28c], R7 ;  /* 0x00028c0701007387 */ /* 0x000fe80000100800 */
[----:B-1----:R-:W3:Y:S04]  /*26a70*/  LDL.LU R20, [R1+0x1a0] ;  /* 0x0001a00001147983 */ /* 0x002ee80000300800 */
[----:B------:R-:W3:Y:S04]  /*26a80*/  LDL.LU R21, [R1+0x1a8] ;  /* 0x0001a80001157983 */ /* 0x000ee80000300800 */
[----:B--2---:R-:W3:Y:S01]  /*26a90*/  LDL.LU R22, [R1+0x1e0] ;  /* 0x0001e00001167983 */ /* 0x004ee20000300800 */
[----:B------:R-:W-:Y:S01]  /*26aa0*/  MOV R9, R4 ;  /* 0x0000000400097202 */ /* 0x000fe20000000f00 */
[----:B------:R-:W-:-:S02]  /*26ab0*/  IMAD.MOV.U32 R8, RZ, RZ, R6 ;  /* 0x000000ffff087224 */ /* 0x000fc400078e0006 */
[----:B------:R-:W0:Y:S01]  /*26ac0*/  LDSM.16.MT88.4 R4, [R0+UR7+0x18100] ;  /* 0x018100070004783b */ /* 0x000e220008004200 */
[----:B------:R-:W-:-:S03]  /*26ad0*/  IMAD.MOV.U32 R23, RZ, RZ, R10 ;  /* 0x000000ffff177224 */ /* 0x000fc600078e000a */
[----:B------:R-:W2:Y:S04]  /*26ae0*/  LDL.LU R10, [R1+0x1cf4] ;  /* 0x001cf400010a7983 */ /* 0x000ea80000300800 */
[----:B---3--:R-:W-:Y:S01]  /*26af0*/  HMMA.16816.F32 R20, R20, R2, R16 ;  /* 0x000000021414723c */ /* 0x008fe20000001810 */
[----:B0-----:R-:W-:Y:S01]  /*26b00*/  IMAD.MOV.U32 R16, RZ, RZ, R4 ;  /* 0x000000ffff107224 */ /* 0x001fe200078e0004 */
[----:B------:R-:W-:-:S15]  /*26b10*/  MOV R17, R6 ;  /* 0x0000000600117202 */ /* 0x000fde0000000f00 */
[----:B------:R-:W-:Y:S02]  /*26b20*/  NOP ;  /* 0x0000000000007918 */ /* 0x000fe40000000000 */
[----:B------:R-:W-:Y:S04]  /*26b30*/  STL.64 [R1+0xc0], R20 ;  /* 0x0000c01401007387 */ /* 0x000fe80000100a00 */
[----:B------:R-:W-:Y:S04]  /*26b40*/  STL.64 [R1+0xc8], R22 ;  /* 0x0000c81601007387 */ /* 0x000fe80000100a00 */
[----:B------:R-:W-:Y:S04]  /*26b50*/  STL [R1+0x164], R5 ;  /* 0x0001640501007387 */ /* 0x000fe80000100800 */
[----:B------:R-:W-:Y:S04]  /*26b60*/  STL [R1+0x16c], R7 ;  /* 0x00016c0701007387 */ /* 0x000fe80000100800 */
[----:B------:R-:W0:Y:S04]  /*26b70*/  LDSM.16.MT88.4 R4, [R0+UR7+0x1a100] ;  /* 0x01a100070004783b */ /* 0x000e280008004200 */
[----:B0-----:R-:W-:Y:S01]  /*26b80*/  STL [R1+0x184], R5 ;  /* 0x0001840501007387 */ /* 0x001fe20000100800 */
[----:B------:R-:W-:-:S02]  /*26b90*/  IMAD.MOV.U32 R18, RZ, RZ, R4 ;  /* 0x000000ffff127224 */ /* 0x000fc400078e0004 */
[----:B------:R-:W-:Y:S01]  /*26ba0*/  IMAD.MOV.U32 R19, RZ, RZ, R6 ;  /* 0x000000ffff137224 */ /* 0x000fe200078e0006 */
[----:B------:R-:W-:Y:S04]  /*26bb0*/  STL [R1+0x18c], R7 ;  /* 0x00018c0701007387 */ /* 0x000fe80000100800 */
[----:B------:R-:W0:Y:S01]  /*26bc0*/  LDSM.16.MT88.4 R4, [R0+UR7+0x18180] ;  /* 0x018180070004783b */ /* 0x000e220008004200 */
[----:B------:R-:W-:-:S03]  /*26bd0*/  IMAD.MOV.U32 R20, RZ, RZ, R11 ;  /* 0x000000ffff147224 */ /* 0x000fc600078e000b */
[----:B------:R-:W3:Y:S04]  /*26be0*/  LDL.LU R11, [R1+0x1cf0] ;  /* 0x001cf000010b7983 */ /* 0x000ee80000300800 */
[----:B0-----:R-:W-:Y:S04]  /*26bf0*/  STL.64 [R1+0x250], R4 ;  /* 0x0002500401007387 */ /* 0x001fe80000100a00 */
[----:B------:R0:W-:Y:S04]  /*26c00*/  STL.64 [R1+0x258], R6 ;  /* 0x0002580601007387 */ /* 0x0001e80000100a00 */
[----:B0-----:R-:W4:Y:S04]  /*26c10*/  LDL.LU.64 R6, [R1+0x1ce8] ;  /* 0x001ce80001067983 */ /* 0x001f280000300a00 */
[----:B------:R-:W4:Y:S01]  /*26c20*/  LDL.LU.64 R4, [R1+0x1ce0] ;  /* 0x001ce00001047983 */ /* 0x000f220000300a00 */
[----:B------:R-:W-:Y:S01]  /*26c30*/  MOV R21, R29 ;  /* 0x0000001d00157202 */ /* 0x000fe20000000f00 */
[----:B------:R-:W-:-:S02]  /*26c40*/  IMAD.MOV.U32 R22, RZ, RZ, R27 ;  /* 0x000000ffff167224 */ /* 0x000fc400078e001b */
[----:B------:R-:W-:-:S07]  /*26c50*/  IMAD.MOV.U32 R23, RZ, RZ, R26 ;  /* 0x000000ffff177224 */ /* 0x000fce00078e001a */
[----:B----4-:R-:W-:Y:S01]  /*26c60*/  HMMA.16816.F32 R20, R20, R2, R4 ;  /* 0x000000021414723c */ /* 0x010fe20000001804 */
[----:B------:R-:W4:Y:S04]  /*26c70*/  LDL.LU.64 R6, [R1+0x1cd8] ;  /* 0x001cd80001067983 */ /* 0x000f280000300a00 */
[----:B------:R-:W5:-:S14]  /*26c80*/  LDL.LU.64 R4, [R1+0x1cd0] ;  /* 0x001cd00001047983 */ /* 0x000f5c0000300a00 */
[----:B------:R-:W-:Y:S04]  /*26c90*/  STL.64 [R1+0xa0], R20 ;  /* 0x0000a01401007387 */ /* 0x000fe80000100a00 */
[----:B------:R-:W-:Y:S04]  /*26ca0*/  STL.64 [R1+0xa8], R22 ;  /* 0x0000a81601007387 */ /* 0x000fe80000100a00 */
[----:B------:R-:W0:Y:S04]  /*26cb0*/  LDSM.16.MT88.4 R20, [R0+UR7+0x1a180] ;  /* 0x01a180070014783b */ /* 0x000e280008004200 */
[----:B0-----:R0:W-:Y:S01]  /*26cc0*/  STL.64 [R1+0x230], R20 ;  /* 0x0002301401007387 */ /* 0x0011e20000100a00 */
[----:B------:R-:W-:-:S02]  /*26cd0*/  IMAD.MOV.U32 R29, RZ, RZ, R22 ;  /* 0x000000ffff1d7224 */ /* 0x000fc400078e0016 */
[----:B------:R-:W-:Y:S01]  /*26ce0*/  IMAD.MOV.U32 R22, RZ, RZ, R13 ;  /* 0x000000ffff167224 */ /* 0x000fe200078e000d */
[----:B------:R1:W-:Y:S01]  /*26cf0*/  STL [R1+0x23c], R23 ;  /* 0x00023c1701007387 */ /* 0x0003e20000100800 */
[----:B0-----:R-:W-:Y:S01]  /*26d00*/  MOV R20, R15 ;  /* 0x0000000f00147202 */ /* 0x001fe20000000f00 */
[----:B------:R-:W-:Y:S02]  /*26d10*/  IMAD.MOV.U32 R21, RZ, RZ, R14 ;  /* 0x000000ffff157224 */ /* 0x000fe400078e000e */
[----:B-1----:R-:W-:Y:S02]  /*26d20*/  IMAD.MOV.U32 R23, RZ, RZ, R12 ;  /* 0x000000ffff177224 */ /* 0x002fe400078e000c */
[----:B------:R-:W0:Y:S04]  /*26d30*/  LDSM.16.MT88.4 R12, [R28+UR7+0x18100] ;  /* 0x018100071c0c783b */ /* 0x000e280008004200 */
[----:B------:R-:W-:Y:S04]  /*26d40*/  STL [R1+0x1c28], R0 ;  /* 0x001c280001007387 */ /* 0x000fe80000100800 */
[----:B0-----:R-:W-:Y:S04]  /*26d50*/  STL.64 [R1+0x150], R12 ;  /* 0x0001500c01007387 */ /* 0x001fe80000100a00 */
[----:B------:R0:W-:Y:S04]  /*26d60*/  STL.64 [R1+0x158], R14 ;  /* 0x0001580e01007387 */ /* 0x0001e80000100a00 */
[----:B0-----:R-:W2:Y:S04]  /*26d70*/  LDL.LU.64 R14, [R1+0x1cc8] ;  /* 0x001cc800010e7983 */ /* 0x001ea80000300a00 */
[----:B------:R-:W2:Y:S02]  /*26d80*/  LDL.LU.64 R12, [R1+0x1cc0] ;  /* 0x001cc000010c7983 */ /* 0x000ea40000300a00 */
[----:B--2---:R-:W-:Y:S02]  /*26d90*/  HMMA.16816.F32 R20, R20, R2, R12 ;  /* 0x000000021414723c */ /* 0x004fe4000000180c */
[----:B------:R-:W0:-:S15]  /*26da0*/  LDSM.16.MT88.4 R12, [R28+UR7+0x1a100] ;  /* 0x01a100071c0c783b */ /* 0x000e1e0008004200 */
[----:B------:R-:W-:Y:S02]  /*26db0*/  NOP ;  /* 0x0000000000007918 */ /* 0x000fe40000000000 */
[----:B------:R4:W-:Y:S04]  /*26dc0*/  STL.64 [R1+0x90], R20 ;  /* 0x0000901401007387 */ /* 0x0009e80000100a00 */
[----:B------:R3:W-:Y:S01]  /*26dd0*/  STL.64 [R1+0x98], R22 ;  /* 0x0000981601007387 */ /* 0x0007e20000100a00 */
[----:B----4-:R-:W-:Y:S01]  /*26de0*/  MOV R20, R6 ;  /* 0x0000000600147202 */ /* 0x010fe20000000f00 */
[----:B------:R-:W-:Y:S02]  /*26df0*/  IMAD.MOV.U32 R21, RZ, RZ, R7 ;  /* 0x000000ffff157224 */ /* 0x000fe400078e0007 */
[----:B0-----:R-:W-:Y:S04]  /*26e00*/  STL [R1+0x134], R13 ;  /* 0x0001340d01007387 */ /* 0x001fe80000100800 */
[----:B------:R0:W-:Y:S04]  /*26e10*/  STL [R1+0x13c], R15 ;  /* 0x00013c0f01007387 */ /* 0x0001e80000100800 */
[----:B------:R-:W5:Y:S04]  /*26e20*/  LDL.LU R6, [R1+0x1cbc] ;  /* 0x001cbc0001067983 */ /* 0x000f680000300800 */
[----:B------:R-:W5:Y:S01]  /*26e30*/  LDL.LU R7, [R1+0x1cb8] ;  /* 0x001cb80001077983 */ /* 0x000f620000300800 */
[----:B------:R-:W-:Y:S01]  /*26e40*/  IMAD.MOV.U32 R26, RZ, RZ, R14 ;  /* 0x000000ffff1a7224 */ /* 0x000fe200078e000e */
[----:B------:R-:W-:Y:S01]  /*26e50*/  MOV R14, R9 ;  /* 0x00000009000e7202 */ /* 0x000fe20000000f00 */
[----:B---3--:R-:W-:-:S02]  /*26e60*/  IMAD.MOV.U32 R22, RZ, RZ, R11 ;  /* 0x000000ffff167224 */ /* 0x008fc400078e000b */
[----:B------:R-:W-:Y:S02]  /*26e70*/  IMAD.MOV.U32 R23, RZ, RZ, R10 ;  /* 0x000000ffff177224 */ /* 0x000fe400078e000a */
[----:B0-----:R-:W-:Y:S02]  /*26e80*/  IMAD.MOV.U32 R15, RZ, RZ, R8 ;  /* 0x000000ffff0f7224 */ /* 0x001fe400078e0008 */
[----:B------:R-:W0:Y:S01]  /*26e90*/  LDSM.16.MT88.4 R8, [R28+UR7+0x18180] ;  /* 0x018180071c08783b */ /* 0x000e220008004200 */
[----:B------:R-:W-:-:S03]  /*26ea0*/  IMAD.MOV.U32 R13, RZ, RZ, R24 ;  /* 0x000000ffff0d7224 */ /* 0x000fc600078e0018 */
[----:B0-----:R-:W-:Y:S01]  /*26eb0*/  STL.64 [R1+0x220], R8 ;  /* 0x0002200801007387 */ /* 0x001fe20000100a00 */
[----:B------:R-:W-:-:S03]  /*26ec0*/  IMAD.MOV.U32 R24, RZ, RZ, R10 ;  /* 0x000000ffff187224 */ /* 0x000fc600078e000a */
[----:B------:R0:W-:Y:S04]  /*26ed0*/  STL [R1+0x22c], R11 ;  /* 0x00022c0b01007387 */ /* 0x0001e80000100800 */
[----:B0-----:R-:W2:Y:S04]  /*26ee0*/  LDL.LU.64 R10, [R1+0x1cb0] ;  /* 0x001cb000010a7983 */ /* 0x001ea80000300a00 */
[----:B------:R-:W2:Y:S01]  /*26ef0*/  LDL.LU.64 R8, [R1+0x1ca8] ;  /* 0x001ca80001087983 */ /* 0x000ea20000300a00 */
[----:B------:R-:W-:Y:S01]  /*26f00*/  MOV R27, R12 ;  /* 0x0000000c001b7202 */ /* 0x000fe20000000f00 */
[----:B------:R-:W-:-:S07]  /*26f10*/  IMAD.MOV.U32 R12, RZ, RZ, R25 ;  /* 0x000000ffff0c7224 */ /* 0x000fce00078e0019 */
[----:B-----5:R-:W-:Y:S01]  /*26f20*/  HMMA.16816.F32 R12, R12, R2, R4 ;  /* 0x000000020c0c723c */ /* 0x020fe20000001804 */
[----:B------:R-:W0:-:S15]  /*26f30*/  LDSM.16.MT88.4 R4, [R28+UR7+0x1a180] ;  /* 0x01a180071c04783b */ /* 0x000e1e0008004200 */
[----:B------:R-:W-:-:S03]  /*26f40*/  NOP ;  /* 0x0000000000007918 */ /* 0x000fc60000000000 */
[----:B------:R-:W-:Y:S04]  /*26f50*/  STL.64 [R1+0x140], R12 ;  /* 0x0001400c01007387 */ /* 0x000fe80000100a00 */
[----:B------:R-:W-:Y:S04]  /*26f60*/  STL.64 [R1+0x148], R14 ;  /* 0x0001480e01007387 */ /* 0x000fe80000100a00 */
[----:B0-----:R0:W-:Y:S01]  /*26f70*/  STL [R1+0x214], R5 ;  /* 0x0002140501007387 */ /* 0x0011e20000100800 */
[----:B------:R-:W-:Y:S01]  /*26f80*/  IMAD.MOV.U32 R25, RZ, RZ, R4 ;  /* 0x000000ffff197224 */ /* 0x000fe200078e0004 */
[----:B------:R-:W-:Y:S01]  /*26f90*/  MOV R0, R6 ;  /* 0x0000000600007202 */ /* 0x000fe20000000f00 */
[----:B------:R-:W-:Y:S01]  /*26fa0*/  IMAD.MOV.U32 R4, RZ, RZ, R16 ;  /* 0x000000ffff047224 */ /* 0x000fe200078e0010 */
[----:B------:R1:W-:Y:S01]  /*26fb0*/  STL [R1+0x21c], R7 ;  /* 0x00021c0701007387 */ /* 0x0003e20000100800 */
[----:B------:R-:W-:-:S02]  /*26fc0*/  IMAD.MOV.U32 R6, RZ, RZ, R18 ;  /* 0x000000ffff067224 */ /* 0x000fc400078e0012 */
[----:B0-----:R-:W-:Y:S01]  /*26fd0*/  IMAD.MOV.U32 R5, RZ, RZ, R17 ;  /* 0x000000ffff057224 */ /* 0x001fe200078e0011 */
[----:B-1----:R-:W-:-:S07]  /*26fe0*/  MOV R7, R19 ;  /* 0x0000001300077202 */ /* 0x002fce0000000f00 */
[----:B--2---:R-:W-:Y:S01]  /*26ff0*/  HMMA.16816.F32 R8, R4, R2, R8 ;  /* 0x000000020408723c */ /* 0x004fe20000001808 */
[----:B------:R-:W-:Y:S04]  /*27000*/  STL [R1+0x1c2c], R28 ;  /* 0x001c2c1c01007387 */ /* 0x000fe80000100800 */
[----:B------:R-:W2:Y:S04]  /*27010*/  LDL.LU R16, [R1+0x1ca0] ;  /* 0x001ca00001107983 */ /* 0x000ea80000300800 */
[----:B------:R-:W2:Y:S04]  /*27020*/  LDL.LU R17, [R1+0x1c9c] ;  /* 0x001c9c0001117983 */ /* 0x000ea80000300800 */
[----:B------:R-:W2:Y:S04]  /*27030*/  LDL.LU R18, [R1+0x1c98] ;  /* 0x001c980001127983 */ /* 0x000ea80000300800 */
[----:B------:R-:W2:Y:S04]  /*27040*/  LDL.LU R19, [R1+0x1c94] ;  /* 0x001c940001137983 */ /* 0x000ea80000300800 */
[----:B------:R-:W2:Y:S04]  /*27050*/  LDL.LU R4, [R1+0x250] ;  /* 0x0002500001047983 */ /* 0x000ea80000300800 */
[----:B------:R-:W-:Y:S04]  /*27060*/  STL.64 [R1+0x10], R8 ;  /* 0x0000100801007387 */ /* 0x000fe80000100a00 */
[----:B------:R-:W-:Y:S04]  /*27070*/  STL.64 [R1+0x18], R10 ;  /* 0x0000180a01007387 */ /* 0x000fe80000100a00 */
[----:B------:R-:W2:Y:S04]  /*27080*/  LDL.LU R5, [R1+0x258] ;  /* 0x0002580001057983 */ /* 0x000ea80000300800 */
[----:B------:R-:W2:Y:S01]  /*27090*/  LDL.LU R6, [R1+0x230] ;  /* 0x0002300001067983 */ /* 0x000ea20000300800 */
[----:B------:R-:W-:-:S03]  /*270a0*/  IMAD.MOV.U32 R7, RZ, RZ, R29 ;  /* 0x000000ffff077224 */ /* 0x000fc600078e001d */
[----:B------:R-:W3:Y:S04]  /*270b0*/  LDL.LU R29, [R1+0x1c90] ;  /* 0x001c9000011d7983 */ /* 0x000ee80000300800 */
[----:B--2---:R-:W-:Y:S01]  /*270c0*/  HMMA.16816.F32 R4, R4, R2, R16 ;  /* 0x000000020404723c */ /* 0x004fe20000001810 */
[----:B------:R-:W2:Y:S04]  /*270d0*/  LDL.LU R16, [R1+0x30] ;  /* 0x0000300001107983 */ /* 0x000ea80000300800 */
[----:B---3--:R-:W-:Y:S04]  /*270e0*/  LDSM.16.MT88.4 R8, [R29+UR7+0x18080] ;  /* 0x018080071d08783b */ /* 0x008fe80008004200 */
[----:B------:R-:W-:Y:S10]  /*270f0*/  LDSM.16.MT88.4 R12, [R29+UR7+0x1a080] ;  /* 0x01a080071d0c783b */ /* 0x000ff40008004200 */
[----:B------:R0:W-:Y:S04]  /*27100*/  STL.64 [R1+0x110], R4 ;  /* 0x0001100401007387 */ /* 0x0001e80000100a00 */
[----:B------:R1:W-:Y:S04]  /*27110*/  STL.64 [R1+0x118], R6 ;  /* 0x0001180601007387 */ /* 0x0003e80000100a00 */
[----:B------:R-:W2:Y:S04]  /*27120*/  LDL.LU R17, [R1+0x34] ;  /* 0x0000340001117983 */ /* 0x000ea80000300800 */
[----:B------:R-:W2:Y:S04]  /*27130*/  LDL.LU R18, [R1+0x38] ;  /* 0x0000380001127983 */ /* 0x000ea80000300800 */
[----:B------:R-:W2:Y:S04]  /*27140*/  LDL.LU R19, [R1+0x3c] ;  /* 0x00003c0001137983 */ /* 0x000ea80000300800 */
[----:B0-----:R-:W2:Y:S04]  /*27150*/  LDL.LU R4, [R1+0x150] ;  /* 0x0001500001047983 */ /* 0x001ea80000300800 */
[----:B------:R-:W2:Y:S01]  /*27160*/  LDL.LU R5, [R1+0x158] ;  /* 0x0001580001057983 */ /* 0x000ea20000300800 */
[----:B-1----:R-:W-:-:S02]  /*27170*/  IMAD.MOV.U32 R6, RZ, RZ, R27 ;  /* 0x000000ffff067224 */ /* 0x002fc400078e001b */
[----:B------:R-:W-:-:S07]  /*27180*/  IMAD.MOV.U32 R7, RZ, RZ, R26 ;  /* 0x000000ffff077224 */ /* 0x000fce00078e001a */
[----:B--2---:R-:W-:Y:S01]  /*27190*/  HMMA.16816.F32 R4, R4, R2, R16 ;  /* 0x000000020404723c */ /* 0x004fe20000001810 */
[----:B------:R-:W0:-:S15]  /*271a0*/  LDSM.16.MT88.4 R16, [R29+UR7+0x18100] ;  /* 0x018100071d10783b */ /* 0x000e1e0008004200 */
[----:B------:R-:W-:-:S03]  /*271b0*/  NOP ;  /* 0x0000000000007918 */ /* 0x000fc60000000000 */
[----:B------:R1:W-:Y:S04]  /*271c0*/  STL.64 [R1], R4 ;  /* 0x0000000401007387 */ /* 0x0003e80000100a00 */
[----:B------:R2:W-:Y:S04]  /*271d0*/  STL.64 [R1+0x8], R6 ;  /* 0x0000080601007387 */ /* 0x0005e80000100a00 */
[----:B0-----:R-:W-:Y:S04]  /*271e0*/  STL [R1+0x34], R17 ;  /* 0x0000341101007387 */ /* 0x001fe80000100800 */
[----:B------:R-:W-:Y:S04]  /*271f0*/  STL [R1+0x3c], R19 ;  /* 0x00003c1301007387 */ /* 0x000fe80000100800 */
[----:B-1----:R-:W3:Y:S01]  /*27200*/  LDL.LU R4, [R1+0x220] ;  /* 0x0002200001047983 */ /* 0x002ee20000300800 */
[----:B------:R-:W-:Y:S01]  /*27210*/  MOV R26, R16 ;  /* 0x00000010001a7202 */ /* 0x000fe20000000f00 */
[----:B------:R-:W-:-:S02]  /*27220*/  IMAD.MOV.U32 R27, RZ, RZ, R18 ;  /* 0x000000ffff1b7224 */ /* 0x000fc400078e0012 */
[----:B------:R-:W0:Y:S01]  /*27230*/  LDSM.16.MT88.4 R16, [R29+UR7+0x1a100] ;  /* 0x01a100071d10783b */ /* 0x000e220008004200 */
[----:B------:R-:W-:Y:S01]  /*27240*/  IMAD.MOV.U32 R5, RZ, RZ, R24 ;  /* 0x000000ffff057224 */ /* 0x000fe200078e0018 */
[----:B--2---:R-:W-:Y:S01]  /*27250*/  MOV R7, R0 ;  /* 0x0000000000077202 */ /* 0x004fe20000000f00 */
[----:B------:R-:W-:Y:S01]  /*27260*/  IMAD.MOV.U32 R6, RZ, RZ, R25 ;  /* 0x000000ffff067224 */ /* 0x000fe200078e0019 */
[----:B------:R-:W2:Y:S04]  /*27270*/  LDL.LU R24, [R1+0x1c8c] ;  /* 0x001c8c0001187983 */ /* 0x000ea80000300800 */
[----:B------:R-:W2:Y:S04]  /*27280*/  LDL.LU R25, [R1+0x1c88] ;  /* 0x001c880001197983 */ /* 0x000ea80000300800 */
[----:B0-----:R-:W-:Y:S04]  /*27290*/  STL.64 [R1+0x80], R16 ;  /* 0x0000801001007387 */ /* 0x001fe80000100a00 */
[----:B------:R-:W-:Y:S04]  /*272a0*/  STL.64 [R1+0x88], R18 ;  /* 0x0000881201007387 */ /* 0x000fe80000100a00 */
[----:B------:R-:W0:Y:S01]  /*272b0*/  LDSM.16.MT88.4 R16, [R29+UR7+0x18180] ;  /* 0x018180071d10783b */ /* 0x000e220008004200 */
[----:B---3--:R-:W-:-:S15]  /*272c0*/  HMMA.16816.F32 R4, R4, R2, R20 ;  /* 0x000000020404723c */ /* 0x008fde0000001814 */
[----:B------:R-:W-:-:S04]  /*272d0*/  NOP ;  /* 0x0000000000007918 */ /* 0x000fc80000000000 */
[----:B------:R1:W-:Y:S01]  /*272e0*/  STL.64 [R1+0xf0], R4 ;  /* 0x0000f00401007387 */ /* 0x0003e20000100a00 */
[----:B------:R-:W-:Y:S02]  /*272f0*/  IMAD.MOV.U32 R28, RZ, RZ, R6 ;  /* 0x000000ffff1c7224 */ /* 0x000fe400078e0006 */
[----:B------:R-:W-:Y:S01]  /*27300*/  IMAD.MOV.U32 R0, RZ, RZ, R7 ;  /* 0x000000ffff007224 */ /* 0x000fe200078e0007 */
[----:B-1----:R-:W3:Y:S04]  /*27310*/  LDL.LU R4, [R1+0x2e0] ;  /* 0x0002e00001047983 */ /* 0x002ee80000300800 */
[----:B------:R-:W3:Y:S04]  /*27320*/  LDL.LU R5, [R1+0x2e4] ;  /* 0x0002e40001057983 */ /* 0x000ee80000300800 */
[----:B------:R-:W3:Y:S04]  /*27330*/  LDL.LU R6, [R1+0x2e8] ;  /* 0x0002e80001067983 */ /* 0x000ee80000300800 */
[----:B------:R-:W3:Y:S01]  /*27340*/  LDL.LU R7, [R1+0x2ec] ;  /* 0x0002ec0001077983 */ /* 0x000ee20000300800 */
[----:B0-----:R-:W-:Y:S01]  /*27350*/  IMAD.MOV.U32 R20, RZ, RZ, R16 ;  /* 0x000000ffff147224 */ /* 0x001fe200078e0010 */
[----:B------:R-:W-:-:S02]  /*27360*/  MOV R21, R18 ;  /* 0x0000001200157202 */ /* 0x000fc40000000f00 */
[----:B------:R-:W-:Y:S04]  /*27370*/  STL [R1+0x104], R17 ;  /* 0x0001041101007387 */ /* 0x000fe80000100800 */
[----:B------:R-:W-:Y:S04]  /*27380*/  STL [R1+0x10c], R19 ;  /* 0x00010c1301007387 */ /* 0x000fe80000100800 */
[----:B------:R-:W0:Y:S04]  /*27390*/  LDSM.16.MT88.4 R16, [R29+UR7+0x1a180] ;  /* 0x01a180071d10783b */ /* 0x000e280008004200 */
[----:B0-----:R0:W-:Y:S01]  /*273a0*/  STL [R1+0x124], R17 ;  /* 0x0001241101007387 */ /* 0x0011e20000100800 */
[----:B------:R-:W-:-:S02]  /*273b0*/  IMAD.MOV.U32 R22, RZ, RZ, R16 ;  /* 0x000000ffff167224 */ /* 0x000fc400078e0010 */
[----:B------:R-:W-:Y:S01]  /*273c0*/  IMAD.MOV.U32 R23, RZ, RZ, R18 ;  /* 0x000000ffff177224 */ /* 0x000fe200078e0012 */
[----:B------:R1:W-:Y:S01]  /*273d0*/  STL [R1+0x12c], R19 ;  /* 0x00012c1301007387 */ /* 0x0003e20000100800 */
[----:B------:R-:W-:Y:S02]  /*273e0*/  IMAD.MOV.U32 R16, RZ, RZ, R8 ;  /* 0x000000ffff107224 */ /* 0x000fe400078e0008 */
[----:B------:R-:W-:Y:S01]  /*273f0*/  IMAD.MOV.U32 R18, RZ, RZ, R12 ;  /* 0x000000ffff127224 */ /* 0x000fe200078e000c */
[----:B0-----:R-:W-:Y:S01]  /*27400*/  MOV R17, R10 ;  /* 0x0000000a00117202 */ /* 0x001fe20000000f00 */
[----:B-1----:R-:W-:Y:S01]  /*27410*/  IMAD.MOV.U32 R19, RZ, RZ, R14 ;  /* 0x000000ffff137224 */ /* 0x002fe200078e000e */
[----:B------:R0:W-:Y:S04]  /*27420*/  STL [R1+0x1bc0], R29 ;  /* 0x001bc01d01007387 */ /* 0x0001e80000100800 */
[----:B0-----:R-:W4:Y:S04]  /*27430*/  LDL.LU R29, [R1+0x304] ;  /* 0x00030400011d7983 */ /* 0x001f280000300800 */
[----:B------:R-:W5:Y:S04]  /*27440*/  LDL.LU R8, [R1+0x300] ;  /* 0x0003000001087983 */ /* 0x000f680000300800 */
[----:B------:R-:W-:Y:S04]  /*27450*/  STL [R1+0x1c34], R11 ;  /* 0x001c340b01007387 */ /* 0x000fe80000100800 */
[----:B------:R-:W-:Y:S04]  /*27460*/  STL [R1+0x1c30], R9 ;  /* 0x001c300901007387 */ /* 0x000fe80000100800 */
[----:B------:R-:W-:Y:S04]  /*27470*/  STL [R1+0x1c3c], R15 ;  /* 0x001c3c0f01007387 */ /* 0x000fe80000100800 */
[----:B------:R0:W-:Y:S04]  /*27480*/  STL [R1+0x1c38], R13 ;  /* 0x001c380d01007387 */ /* 0x0001e80000100800 */
[----:B------:R-:W2:Y:S04]  /*27490*/  LDL.LU R12, [R1+0x60] ;  /* 0x00006000010c7983 */ /* 0x000ea80000300800 */
[----:B0-----:R-:W2:Y:S04]  /*274a0*/  LDL.LU R13, [R1+0x64] ;  /* 0x00006400010d7983 */ /* 0x001ea80000300800 */
[----:B------:R-:W2:Y:S04]  /*274b0*/  LDL.LU R14, [R1+0x68] ;  /* 0x00006800010e7983 */ /* 0x000ea80000300800 */
[----:B------:R-:W2:Y:S01]  /*274c0*/  LDL.LU R15, [R1+0x6c] ;  /* 0x00006c00010f7983 */ /* 0x000ea20000300800 */
[----:B---3--:R-:W-:Y:S01]  /*274d0*/  HMMA.16816.F32 R16, R16, R2, R4 ;  /* 0x000000021010723c */ /* 0x008fe20000001804 */
[----:B------:R-:W-:Y:S01]  /*274e0*/  IMAD.MOV.U32 R4, RZ, RZ, R26 ;  /* 0x000000ffff047224 */ /* 0x000fe200078e001a */
[----:B------:R-:W-:-:S15]  /*274f0*/  MOV R5, R27 ;  /* 0x0000001b00057202 */ /* 0x000fde0000000f00 */
[----:B------:R-:W-:Y:S02]  /*27500*/  NOP ;  /* 0x0000000000007918 */ /* 0x000fe40000000000 */
[----:B------:R-:W-:Y:S04]  /*27510*/  STL.64 [R1+0x1c48], R18 ;  /* 0x001c481201007387 */ /* 0x000fe80000100a00 */
[----:B------:R-:W-:Y:S04]  /*27520*/  STL.64 [R1+0x1c40], R16 ;  /* 0x001c401001007387 */ /* 0x000fe80000100a00 */
[----:B------:R-:W3:Y:S04]  /*27530*/  LDL.LU R26, [R1+0x1c84] ;  /* 0x001c8400011a7983 */ /* 0x000ee80000300800 */
[----:B------:R-:W3:Y:S04]  /*27540*/  LDL.LU R27, [R1+0x1c80] ;  /* 0x001c8000011b7983 */ /* 0x000ee80000300800 */
[----:B------:R-:W2:Y:S04]  /*27550*/  LDL.LU R6, [R1+0x80] ;  /* 0x0000800001067983 */ /* 0x000ea80000300800 */
[----:B------:R-:W2:Y:S02]  /*27560*/  LDL.LU R7, [R1+0x88] ;  /* 0x0000880001077983 */ /* 0x000ea40000300800 */
[----:B--2---:R-:W-:-:S15]  /*27570*/  HMMA.16816.F32 R4, R4, R2, R12 ;  /* 0x000000020404723c */ /* 0x004fde000000180c */
[----:B------:R-:W-:-:S04]  /*27580*/  NOP ;  /* 0x0000000000007918 */ /* 0x000fc80000000000 */
[----:B------:R-:W-:Y:S04]  /*27590*/  STL.64 [R1+0x1c58], R6 ;  /* 0x001c580601007387 */ /* 0x000fe80000100a00 */
[----:B------:R3:W-:Y:S02]  /*275a0*/  STL.64 [R1+0x1c50], R4 ;  /* 0x001c500401007387 */ /* 0x0007e40000100a00 */
[----:B---3--:R-:W-:-:S15]  /*275b0*/  HMMA.16816.F32 R4, R20, R2, R24 ;  /* 0x000000021404723c */ /* 0x008fde0000001818 */
[----:B------:R-:W-:-:S04]  /*275c0*/  NOP ;  /* 0x0000000000007918 */ /* 0x000fc80000000000 */
[----:B------:R0:W-:Y:S04]  /*275d0*/  STL.64 [R1+0x70], R4 ;  /* 0x0000700401007387 */ /* 0x0001e80000100a00 */
[----:B------:R1:W-:Y:S04]  /*275e0*/  STL.64 [R1+0x78], R6 ;  /* 0x0000780601007387 */ /* 0x0003e80000100a00 */
[----:B0-----:R-:W2:Y:S04]  /*275f0*/  LDL.LU R4, [R1+0xb0] ;  /* 0x0000b00001047983 */ /* 0x001ea80000300800 */
[----:B------:R-:W2:Y:S04]  /*27600*/  LDL.LU R5, [R1+0xb4] ;  /* 0x0000b40001057983 */ /* 0x000ea80000300800 */
[----:B-1----:R-:W3:Y:S04]  /*27610*/  LDL.LU R6, [R1+0xb8] ;  /* 0x0000b80001067983 */ /* 0x002ee80000300800 */
[----:B------:R-:W3:Y:S04]  /*27620*/  LDL.LU R7, [R1+0xbc] ;  /* 0x0000bc0001077983 */ /* 0x000ee80000300800 */
[----:B---3--:R-:W-:Y:S04]  /*27630*/  STL.64 [R1+0x1c68], R6 ;  /* 0x001c680601007387 */ /* 0x008fe80000100a00 */
[----:B--2---:R0:W-:Y:S04]  /*27640*/  STL.64 [R1+0x1c60], R4 ;  /* 0x001c600401007387 */ /* 0x0041e80000100a00 */
[----:B0-----:R-:W2:Y:S04]  /*27650*/  LDL.LU R4, [R1+0x50] ;  /* 0x0000500001047983 */ /* 0x001ea80000300800 */
[----:B------:R-:W2:Y:S04]  /*27660*/  LDL.LU R5, [R1+0x54] ;  /* 0x0000540001057983 */ /* 0x000ea80000300800 */
[----:B------:R-:W3:Y:S04]  /*27670*/  LDL.LU R6, [R1+0x58] ;  /* 0x0000580001067983 */ /* 0x000ee80000300800 */
[----:B------:R-:W3:Y:S01]  /*27680*/  LDL.LU R7, [R1+0x5c] ;  /* 0x00005c0001077983 */ /* 0x000ee20000300800 */
[----:B-----5:R-:W-:-:S03]  /*27690*/  F2FP.F16.E4M3.UNPACK_B R2, R8.H1 ;  /* 0x00000008ff02723e */ /* 0x020fc600030006ff */
[----:B---3--:R-:W-:Y:S04]  /*276a0*/  STL.64 [R1+0x1c78], R6 ;  /* 0x001c780601007387 */ /* 0x008fe80000100a00 */
[----:B--2---:R0:W-:Y:S04]  /*276b0*/  STL.64 [R1+0x1c70], R4 ;  /* 0x001c700401007387 */ /* 0x0041e80000100a00 */
        /* <DEDUP_REMOVED lines=8> */
[----:B------:R-:W2:Y:S04]  /*27740*/  LDL.LU R20, [R1+0x2c4] ;  /* 0x0002c40001147983 */ /* 0x000ea80000300800 */
[----:B------:R-:W2:Y:S04]  /*27750*/  LDL.LU R21, [R1+0x2cc] ;  /* 0x0002cc0001157983 */ /* 0x000ea80000300800 */
[----:B------:R-:W5:Y:S04]  /*27760*/  LDL.LU R12, [R1+0xd0] ;  /* 0x0000d000010c7983 */ /* 0x000f680000300800 */
[----:B------:R-:W5:Y:S04]  /*27770*/  LDL.LU R13, [R1+0xd4] ;  /* 0x0000d400010d7983 */ /* 0x000f680000300800 */
[----:B------:R-:W5:Y:S04]  /*27780*/  LDL.LU R14, [R1+0xd8] ;  /* 0x0000d800010e7983 */ /* 0x000f680000300800 */
[----:B------:R-:W5:Y:S04]  /*27790*/  LDL.LU R15, [R1+0xdc] ;  /* 0x0000dc00010f7983 */ /* 0x000f680000300800 */
[----:B------:R-:W2:Y:S04]  /*277a0*/  LDL.LU R8, [R1+0xc0] ;  /* 0x0000c00001087983 */ /* 0x000ea80000300800 */
[----:B------:R-:W2:Y:S04]  /*277b0*/  LDL.LU R9, [R1+0xc4] ;  /* 0x0000c40001097983 */ /* 0x000ea80000300800 */
[----:B------:R-:W2:Y:S04]  /*277c0*/  LDL.LU R10, [R1+0xc8] ;  /* 0x0000c800010a7983 */ /* 0x000ea80000300800 */
[----:B------:R-:W2:Y:S04]  /*277d0*/  LDL.LU R11, [R1+0xcc] ;  /* 0x0000cc00010b7983 */ /* 0x000ea80000300800 */
[----:B------:R-:W2:Y:S04]  /*277e0*/  LDL.LU R22, [R1+0x2d4] ;  /* 0x0002d40001167983 */ /* 0x000ea80000300800 */
[----:B------:R-:W2:Y:S01]  /*277f0*/  LDL.LU R23, [R1+0x2dc] ;  /* 0x0002dc0001177983 */ /* 0x000ea20000300800 */
[----:B----4-:R-:W-:-:S03]  /*27800*/  F2FP.F16.E4M3.UNPACK_B R3, R29.H1 ;  /* 0x0000001dff03723e */ /* 0x010fc600030006ff */
[----:B------:R-:W4:Y:S04]  /*27810*/  LDL.LU R24, [R1+0xa0] ;  /* 0x0000a00001187983 */ /* 0x000f280000300800 */
[----:B------:R-:W4:Y:S04]  /*27820*/  LDL.LU R25, [R1+0xa4] ;  /* 0x0000a40001197983 */ /* 0x000f280000300800 */
[----:B------:R-:W4:Y:S04]  /*27830*/  LDL.LU R26, [R1+0xa8] ;  /* 0x0000a800011a7983 */ /* 0x000f280000300800 */
[----:B------:R-:W4:Y:S01]  /*27840*/  LDL.LU R27, [R1+0xac] ;  /* 0x0000ac00011b7983 */ /* 0x000f220000300800 */
[----:B--2---:R-:W-:Y:S03]  /*27850*/  HMMA.16816.F32 R20, R20, R2, R4 ;  /* 0x000000021414723c */ /* 0x004fe60000001804 */
[----:B------:R-:W2:Y:S04]  /*27860*/  LDL.LU.64 R6, [R1+0x1c78] ;  /* 0x001c780001067983 */ /* 0x000ea80000300a00 */
[----:B------:R-:W2:-:S12]  /*27870*/  LDL.LU.64 R4, [R1+0x1c70] ;  /* 0x001c700001047983 */ /* 0x000e980000300a00 */
        /* <DEDUP_REMOVED lines=27> */
[----:B------:R0:W-:Y:S04]  /*27a30*/  STL.64 [R1+0x2f0], R20 ;  /* 0x0002f01401007387 */ /* 0x0001e80000100a00 */
[----:B------:R1:W-:Y:S04]  /*27a40*/  STL.64 [R1+0x2f8], R22 ;  /* 0x0002f81601007387 */ /* 0x0003e80000100a00 */
[----:B0-----:R-:W5:Y:S04]  /*27a50*/  LDL.LU R20, [R1+0x1d4] ;  /* 0x0001d40001147983 */ /* 0x001f680000300800 */
[----:B------:R-:W5:Y:S04]  /*27a60*/  LDL.LU R21, [R1+0x1dc] ;  /* 0x0001dc0001157983 */ /* 0x000f680000300800 */
[----:B-1----:R-:W5:Y:S04]  /*27a70*/  LDL.LU R22, [R1+0x1f4] ;  /* 0x0001f40001167983 */ /* 0x002f680000300800 */
[----:B------:R-:W5:Y:S02]  /*27a80*/  LDL.LU R23, [R1+0x1fc] ;  /* 0x0001fc0001177983 */ /* 0x000f640000300800 */
[----:B-----5:R-:W-:Y:S02]  /*27a90*/  HMMA.16816.F32 R20, R20, R2, R12 ;  /* 0x000000021414723c */ /* 0x020fe4000000180c */
[----:B------:R-:W5:Y:S04]  /*27aa0*/  LDL.LU R15, [R1+0x1c3c] ;  /* 0x001c3c00010f7983 */ /* 0x000f680000300800 */
[----:B------:R-:W2:-:S13]  /*27ab0*/  LDL.LU R13, [R1+0x1c38] ;  /* 0x001c3800010d7983 */ /* 0x000e9a0000300800 */
[----:B------:R0:W-:Y:S04]  /*27ac0*/  STL.64 [R1+0x20], R20 ;  /* 0x0000201401007387 */ /* 0x0001e80000100a00 */
[----:B------:R1:W-:Y:S04]  /*27ad0*/  STL.64 [R1+0x28], R22 ;  /* 0x0000281601007387 */ /* 0x0003e80000100a00 */
[----:B0-----:R-:W2:Y:S04]  /*27ae0*/  LDL.LU R20, [R1+0x1a4] ;  /* 0x0001a40001147983 */ /* 0x001ea80000300800 */
[----:B------:R-:W2:Y:S04]  /*27af0*/  LDL.LU R21, [R1+0x1ac] ;  /* 0x0001ac0001157983 */ /* 0x000ea80000300800 */
[----:B-1----:R-:W2:Y:S04]  /*27b00*/  LDL.LU R22, [R1+0x1e4] ;  /* 0x0001e40001167983 */ /* 0x002ea80000300800 */
[----:B------:R-:W2:Y:S02]  /*27b10*/  LDL.LU R23, [R1+0x1ec] ;  /* 0x0001ec0001177983 */ /* 0x000ea40000300800 */
[----:B--2---:R-:W-:Y:S02]  /*27b20*/  HMMA.16816.F32 R20, R20, R2, R8 ;  /* 0x000000021414723c */ /* 0x004fe40000001808 */
[----:B------:R-:W2:Y:S04]  /*27b30*/  LDL.LU R11, [R1+0x1c34] ;  /* 0x001c3400010b7983 */ /* 0x000ea80000300800 */
[----:B------:R-:W2:-:S13]  /*27b40*/  LDL.LU R9, [R1+0x1c30] ;  /* 0x001c300001097983 */ /* 0x000e9a0000300800 */
[----:B------:R0:W-:Y:S04]  /*27b50*/  STL.64 [R1+0xd0], R20 ;  /* 0x0000d01401007387 */ /* 0x0001e80000100a00 */
[----:B------:R1:W-:Y:S04]  /*27b60*/  STL.64 [R1+0xd8], R22 ;  /* 0x0000d81601007387 */ /* 0x0003e80000100a00 */
[----:B0-----:R-:W4:Y:S04]  /*27b70*/  LDL.LU R20, [R1+0x194] ;  /* 0x0001940001147983 */ /* 0x001f280000300800 */
[----:B------:R-:W4:Y:S04]  /*27b80*/  LDL.LU R21, [R1+0x19c] ;  /* 0x00019c0001157983 */ /* 0x000f280000300800 */
[----:B-1----:R-:W4:Y:S04]  /*27b90*/  LDL.LU R22, [R1+0x174] ;  /* 0x0001740001167983 */ /* 0x002f280000300800 */
[----:B------:R-:W4:Y:S01]  /*27ba0*/  LDL.LU R23, [R1+0x17c] ;  /* 0x00017c0001177983 */ /* 0x000f220000300800 */
[----:B------:R-:W-:-:S02]  /*27bb0*/  IMAD.MOV.U32 R10, RZ, RZ, R13 ;  /* 0x000000ffff0a7224 */ /* 0x000fc400078e000d */
[----:B--2---:R-:W-:Y:S02]  /*27bc0*/  IMAD.MOV.U32 R8, RZ, RZ, R9 ;  /* 0x000000ffff087224 */ /* 0x004fe400078e0009 */
[----:B------:R-:W-:Y:S01]  /*27bd0*/  IMAD.MOV.U32 R9, RZ, RZ, R11 ;  /* 0x000000ffff097224 */ /* 0x000fe200078e000b */
[----:B-----5:R-:W-:-:S07]  /*27be0*/  MOV R11, R15 ;  /* 0x0000000f000b7202 */ /* 0x020fce0000000f00 */
[-C--:B---3--:R-:W-:Y:S08]  /*27bf0*/  HMMA.16816.F32 R8, R8, R2.reuse, R16 ;  /* 0x000000020808723c */ /* 0x088ff00000001810 */
[----:B----4-:R-:W-:Y:S01]  /*27c00*/  HMMA.16816.F32 R24, R20, R2, R24 ;  /* 0x000000021418723c */ /* 0x010fe20000001818 */
[----:B------:R-:W2:-:S15]  /*27c10*/  LDL.LU R20, [R1] ;  /* 0x0000000001147983 */ /* 0x000e9e0000300800 */
[----:B------:R-:W-:-:S03]  /*27c20*/  NOP ;  /* 0x0000000000007918 */ /* 0x000fc60000000000 */
[----:B------:R0:W-:Y:S04]  /*27c30*/  STL.64 [R1+0x2b0], R24 ;  /* 0x0002b01801007387 */ /* 0x0001e80000100a00 */
[----:B------:R1:W-:Y:S04]  /*27c40*/  STL.64 [R1+0x2b8], R26 ;  /* 0x0002b81a01007387 */ /* 0x0003e80000100a00 */
[----:B------:R-:W2:Y:S04]  /*27c50*/  LDL.LU R21, [R1+0x4] ;  /* 0x0000040001157983 */ /* 0x000ea80000300800 */
[----:B------:R-:W2:Y:S04]  /*27c60*/  LDL.LU R22, [R1+0x8] ;  /* 0x0000080001167983 */ /* 0x000ea80000300800 */
[----:B------:R-:W2:Y:S04]  /*27c70*/  LDL.LU R23, [R1+0xc] ;  /* 0x00000c0001177983 */ /* 0x000ea80000300800 */
[----:B------:R-:W3:Y:S04]  /*27c80*/  LDL.LU R12, [R1+0x90] ;  /* 0x00009000010c7983 */ /* 0x000ee80000300800 */
[----:B------:R-:W3:Y:S04]  /*27c90*/  LDL.LU R13, [R1+0x94] ;  /* 0x00009400010d7983 */ /* 0x000ee80000300800 */
[----:B------:R-:W3:Y:S04]  /*27ca0*/  LDL.LU R14, [R1+0x98] ;  /* 0x00009800010e7983 */ /* 0x000ee80000300800 */
[----:B------:R-:W3:Y:S04]  /*27cb0*/  LDL.LU R15, [R1+0x9c] ;  /* 0x00009c00010f7983 */ /* 0x000ee80000300800 */
[----:B------:R-:W4:Y:S04]  /*27cc0*/  LDL.LU R16, [R1+0x10] ;  /* 0x0000100001107983 */ /* 0x000f280000300800 */
[----:B------:R-:W-:Y:S04]  /*27cd0*/  STL.64 [R1+0x2e0], R8 ;  /* 0x0002e00801007387 */ /* 0x000fe80000100a00 */
[----:B------:R-:W-:Y:S04]  /*27ce0*/  STL.64 [R1+0x2e8], R10 ;  /* 0x0002e80a01007387 */ /* 0x000fe80000100a00 */
[----:B------:R-:W4:Y:S04]  /*27cf0*/  LDL.LU R17, [R1+0x14] ;  /* 0x0000140001117983 */ /* 0x000f280000300800 */
[----:B------:R-:W4:Y:S04]  /*27d00*/  LDL.LU R18, [R1+0x18] ;  /* 0x0000180001127983 */ /* 0x000f280000300800 */
[----:B------:R-:W4:Y:S04]  /*27d10*/  LDL.LU R19, [R1+0x1c] ;  /* 0x00001c0001137983 */ /* 0x000f280000300800 */
[----:B0-----:R-:W3:Y:S04]  /*27d20*/  LDL.LU R24, [R1+0x1c4] ;  /* 0x0001c40001187983 */ /* 0x001ee80000300800 */
[----:B------:R-:W3:Y:S04]  /*27d30*/  LDL.LU R25, [R1+0x1cc] ;  /* 0x0001cc0001197983 */ /* 0x000ee80000300800 */
[----:B-1----:R-:W3:Y:S04]  /*27d40*/  LDL.LU R26, [R1+0x1b4] ;  /* 0x0001b400011a7983 */ /* 0x002ee80000300800 */
[----:B------:R-:W3:Y:S02]  /*27d50*/  LDL.LU R27, [R1+0x1bc] ;  /* 0x0001bc00011b7983 */ /* 0x000ee40000300800 */
[----:B---3--:R-:W-:-:S15]  /*27d60*/  HMMA.16816.F32 R24, R24, R2, R12 ;  /* 0x000000021818723c */ /* 0x008fde000000180c */
[----:B------:R-:W-:-:S04]  /*27d70*/  NOP ;  /* 0x0000000000007918 */ /* 0x000fc80000000000 */
[----:B------:R-:W-:Y:S04]  /*27d80*/  STL.64 [R1+0x1be0], R26 ;  /* 0x001be01a01007387 */ /* 0x000fe80000100a00 */
[----:B------:R-:W-:Y:S04]  /*27d90*/  STL.64 [R1+0x1bd8], R24 ;  /* 0x001bd81801007387 */ /* 0x000fe80000100a00 */
[----:B------:R-:W4:Y:S04]  /*27da0*/  LDL.LU R12, [R1+0x164] ;  /* 0x00016400010c7983 */ /* 0x000f280000300800 */
[----:B------:R-:W4:Y:S04]  /*27db0*/  LDL.LU R13, [R1+0x16c] ;  /* 0x00016c00010d7983 */ /* 0x000f280000300800 */
[----:B------:R-:W4:Y:S04]  /*27dc0*/  LDL.LU R14, [R1+0x184] ;  /* 0x00018400010e7983 */ /* 0x000f280000300800 */
[----:B------:R-:W4:Y:S02]  /*27dd0*/  LDL.LU R15, [R1+0x18c] ;  /* 0x00018c00010f7983 */ /* 0x000f240000300800 */
[----:B----4-:R-:W-:-:S15]  /*27de0*/  HMMA.16816.F32 R12, R12, R2, R16 ;  /* 0x000000020c0c723c */ /* 0x010fde0000001810 */
[----:B------:R-:W-:-:S04]  /*27df0*/  NOP ;  /* 0x0000000000007918 */ /* 0x000fc80000000000 */
[----:B------:R0:W-:Y:S04]  /*27e00*/  STL [R1+0x1bd0], R12 ;  /* 0x001bd00c01007387 */ /* 0x0001e80000100800 */
[----:B------:R1:W-:Y:S04]  /*27e10*/  STL [R1+0x1bcc], R13 ;  /* 0x001bcc0d01007387 */ /* 0x0003e80000100800 */
[----:B------:R3:W-:Y:S04]  /*27e20*/  STL [R1+0x1bc8], R14 ;  /* 0x001bc80e01007387 */ /* 0x0007e80000100800 */
[----:B------:R4:W-:Y:S04]  /*27e30*/  STL [R1+0x1bc4], R15 ;  /* 0x001bc40f01007387 */ /* 0x0009e80000100800 */
[----:B0-----:R-:W5:Y:S04]  /*27e40*/  LDL.LU R12, [R1+0x140] ;  /* 0x00014000010c7983 */ /* 0x001f680000300800 */
[----:B-1----:R-:W5:Y:S04]  /*27e50*/  LDL.LU R13, [R1+0x144] ;  /* 0x00014400010d7983 */ /* 0x002f680000300800 */
[----:B---3--:R-:W5:Y:S04]  /*27e60*/  LDL.LU R14, [R1+0x148] ;  /* 0x00014800010e7983 */ /* 0x008f680000300800 */
[----:B----4-:R-:W5:Y:S04]  /*27e70*/  LDL.LU R15, [R1+0x14c] ;  /* 0x00014c00010f7983 */ /* 0x010f680000300800 */
[----:B------:R-:W2:Y:S04]  /*27e80*/  LDL.LU R8, [R1+0x154] ;  /* 0x0001540001087983 */ /* 0x000ea80000300800 */
[----:B------:R-:W2:Y:S04]  /*27e90*/  LDL.LU R9, [R1+0x15c] ;  /* 0x00015c0001097983 */ /* 0x000ea80000300800 */
[----:B------:R-:W2:Y:S04]  /*27ea0*/  LDL.LU R10, [R1+0x134] ;  /* 0x00013400010a7983 */ /* 0x000ea80000300800 */
[----:B------:R-:W2:Y:S02]  /*27eb0*/  LDL.LU R11, [R1+0x13c] ;  /* 0x00013c00010b7983 */ /* 0x000ea40000300800 */
[----:B--2---:R-:W-:-:S15]  /*27ec0*/  HMMA.16816.F32 R16, R8, R2, R20 ;  /* 0x000000020810723c */ /* 0x004fde0000001814 */
[----:B------:R-:W-:-:S04]  /*27ed0*/  NOP ;  /* 0x0000000000007918 */ /* 0x000fc80000000000 */
[----:B------:R0:W-:Y:S01]  /*27ee0*/  STL [R1+0x14], R17 ;  /* 0x0000141101007387 */ /* 0x0001e20000100800 */
[----:B------:R-:W-:-:S03]  /*27ef0*/  IMAD.MOV.U32 R29, RZ, RZ, R16 ;  /* 0x000000ffff1d7224 */ /* 0x000fc600078e0010 */
[----:B------:R1:W-:Y:S04]  /*27f00*/  STL.64 [R1+0x18], R18 ;  /* 0x0000181201007387 */ /* 0x0003e80000100a00 */
[----:B------:R-:W2:Y:S04]  /*27f10*/  LDL.LU R16, [R1+0x110] ;  /* 0x0001100001107983 */ /* 0x000ea80000300800 */
[----:B0-----:R-:W2:Y:S04]  /*27f20*/  LDL.LU R17, [R1+0x114] ;  /* 0x0001140001117983 */ /* 0x001ea80000300800 */
[----:B-1----:R-:W2:Y:S04]  /*27f30*/  LDL.LU R18, [R1+0x118] ;  /* 0x0001180001127983 */ /* 0x002ea80000300800 */
[----:B------:R-:W2:Y:S04]  /*27f40*/  LDL.LU R19, [R1+0x11c] ;  /* 0x00011c0001137983 */ /* 0x000ea80000300800 */
[----:B------:R0:W-:Y:S04]  /*27f50*/  STL [R1+0x1bd4], R29 ;  /* 0x001bd41d01007387 */ /* 0x0001e80000100800 */
[----:B0-----:R-:W3:Y:S04]  /*27f60*/  LDL R29, [R1+0x330] ;  /* 0x00033000011d7983 */ /* 0x001ee80000100800 */
[----:B------:R-:W4:Y:S04]  /*27f70*/  LDL.LU R8, [R1+0x34] ;  /* 0x0000340001087983 */ /* 0x000f280000300800 */
[----:B------:R-:W4:Y:S04]  /*27f80*/  LDL.LU R9, [R1+0x3c] ;  /* 0x00003c0001097983 */ /* 0x000f280000300800 */
[----:B------:R-:W4:Y:S04]  /*27f90*/  LDL.LU R10, [R1+0x84] ;  /* 0x00008400010a7983 */ /* 0x000f280000300800 */
[----:B------:R-:W4:Y:S01]  /*27fa0*/  LDL.LU R11, [R1+0x8c] ;  /* 0x00008c00010b7983 */ /* 0x000f220000300800 */
[----:B------:R-:W-:-:S02]  /*27fb0*/  IMAD.MOV.U32 R22, RZ, RZ, R28 ;  /* 0x000000ffff167224 */ /* 0x000fc400078e001c */
[----:B------:R-:W-:Y:S01]  /*27fc0*/  IMAD.MOV.U32 R23, RZ, RZ, R0 ;  /* 0x000000ffff177224 */ /* 0x000fe200078e0000 */
[----:B----4-:R-:W-:Y:S01]  /*27fd0*/  HMMA.16816.F32 R4, R8, R2, R4 ;  /* 0x000000020804723c */ /* 0x010fe20000001804 */
[----:B------:R-:W5:-:S15]  /*27fe0*/  LDL.LU R8, [R1+0x2a4] ;  /* 0x0002a40001087983 */ /* 0x000f5e0000300800 */
[----:B------:R-:W-:-:S03]  /*27ff0*/  NOP ;  /* 0x0000000000007918 */ /* 0x000fc60000000000 */
[----:B------:R-:W-:Y:S04]  /*28000*/  STL.64 [R1+0x190], R4 ;  /* 0x0001900401007387 */ /* 0x000fe80000100a00 */
[----:B------:R-:W-:Y:S04]  /*28010*/  STL.64 [R1+0x198], R6 ;  /* 0x0001980601007387 */ /* 0x000fe80000100a00 */
[----:B------:R-:W5:Y:S04]  /*28020*/  LDL.LU R9, [R1+0x2ac] ;  /* 0x0002ac0001097983 */ /* 0x000f680000300800 */
[----:B------:R-:W5:Y:S04]  /*28030*/  LDL.LU R10, [R1+0x284] ;  /* 0x00028400010a7983 */ /* 0x000f680000300800 */
[----:B------:R-:W5:Y:S04]  /*28040*/  LDL.LU R11, [R1+0x28c] ;  /* 0x00028c00010b7983 */ /* 0x000f680000300800 */
[----:B---3--:R-:W0:Y:S04]  /*28050*/  LDSM.16.MT88.4 R4, [R29+UR7+0x1c000] ;  /* 0x01c000071d04783b */ /* 0x008e280008004200 */
[----:B------:R-:W3:Y:S04]  /*28060*/  LDL.LU R20, [R1+0xf0] ;  /* 0x0000f00001147983 */ /* 0x000ee80000300800 */
[----:B------:R-:W3:Y:S04]  /*28070*/  LDL.LU R21, [R1+0xf4] ;  /* 0x0000f40001157983 */ /* 0x000ee80000300800 */
[----:B------:R-:W4:Y:S04]  /*28080*/  LDL.LU R28, [R1+0x1c2c] ;  /* 0x001c2c00011c7983 */ /* 0x000f280000300800 */
[----:B------:R-:W2:Y:S04]  /*28090*/  LDL.LU R0, [R1+0x1c28] ;  /* 0x001c280001007983 */ /* 0x000ea80000300800 */
        /* <DEDUP_REMOVED lines=8> */
[----:B------:R-:W-:Y:S01]  /*28120*/  IMAD.MOV.U32 R24, RZ, RZ, R6 ;  /* 0x000000ffff187224 */ /* 0x000fe200078e0006 */
[----:B-----5:R-:W-:-:S15]  /*28130*/  HMMA.16816.F32 R8, R8, R2, R12 ;  /* 0x000000020808723c */ /* 0x020fde000000180c */
[----:B------:R-:W-:-:S04]  /*28140*/  NOP ;  /* 0x0000000000007918 */ /* 0x000fc80000000000 */
[----:B------:R-:W-:Y:S04]  /*28150*/  STL.64 [R1+0x1bf0], R10 ;  /* 0x001bf00a01007387 */ /* 0x000fe80000100a00 */
[----:B------:R-:W-:Y:S04]  /*28160*/  STL.64 [R1+0x1be8], R8 ;  /* 0x001be80801007387 */ /* 0x000fe80000100a00 */
[----:B------:R-:W5:Y:S04]  /*28170*/  LDL.LU R4, [R1+0x254] ;  /* 0x0002540001047983 */ /* 0x000f680000300800 */
[----:B0-----:R-:W5:Y:S04]  /*28180*/  LDL.LU R5, [R1+0x25c] ;  /* 0x00025c0001057983 */ /* 0x001f680000300800 */
[----:B------:R-:W5:Y:S04]  /*28190*/  LDL.LU R6, [R1+0x234] ;  /* 0x0002340001067983 */ /* 0x000f680000300800 */
[----:B-1----:R-:W5:Y:S04]  /*281a0*/  LDL.LU R7, [R1+0x23c] ;  /* 0x00023c0001077983 */ /* 0x002f680000300800 */
[----:B--2---:R-:W0:Y:S04]  /*281b0*/  LDSM.16.MT88.4 R12, [R0+UR7+0x1c000] ;  /* 0x01c00007000c783b */ /* 0x004e280008004200 */
[----:B------:R-:W1:Y:S04]  /*281c0*/  LDSM.16.MT88.4 R8, [R0+UR7+0x1e000] ;  /* 0x01e000070008783b */ /* 0x000e680008004200 */
[----:B0-----:R-:W-:Y:S04]  /*281d0*/  STL.64 [R1+0x230], R12 ;  /* 0x0002300c01007387 */ /* 0x001fe80000100a00 */
[----:B------:R-:W-:Y:S01]  /*281e0*/  STL.64 [R1+0x238], R14 ;  /* 0x0002380e01007387 */ /* 0x000fe20000100a00 */
[----:B-----5:R-:W-:-:S15]  /*281f0*/  HMMA.16816.F32 R4, R4, R2, R16 ;  /* 0x000000020404723c */ /* 0x020fde0000001810 */
[----:B------:R-:W-:-:S04]  /*28200*/  NOP ;  /* 0x0000000000007918 */ /* 0x000fc80000000000 */
[----:B------:R-:W-:Y:S04]  /*28210*/  STL.64 [R1+0x1bb8], R6 ;  /* 0x001bb80601007387 */ /* 0x000fe80000100a00 */
[----:B-1----:R-:W-:Y:S04]  /*28220*/  STL.64 [R1+0x250], R8 ;  /* 0x0002500801007387 */ /* 0x002fe80000100a00 */
[----:B------:R-:W-:Y:S04]  /*28230*/  STL.64 [R1+0x258], R10 ;  /* 0x0002580a01007387 */ /* 0x000fe80000100a00 */
[----:B------:R-:W-:Y:S04]  /*28240*/  STL.64 [R1+0x1bb0], R4 ;  /* 0x001bb00401007387 */ /* 0x000fe80000100a00 */
[----:B------:R-:W3:Y:S04]  /*28250*/  LDL.LU R16, [R1+0x224] ;  /* 0x0002240001107983 */ /* 0x000ee80000300800 */
[----:B------:R-:W3:Y:S04]  /*28260*/  LDL.LU R17, [R1+0x22c] ;  /* 0x00022c0001117983 */ /* 0x000ee80000300800 */
[----:B------:R-:W3:Y:S04]  /*28270*/  LDL.LU R18, [R1+0x214] ;  /* 0x0002140001127983 */ /* 0x000ee80000300800 */
[----:B------:R-:W3:Y:S04]  /*28280*/  LDL.LU R19, [R1+0x21c] ;  /* 0x00021c0001137983 */ /* 0x000ee80000300800 */
[----:B----4-:R-:W0:Y:S04]  /*28290*/  LDSM.16.MT88.4 R4, [R28+UR7+0x1c000] ;  /* 0x01c000071c04783b */ /* 0x010e280008004200 */
[----:B------:R-:W1:Y:S01]  /*282a0*/  LDSM.16.MT88.4 R8, [R28+UR7+0x1e000] ;  /* 0x01e000071c08783b */ /* 0x000e620008004200 */
[----:B0-----:R-:W-:-:S03]  /*282b0*/  MOV R15, R4 ;  /* 0x00000004000f7202 */ /* 0x001fc60000000f00 */
[----:B------:R-:W-:Y:S01]  /*282c0*/  STL [R1+0x214], R5 ;  /* 0x0002140501007387 */ /* 0x000fe20000100800 */
[----:B------:R-:W-:Y:S02]  /*282d0*/  IMAD.MOV.U32 R14, RZ, RZ, R6 ;  /* 0x000000ffff0e7224 */ /* 0x000fe400078e0006 */
[----:B-1----:R-:W-:Y:S01]  /*282e0*/  IMAD.MOV.U32 R13, RZ, RZ, R8 ;  /* 0x000000ffff0d7224 */ /* 0x002fe200078e0008 */
[----:B------:R0:W-:Y:S01]  /*282f0*/  STL [R1+0x21c], R7 ;  /* 0x00021c0701007387 */ /* 0x0001e20000100800 */
[----:B------:R-:W-:-:S03]  /*28300*/  IMAD.MOV.U32 R12, RZ, RZ, R10 ;  /* 0x000000ffff0c7224 */ /* 0x000fc600078e000a */
[----:B------:R-:W2:Y:S04]  /*28310*/  LDL R6, [R1+0x308] ;  /* 0x0003080001067983 */ /* 0x000ea80000100800 */
[----:B0-----:R-:W4:Y:S04]  /*28320*/  LDL R7, [R1+0x30c] ;  /* 0x00030c0001077983 */ /* 0x001f280000100800 */
[----:B------:R-:W-:Y:S04]  /*28330*/  STL [R1+0x224], R9 ;  /* 0x0002240901007387 */ /* 0x000fe80000100800 */
[----:B------:R-:W-:Y:S04]  /*28340*/  STL [R1+0x22c], R11 ;  /* 0x00022c0b01007387 */ /* 0x000fe80000100800 */
[----:B------:R-:W-:Y:S04]  /*28350*/  STL.64 [R1+0x1c10], R14 ;  /* 0x001c100e01007387 */ /* 0x000fe80000100a00 */
[----:B------:R-:W-:Y:S04]  /*28360*/  STL.64 [R1+0x1c08], R12 ;  /* 0x001c080c01007387 */ /* 0x000fe80000100a00 */
[----:B------:R-:W0:Y:S02]  /*28370*/  LDSM.16.MT88.4 R12, [R29+UR7+0x1c080] ;  /* 0x01c080071d0c783b */ /* 0x000e240008004200 */
[----:B0-----:R-:W-:Y:S01]  /*28380*/  MOV R11, R12 ;  /* 0x0000000c000b7202 */ /* 0x001fe20000000f00 */
[----:B------:R-:W-:Y:S01]  /*28390*/  IMAD.MOV.U32 R10, RZ, RZ, R14 ;  /* 0x000000ffff0a7224 */ /* 0x000fe200078e000e */
[----:B---3--:R-:W-:-:S15]  /*283a0*/  HMMA.16816.F32 R16, R16, R2, R20 ;  /* 0x000000021010723c */ /* 0x008fde0000001814 */
[----:B------:R-:W-:-:S04]  /*283b0*/  NOP ;  /* 0x0000000000007918 */ /* 0x000fc80000000000 */
[----:B------:R-:W-:Y:S04]  /*283c0*/  STL.64 [R1+0x1ba8], R18 ;  /* 0x001ba81201007387 */ /* 0x000fe80000100a00 */
[----:B------:R0:W-:Y:S04]  /*283d0*/  STL.64 [R1+0x1ba0], R16 ;  /* 0x001ba01001007387 */ /* 0x0001e80000100a00 */
[----:B0-----:R-:W3:Y:S04]  /*283e0*/  LDL.LU R16, [R1+0x70] ;  /* 0x0000700001107983 */ /* 0x001ee80000300800 */
[----:B------:R-:W3:Y:S04]  /*283f0*/  LDL.LU R17, [R1+0x74] ;  /* 0x0000740001117983 */ /* 0x000ee80000300800 */
[----:B------:R-:W3:Y:S04]  /*28400*/  LDL.LU R18, [R1+0x78] ;  /* 0x0000780001127983 */ /* 0x000ee80000300800 */
[----:B------:R-:W3:Y:S04]  /*28410*/  LDL.LU R19, [R1+0x7c] ;  /* 0x00007c0001137983 */ /* 0x000ee80000300800 */
[----:B------:R-:W3:Y:S04]  /*28420*/  LDL.LU R20, [R1+0x104] ;  /* 0x0001040001147983 */ /* 0x000ee80000300800 */
[----:B------:R-:W3:Y:S04]  /*28430*/  LDL.LU R21, [R1+0x10c] ;  /* 0x00010c0001157983 */ /* 0x000ee80000300800 */
[----:B------:R-:W3:Y:S04]  /*28440*/  LDL.LU R22, [R1+0x124] ;  /* 0x0001240001167983 */ /* 0x000ee80000300800 */
[----:B------:R-:W3:Y:S04]  /*28450*/  LDL.LU R23, [R1+0x12c] ;  /* 0x00012c0001177983 */ /* 0x000ee80000300800 */
[----:B------:R0:W-:Y:S04]  /*28460*/  STL [R1+0x1c4], R13 ;  /* 0x0001c40d01007387 */ /* 0x0001e80000100800 */
[----:B------:R1:W-:Y:S04]  /*28470*/  STL [R1+0x1cc], R15 ;  /* 0x0001cc0f01007387 */ /* 0x0003e80000100800 */
[----:B------:R-:W5:Y:S04]  /*28480*/  LDL.LU R12, [R1+0x60] ;  /* 0x00006000010c7983 */ /* 0x000f680000300800 */
[----:B0-----:R-:W5:Y:S04]  /*28490*/  LDL.LU R13, [R1+0x64] ;  /* 0x00006400010d7983 */ /* 0x001f680000300800 */
[----:B------:R-:W2:Y:S04]  /*284a0*/  LDL.LU R14, [R1+0x68] ;  /* 0x00006800010e7983 */ /* 0x000ea80000300800 */
[----:B-1----:R-:W2:Y:S04]  /*284b0*/  LDL.LU R15, [R1+0x6c] ;  /* 0x00006c00010f7983 */ /* 0x002ea80000300800 */
[----:B--2---:R-:W-:Y:S04]  /*284c0*/  STL.64 [R1+0x1c20], R14 ;  /* 0x001c200e01007387 */ /* 0x004fe80000100a00 */
[----:B-----5:R-:W-:Y:S04]  /*284d0*/  STL.64 [R1+0x1c18], R12 ;  /* 0x001c180c01007387 */ /* 0x020fe80000100a00 */
[----:B------:R-:W0:Y:S04]  /*284e0*/  LDSM.16.MT88.4 R12, [R29+UR7+0x1e080] ;  /* 0x01e080071d0c783b */ /* 0x000e280008004200 */
[----:B0-----:R-:W-:Y:S01]  /*284f0*/  STL [R1+0x1f4], R13 ;  /* 0x0001f40d01007387 */ /* 0x001fe20000100800 */
[----:B------:R-:W-:-:S02]  /*28500*/  IMAD.MOV.U32 R9, RZ, RZ, R12 ;  /* 0x000000ffff097224 */ /* 0x000fc400078e000c */
[----:B------:R-:W-:Y:S01]  /*28510*/  IMAD.MOV.U32 R8, RZ, RZ, R14 ;  /* 0x000000ffff087224 */ /* 0x000fe200078e000e */
[----:B------:R3:W-:Y:S02]  /*28520*/  STL [R1+0x1fc], R15 ;  /* 0x0001fc0f01007387 */ /* 0x0007e40000100800 */
[----:B---3--:R-:W-:Y:S02]  /*28530*/  HMMA.16816.F32 R12, R20, R2, R16 ;  /* 0x00000002140c723c */ /* 0x008fe40000001810 */
[----:B------:R-:W-:Y:S04]  /*28540*/  STL.64 [R1+0x1c00], R10 ;  /* 0x001c000a01007387 */ /* 0x000fe80000100a00 */
[----:B------:R0:W-:Y:S04]  /*28550*/  STL.64 [R1+0x1bf8], R8 ;  /* 0x001bf80801007387 */ /* 0x0001e80000100a00 */
[----:B0-----:R-:W2:Y:S04]  /*28560*/  LDL.LU R8, [R1+0x50] ;  /* 0x0000500001087983 */ /* 0x001ea80000300800 */
[----:B------:R-:W2:Y:S04]  /*28570*/  LDL.LU R9, [R1+0x54] ;  /* 0x0000540001097983 */ /* 0x000ea80000300800 */
[----:B------:R-:W2:Y:S04]  /*28580*/  LDL.LU R10, [R1+0x58] ;  /* 0x00005800010a7983 */ /* 0x000ea80000300800 */
[----:B------:R-:W2:Y:S04]  /*28590*/  LDL.LU R11, [R1+0x5c] ;  /* 0x00005c00010b7983 */ /* 0x000ea80000300800 */
[----:B------:R-:W-:Y:S04]  /*285a0*/  STL.64 [R1+0x90], R12 ;  /* 0x0000900c01007387 */ /* 0x000fe80000100a00 */
[----:B------:R-:W-:Y:S04]  /*285b0*/  STL.64 [R1+0x98], R14 ;  /* 0x0000980e01007387 */ /* 0x000fe80000100a00 */
[----:B------:R-:W0:Y:S04]  /*285c0*/  LDSM.16.MT88.4 R12, [R29+UR7+0x1c100] ;  /* 0x01c100071d0c783b */ /* 0x000e280008004200 */
[----:B------:R-:W3:Y:S01]  /*285d0*/  LDL.LU R16, [R1+0x40] ;  /* 0x0000400001107983 */ /* 0x000ee20000300800 */
[----:B------:R-:W-:-:S03]  /*285e0*/  F2FP.F16.E4M3.UNPACK_B R2, R6 ;  /* 0x00000006ff02723e */ /* 0x000fc600020006ff */
[----:B------:R-:W3:Y:S01]  /*285f0*/  LDL.LU R17, [R1+0x44] ;  /* 0x0000440001117983 */ /* 0x000ee20000300800 */
[----:B----4-:R-:W-:-:S03]  /*28600*/  F2FP.F16.E4M3.UNPACK_B R3, R7 ;  /* 0x00000007ff03723e */ /* 0x010fc600020006ff */
[----:B------:R-:W3:Y:S04]  /*28610*/  LDL.LU R18, [R1+0x48] ;  /* 0x0000480001127983 */ /* 0x000ee80000300800 */
[----:B------:R-:W3:Y:S04]  /*28620*/  LDL.LU R19, [R1+0x4c] ;  /* 0x00004c0001137983 */ /* 0x000ee80000300800 */
[----:B0-----:R-:W-:Y:S01]  /*28630*/  STL [R1+0x244], R13 ;  /* 0x0002440d01007387 */ /* 0x001fe20000100800 */
[----:B------:R-:W-:Y:S01]  /*28640*/  MOV R7, R12 ;  /* 0x0000000c00077202 */ /* 0x000fe20000000f00 */
[----:B------:R-:W-:-:S02]  /*28650*/  IMAD.MOV.U32 R6, RZ, RZ, R14 ;  /* 0x000000ffff067224 */ /* 0x000fc400078e000e */
[----:B------:R-:W-:Y:S04]  /*28660*/  STL [R1+0x24c], R15 ;  /* 0x00024c0f01007387 */ /* 0x000fe80000100800 */
[----:B------:R-:W0:Y:S01]  /*28670*/  LDSM.16.MT88.4 R12, [R29+UR7+0x1e100] ;  /* 0x01e100071d0c783b */ /* 0x000e220008004200 */
[----:B------:R-:W-:Y:S02]  /*28680*/  IMAD.MOV.U32 R23, RZ, RZ, R24 ;  /* 0x000000ffff177224 */ /* 0x000fe400078e0018 */
[----:B------:R-:W-:Y:S01]  /*28690*/  IMAD.MOV.U32 R22, RZ, RZ, R25 ;  /* 0x000000ffff167224 */ /* 0x000fe200078e0019 */
[----:B------:R-:W4:Y:S01]  /*286a0*/  LDL.LU R24, [R1+0x20] ;  /* 0x0000200001187983 */ /* 0x000f220000300800 */
[----:B------:R-:W-:Y:S01]  /*286b0*/  IMAD.MOV.U32 R21, RZ, RZ, R26 ;  /* 0x000000ffff157224 */ /* 0x000fe200078e001a */
[----:B------:R-:W-:-:S02]  /*286c0*/  MOV R20, R27 ;  /* 0x0000001b00147202 */ /* 0x000fc40000000f00 */
[----:B------:R-:W4:Y:S04]  /*286d0*/  LDL.LU R25, [R1+0x24] ;  /* 0x0000240001197983 */ /* 0x000f280000300800 */
[----:B------:R-:W4:Y:S04]  /*286e0*/  LDL.LU R26, [R1+0x28] ;  /* 0x00002800011a7983 */ /* 0x000f280000300800 */
[----:B------:R-:W4:Y:S04]  /*286f0*/  LDL.LU R27, [R1+0x2c] ;  /* 0x00002c00011b7983 */ /* 0x000f280000300800 */
[----:B0-----:R-:W-:Y:S01]  /*28700*/  STL [R1+0x264], R13 ;  /* 0x0002640d01007387 */ /* 0x001fe20000100800 */
[----:B------:R-:W-:-:S02]  /*28710*/  IMAD.MOV.U32 R4, RZ, RZ, R14 ;  /* 0x000000ffff047224 */ /* 0x000fc400078e000e */
[----:B------:R-:W-:Y:S01]  /*28720*/  IMAD.MOV.U32 R5, RZ, RZ, R12 ;  /* 0x000000ffff057224 */ /* 0x000fe200078e000c */
[----:B------:R0:W-:Y:S04]  /*28730*/  STL [R1+0x26c], R15 ;  /* 0x00026c0f01007387 */ /* 0x0001e80000100800 */
[----:B0-----:R-:W5:Y:S04]  /*28740*/  LDL.LU.64 R14, [R1+0x1c20] ;  /* 0x001c2000010e7983 */ /* 0x001f680000300a00 */
[----:B------:R-:W5:Y:S02]  /*28750*/  LDL.LU.64 R12, [R1+0x1c18] ;  /* 0x001c1800010c7983 */ /* 0x000f640000300a00 */
[----:B-----5:R-:W-:Y:S02]  /*28760*/  HMMA.16816.F32 R12, R20, R2, R12 ;  /* 0x00000002140c723c */ /* 0x020fe4000000180c */
[----:B------:R-:W2:-:S15]  /*28770*/  LDL.LU R20, [R1+0x230] ;  /* 0x0002300001147983 */ /* 0x000e9e0000300800 */
[----:B------:R-:W-:Y:S02]  /*28780*/  NOP ;  /* 0x0000000000007918 */ /* 0x000fe40000000000 */
[----:B------:R-:W-:Y:S04]  /*28790*/  STL.64 [R1+0xe0], R12 ;  /* 0x0000e00c01007387 */ /* 0x000fe80000100a00 */
[----:B------:R-:W-:Y:S04]  /*287a0*/  STL.64 [R1+0xe8], R14 ;  /* 0x0000e80e01007387 */ /* 0x000fe80000100a00 */
[----:B------:R-:W0:Y:S04]  /*287b0*/  LDSM.16.MT88.4 R12, [R29+UR7+0x1c180] ;  /* 0x01c180071d0c783b */ /* 0x000e280008004200 */
[----:B------:R-:W2:Y:S04]  /*287c0*/  LDL.LU R21, [R1+0x238] ;  /* 0x0002380001157983 */ /* 0x000ea80000300800 */
[----:B------:R-:W2:Y:S04]  /*287d0*/  LDL.LU R22, [R1+0x250] ;  /* 0x0002500001167983 */ /* 0x000ea80000300800 */
[----:B------:R-:W2:Y:S04]  /*287e0*/  LDL.LU R23, [R1+0x258] ;  /* 0x0002580001177983 */ /* 0x000ea80000300800 */
[----:B0-----:R-:W-:Y:S04]  /*287f0*/  STL.64 [R1+0x2c0], R12 ;  /* 0x0002c00c01007387 */ /* 0x001fe80000100a00 */
[----:B------:R-:W-:Y:S04]  /*28800*/  STL.64 [R1+0x2c8], R14 ;  /* 0x0002c80e01007387 */ /* 0x000fe80000100a00 */
[----:B------:R-:W0:Y:S04]  /*28810*/  LDSM.16.MT88.4 R12, [R29+UR7+0x1e180] ;  /* 0x01e180071d0c783b */ /* 0x000e280008004200 */
[----:B0-----:R-:W-:Y:S01]  /*28820*/  STL.64 [R1+0x2d0], R12 ;  /* 0x0002d00c01007387 */ /* 0x001fe20000100a00 */
[----:B------:R-:W-:-:S03]  /*28830*/  MOV R29, R14 ;  /* 0x0000000e001d7202 */ /* 0x000fc60000000f00 */
[----:B------:R0:W-:Y:S04]  /*28840*/  STL [R1+0x2dc], R15 ;  /* 0x0002dc0f01007387 */ /* 0x0001e80000100800 */
[----:B0-----:R-:W5:Y:S04]  /*28850*/  LDL.LU.64 R14, [R1+0x1c10] ;  /* 0x001c1000010e7983 */ /* 0x001f680000300a00 */
[----:B------:R-:W3:Y:S01]  /*28860*/  LDL.LU.64 R12, [R1+0x1c08] ;  /* 0x001c0800010c7983 */ /* 0x000ee20000300a00 */
[----:B--2---:R-:W-:-:S15]  /*28870*/  HMMA.16816.F32 R8, R20, R2, R8 ;  /* 0x000000021408723c */ /* 0x004fde0000001808 */
[----:B------:R-:W-:-:S04]  /*28880*/  NOP ;  /* 0x0000000000007918 */ /* 0x000fc80000000000 */
[----:B------:R-:W-:Y:S04]  /*28890*/  STL.64 [R1+0xf0], R8 ;  /* 0x0000f00801007387 */ /* 0x000fe80000100a00 */
[----:B------:R-:W-:Y:S04]  /*288a0*/  STL.64 [R1+0xf8], R10 ;  /* 0x0000f80a01007387 */ /* 0x000fe80000100a00 */
[----:B------:R-:W0:Y:S04]  /*288b0*/  LDSM.16.MT88.4 R8, [R0+UR7+0x1c080] ;  /* 0x01c080070008783b */ /* 0x000e280008004200 */
[----:B0-----:R-:W-:Y:S04]  /*288c0*/  STL [R1+0x174], R9 ;  /* 0x0001740901007387 */ /* 0x001fe80000100800 */
[----:B------:R0:W-:Y:S01]  /*288d0*/  STL [R1+0x17c], R11 ;  /* 0x00017c0b01007387 */ /* 0x0001e20000100800 */
[----:B---3--:R-:W-:Y:S01]  /*288e0*/  IMAD.MOV.U32 R22, RZ, RZ, R13 ;  /* 0x000000ffff167224 */ /* 0x008fe200078e000d */
[----:B------:R-:W-:Y:S01]  /*288f0*/  MOV R23, R12 ;  /* 0x0000000c00177202 */ /* 0x000fe20000000f00 */
[----:B------:R-:W-:-:S02]  /*28900*/  IMAD.MOV.U32 R13, RZ, RZ, R10 ;  /* 0x000000ffff0d7224 */ /* 0x000fc400078e000a */
[----:B------:R-:W-:Y:S01]  /*28910*/  IMAD.MOV.U32 R12, RZ, RZ, R8 ;  /* 0x000000ffff0c7224 */ /* 0x000fe200078e0008 */
[----:B0-----:R-:W2:Y:S04]  /*28920*/  LDL.LU.64 R10, [R1+0x1c00] ;  /* 0x001c0000010a7983 */ /* 0x001ea80000300a00 */
[----:B------:R-:W3:Y:S01]  /*28930*/  LDL.LU.64 R8, [R1+0x1bf8] ;  /* 0x001bf80001087983 */ /* 0x000ee20000300a00 */
[----:B-----5:R-:W-:Y:S02]  /*28940*/  IMAD.MOV.U32 R20, RZ, RZ, R15 ;  /* 0x000000ffff147224 */ /* 0x020fe400078e000f */
[----:B------:R-:W-:-:S07]  /*28950*/  IMAD.MOV.U32 R21, RZ, RZ, R14 ;  /* 0x000000ffff157224 */ /* 0x000fce00078e000e */
[----:B------:R-:W-:Y:S01]  /*28960*/  HMMA.16816.F32 R16, R20, R2, R16 ;  /* 0x000000021410723c */ /* 0x000fe20000001810 */
[----:B------:R-:W0:-:S15]  /*28970*/  LDSM.16.MT88.4 R20, [R0+UR7+0x1e080] ;  /* 0x01e080070014783b */ /* 0x000e1e0008004200 */
[----:B------:R-:W-:-:S03]  /*28980*/  NOP ;  /* 0x0000000000007918 */ /* 0x000fc60000000000 */
[----:B------:R-:W-:Y:S04]  /*28990*/  STL.64 [R1+0xb0], R16 ;  /* 0x0000b01001007387 */ /* 0x000fe80000100a00 */
[----:B------:R1:W-:Y:S04]  /*289a0*/  STL.64 [R1+0xb8], R18 ;  /* 0x0000b81201007387 */ /* 0x0003e80000100a00 */
[----:B0-----:R0:W-:Y:S01]  /*289b0*/  STL [R1+0x154], R21 ;  /* 0x0001541501007387 */ /* 0x0011e20000100800 */
[----:B-1----:R-:W-:Y:S01]  /*289c0*/  IMAD.MOV.U32 R19, RZ, RZ, R20 ;  /* 0x000000ffff137224 */ /* 0x002fe200078e0014 */
[----:B------:R-:W-:-:S02]  /*289d0*/  MOV R18, R22 ;  /* 0x0000001600127202 */ /* 0x000fc40000000f00 */
[----:B------:R1:W-:Y:S01]  /*289e0*/  STL [R1+0x15c], R23 ;  /* 0x00015c1701007387 */ /* 0x0003e20000100800 */
[----:B--2---:R-:W-:Y:S02]  /*289f0*/  IMAD.MOV.U32 R20, RZ, RZ, R11 ;  /* 0x000000ffff147224 */ /* 0x004fe400078e000b */
[----:B0-----:R-:W-:Y:S02]  /*28a00*/  IMAD.MOV.U32 R21, RZ, RZ, R10 ;  /* 0x000000ffff157224 */ /* 0x001fe400078e000a */
[----:B---3--:R-:W-:Y:S01]  /*28a10*/  IMAD.MOV.U32 R22, RZ, RZ, R9 ;  /* 0x000000ffff167224 */ /* 0x008fe200078e0009 */
[----:B-1----:R-:W-:Y:S02]  /*28a20*/  MOV R23, R8 ;  /* 0x0000000800177202 */ /* 0x002fe40000000f00 */
[----:B------:R-:W0:Y:S05]  /*28a30*/  LDSM.16.MT88.4 R8, [R0+UR7+0x1c100] ;  /* 0x01c100070008783b */ /* 0x000e2a0008004200 */
[----:B----4-:R-:W-:Y:S01]  /*28a40*/  HMMA.16816.F32 R20, R20, R2, R24 ;  /* 0x000000021414723c */ /* 0x010fe20000001818 */
[----:B------:R-:W1:Y:S04]  /*28a50*/  LDSM.16.MT88.4 R24, [R0+UR7+0x1e100] ;  /* 0x01e100070018783b */ /* 0x000e680008004200 */
[----:B0-----:R-:W-:Y:S01]  /*28a60*/  STL [R1+0x1b4], R9 ;  /* 0x0001b40901007387 */ /* 0x001fe20000100800 */
[----:B------:R-:W-:-:S02]  /*28a70*/  IMAD.MOV.U32 R15, RZ, RZ, R10 ;  /* 0x000000ffff0f7224 */ /* 0x000fc400078e000a */
[----:B------:R-:W-:Y:S01]  /*28a80*/  IMAD.MOV.U32 R14, RZ, RZ, R8 ;  /* 0x000000ffff0e7224 */ /* 0x000fe200078e0008 */
[----:B------:R0:W-:Y:S01]  /*28a90*/  STL [R1+0x1bc], R11 ;  /* 0x0001bc0b01007387 */ /* 0x0001e20000100800 */
[----:B-1----:R-:W-:Y:S01]  /*28aa0*/  IMAD.MOV.U32 R17, RZ, RZ, R24 ;  /* 0x000000ffff117224 */ /* 0x002fe200078e0018 */
[----:B------:R-:W-:Y:S02]  /*28ab0*/  MOV R16, R26 ;  /* 0x0000001a00107202 */ /* 0x000fe40000000f00 */
[----:B0-----:R-:W2:Y:S04]  /*28ac0*/  LDL.LU.64 R10, [R1+0x1bf0] ;  /* 0x001bf000010a7983 */ /* 0x001ea80000300a00 */
[----:B------:R-:W2:Y:S04]  /*28ad0*/  LDL.LU.64 R8, [R1+0x1be8] ;  /* 0x001be80001087983 */ /* 0x000ea80000300a00 */
[----:B------:R0:W-:Y:S04]  /*28ae0*/  STL.64 [R1+0xa0], R20 ;  /* 0x0000a01401007387 */ /* 0x0001e80000100a00 */
[----:B------:R-:W-:Y:S04]  /*28af0*/  STL.64 [R1+0xa8], R22 ;  /* 0x0000a81601007387 */ /* 0x000fe80000100a00 */
[----:B------:R-:W-:Y:S04]  /*28b00*/  STL [R1+0x1a4], R25 ;  /* 0x0001a41901007387 */ /* 0x000fe80000100800 */
[----:B------:R-:W-:Y:S04]  /*28b10*/  STL [R1+0x1ac], R27 ;  /* 0x0001ac1b01007387 */ /* 0x000fe80000100800 */
[----:B------:R-:W1:Y:S01]  /*28b20*/  LDSM.16.MT88.4 R24, [R0+UR7+0x1c180] ;  /* 0x01c180070018783b */ /* 0x000e620008004200 */
[----:B0-----:R-:W-:-:S02]  /*28b30*/  IMAD.MOV.U32 R21, RZ, RZ, R6 ;  /* 0x000000ffff157224 */ /* 0x001fc400078e0006 */
[----:B------:R-:W-:Y:S01]  /*28b40*/  IMAD.MOV.U32 R20, RZ, RZ, R7 ;  /* 0x000000ffff147224 */ /* 0x000fe200078e0007 */
[----:B-1----:R-:W-:Y:S01]  /*28b50*/  STL [R1+0x2a4], R25 ;  /* 0x0002a41901007387 */ /* 0x002fe20000100800 */
[----:B------:R-:W-:Y:S02]  /*28b60*/  IMAD.MOV.U32 R6, RZ, RZ, R26 ;  /* 0x000000ffff067224 */ /* 0x000fe400078e001a */
[----:B------:R-:W-:Y:S01]  /*28b70*/  IMAD.MOV.U32 R7, RZ, RZ, R24 ;  /* 0x000000ffff077224 */ /* 0x000fe200078e0018 */
[----:B------:R0:W-:Y:S04]  /*28b80*/  STL [R1+0x2ac], R27 ;  /* 0x0002ac1b01007387 */ /* 0x0001e80000100800 */
[----:B0-----:R-:W3:Y:S04]  /*28b90*/  LDL.LU.64 R26, [R1+0x1be0] ;  /* 0x001be000011a7983 */ /* 0x001ee80000300a00 */
[----:B------:R-:W3:Y:S01]  /*28ba0*/  LDL.LU.64 R24, [R1+0x1bd8] ;  /* 0x001bd80001187983 */ /* 0x000ee20000300a00 */
[----:B------:R-:W-:Y:S01]  /*28bb0*/  IMAD.MOV.U32 R22, RZ, RZ, R5 ;  /* 0x000000ffff167224 */ /* 0x000fe200078e0005 */
[----:B------:R-:W-:-:S07]  /*28bc0*/  MOV R23, R4 ;  /* 0x0000000400177202 */ /* 0x000fce0000000f00 */
        /* <DEDUP_REMOVED lines=9> */
[----:B0-----:R0:W-:Y:S01]  /*28c60*/  STL [R1+0x284], R21 ;  /* 0x0002841501007387 */ /* 0x0011e20000100800 */
[----:B------:R-:W-:-:S03]  /*28c70*/  IMAD.MOV.U32 R5, RZ, RZ, R20 ;  /* 0x000000ffff057224 */ /* 0x000fc600078e0014 */
[----:B------:R1:W-:Y:S01]  /*28c80*/  STL [R1+0x28c], R23 ;  /* 0x00028c1701007387 */ /* 0x0003e20000100800 */
[----:B------:R-:W-:-:S03]  /*28c90*/  MOV R4, R22 ;  /* 0x0000001600047202 */ /* 0x000fc60000000f00 */
[----:B------:R-:W-:Y:S04]  /*28ca0*/  STL [R1+0x1b20], R0 ;  /* 0x001b200001007387 */ /* 0x000fe80000100800 */
[----:B------:R-:W2:Y:S04]  /*28cb0*/  LDL.LU R20, [R1+0x2c0] ;  /* 0x0002c00001147983 */ /* 0x000ea80000300800 */
[----:B0-----:R-:W2:Y:S04]  /*28cc0*/  LDL.LU R21, [R1+0x2c8] ;  /* 0x0002c80001157983 */ /* 0x001ea80000300800 */
[----:B------:R-:W2:Y:S01]  /*28cd0*/  LDL.LU R22, [R1+0x2d0] ;  /* 0x0002d00001167983 */ /* 0x000ea20000300800 */
[----:B-1----:R-:W-:-:S03]  /*28ce0*/  IMAD.MOV.U32 R23, RZ, RZ, R29 ;  /* 0x000000ffff177224 */ /* 0x002fc600078e001d */
[----:B------:R-:W4:Y:S04]  /*28cf0*/  LDL.LU R29, [R1+0x1bd4] ;  /* 0x001bd400011d7983 */ /* 0x000f280000300800 */
[----:B--2---:R-:W-:Y:S01]  /*28d00*/  HMMA.16816.F32 R20, R20, R2, R8 ;  /* 0x000000021414723c */ /* 0x004fe20000001808 */
[----:B------:R-:W0:-:S15]  /*28d10*/  LDSM.16.MT88.4 R8, [R28+UR7+0x1c080] ;  /* 0x01c080071c08783b */ /* 0x000e1e0008004200 */
[----:B------:R-:W-:-:S03]  /*28d20*/  NOP ;  /* 0x0000000000007918 */ /* 0x000fc60000000000 */
[----:B------:R-:W-:Y:S04]  /*28d30*/  STL.64 [R1+0x1d0], R20 ;  /* 0x0001d01401007387 */ /* 0x000fe80000100a00 */
[----:B------:R-:W-:Y:S04]  /*28d40*/  STL.64 [R1+0x1d8], R22 ;  /* 0x0001d81601007387 */ /* 0x000fe80000100a00 */
[----:B------:R-:W1:Y:S04]  /*28d50*/  LDSM.16.MT88.4 R20, [R28+UR7+0x1e080] ;  /* 0x01e080071c14783b */ /* 0x000e680008004200 */
[----:B0-----:R0:W-:Y:S04]  /*28d60*/  STL.64 [R1+0x80], R8 ;  /* 0x0000800801007387 */ /* 0x0011e80000100a00 */
[----:B------:R2:W-:Y:S01]  /*28d70*/  STL.64 [R1+0x88], R10 ;  /* 0x0000880a01007387 */ /* 0x0005e20000100a00 */
[----:B0-----:R-:W-:-:S03]  /*28d80*/  IMAD.MOV.U32 R8, RZ, RZ, R12 ;  /* 0x000000ffff087224 */ /* 0x001fc600078e000c */
[----:B------:R-:W5:Y:S04]  /*28d90*/  LDL.LU R12, [R1+0x1bd0] ;  /* 0x001bd000010c7983 */ /* 0x000f680000300800 */
[----:B-1----:R-:W-:Y:S04]  /*28da0*/  STL.64 [R1+0xc0], R20 ;  /* 0x0000c01401007387 */ /* 0x002fe80000100a00 */
[----:B------:R-:W-:Y:S04]  /*28db0*/  STL.64 [R1+0xc8], R22 ;  /* 0x0000c81601007387 */ /* 0x000fe80000100a00 */
[----:B------:R-:W0:Y:S01]  /*28dc0*/  LDSM.16.MT88.4 R20, [R28+UR7+0x1c100] ;  /* 0x01c100071c14783b */ /* 0x000e220008004200 */
[----:B------:R-:W-:-:S03]  /*28dd0*/  IMAD.MOV.U32 R9, RZ, RZ, R13 ;  /* 0x000000ffff097224 */ /* 0x000fc600078e000d */
[----:B------:R-:W5:Y:S01]  /*28de0*/  LDL.LU R13, [R1+0x1bcc] ;  /* 0x001bcc00010d7983 */ /* 0x000f620000300800 */
[----:B--2---:R-:W-:Y:S01]  /*28df0*/  MOV R10, R19 ;  /* 0x00000013000a7202 */ /* 0x004fe20000000f00 */
[----:B------:R-:W-:-:S07]  /*28e00*/  IMAD.MOV.U32 R11, RZ, RZ, R18 ;  /* 0x000000ffff0b7224 */ /* 0x000fce00078e0012 */
[----:B---3--:R-:W-:Y:S01]  /*28e10*/  HMMA.16816.F32 R8, R8, R2, R24 ;  /* 0x000000020808723c */ /* 0x008fe20000001818 */
[----:B------:R-:W-:Y:S04]  /*28e20*/  LDSM.16.MT88.4 R24, [R28+UR7+0x1c180] ;  /* 0x01c180071c18783b */ /* 0x000fe80008004200 */
[----:B0-----:R-:W-:Y:S04]  /*28e30*/  STL.64 [R1+0x160], R20 ;  /* 0x0001601401007387 */ /* 0x001fe80000100a00 */
[----:B------:R-:W-:Y:S04]  /*28e40*/  STL.64 [R1+0x168], R22 ;  /* 0x0001681601007387 */ /* 0x000fe80000100a00 */
[----:B------:R-:W0:Y:S06]  /*28e50*/  LDSM.16.MT88.4 R20, [R28+UR7+0x1e100] ;  /* 0x01e100071c14783b */ /* 0x000e2c0008004200 */
[----:B------:R1:W-:Y:S04]  /*28e60*/  STL.64 [R1+0x60], R8 ;  /* 0x0000600801007387 */ /* 0x0003e80000100a00 */
[----:B------:R2:W-:Y:S01]  /*28e70*/  STL.64 [R1+0x68], R10 ;  /* 0x0000680a01007387 */ /* 0x0005e20000100a00 */
[----:B-1----:R-:W-:Y:S01]  /*28e80*/  MOV R8, R14 ;  /* 0x0000000e00087202 */ /* 0x002fe20000000f00 */
[----:B------:R-:W-:-:S02]  /*28e90*/  IMAD.MOV.U32 R9, RZ, RZ, R15 ;  /* 0x000000ffff097224 */ /* 0x000fc400078e000f */
[----:B0-----:R0:W-:Y:S04]  /*28ea0*/  STL [R1+0x144], R21 ;  /* 0x0001441501007387 */ /* 0x0011e80000100800 */
[----:B------:R1:W-:Y:S04]  /*28eb0*/  STL [R1+0x14c], R23 ;  /* 0x00014c1701007387 */ /* 0x0003e80000100800 */
[----:B------:R-:W5:Y:S04]  /*28ec0*/  LDL.LU R14, [R1+0x1bc8] ;  /* 0x001bc800010e7983 */ /* 0x000f680000300800 */
[----:B------:R-:W5:Y:S01]  /*28ed0*/  LDL.LU R15, [R1+0x1bc4] ;  /* 0x001bc400010f7983 */ /* 0x000f620000300800 */
[----:B------:R-:W-:-:S02]  /*28ee0*/  IMAD.MOV.U32 R19, RZ, RZ, R20 ;  /* 0x000000ffff137224 */ /* 0x000fc400078e0014 */
[----:B--2---:R-:W-:Y:S01]  /*28ef0*/  IMAD.MOV.U32 R10, RZ, RZ, R17 ;  /* 0x000000ffff0a7224 */ /* 0x004fe200078e0011 */
[----:B------:R-:W2:Y:S01]  /*28f00*/  LDL.LU R20, [R1+0x2b0] ;  /* 0x0002b00001147983 */ /* 0x000ea20000300800 */
[----:B------:R-:W-:Y:S02]  /*28f10*/  IMAD.MOV.U32 R11, RZ, RZ, R16 ;  /* 0x000000ffff0b7224 */ /* 0x000fe400078e0010 */
[----:B------:R-:W-:Y:S01]  /*28f20*/  IMAD.MOV.U32 R18, RZ, RZ, R22 ;  /* 0x000000ffff127224 */ /* 0x000fe200078e0016 */
[----:B0-----:R-:W2:Y:S01]  /*28f30*/  LDL.LU R21, [R1+0x2b4] ;  /* 0x0002b40001157983 */ /* 0x001ea20000300800 */
[----:B------:R-:W-:-:S03]  /*28f40*/  MOV R17, R24 ;  /* 0x0000001800117202 */ /* 0x000fc60000000f00 */
[----:B------:R-:W2:Y:S01]  /*28f50*/  LDL.LU R22, [R1+0x2b8] ;  /* 0x0002b80001167983 */ /* 0x000ea20000300800 */
[----:B------:R-:W-:-:S03]  /*28f60*/  IMAD.MOV.U32 R16, RZ, RZ, R26 ;  /* 0x000000ffff107224 */ /* 0x000fc600078e001a */
[----:B-1----:R-:W2:Y:S04]  /*28f70*/  LDL.LU R23, [R1+0x2bc] ;  /* 0x0002bc0001177983 */ /* 0x002ea80000300800 */
[----:B------:R-:W-:Y:S04]  /*28f80*/  STL [R1+0x204], R25 ;  /* 0x0002041901007387 */ /* 0x000fe80000100800 */
[----:B------:R5:W-:Y:S02]  /*28f90*/  STL [R1+0x20c], R27 ;  /* 0x00020c1b01007387 */ /* 0x000be40000100800 */
[----:B-----5:R-:W-:Y:S02]  /*28fa0*/  HMMA.16816.F32 R24, R8, R2, R12 ;  /* 0x000000020818723c */ /* 0x020fe4000000180c */
[----:B------:R-:W0:-:S15]  /*28fb0*/  LDSM.16.MT88.4 R8, [R28+UR7+0x1e180] ;  /* 0x01e180071c08783b */ /* 0x000e1e0008004200 */
[----:B------:R-:W-:Y:S02]  /*28fc0*/  NOP ;  /* 0x0000000000007918 */ /* 0x000fe40000000000 */
[----:B------:R4:W-:Y:S04]  /*28fd0*/  STL.64 [R1+0xd0], R24 ;  /* 0x0000d01801007387 */ /* 0x0009e80000100a00 */
[----:B------:R0:W-:Y:S01]  /*28fe0*/  STL.64 [R1+0xd8], R26 ;  /* 0x0000d81a01007387 */ /* 0x0001e20000100a00 */
[----:B----4-:R-:W-:Y:S02]  /*28ff0*/  IMAD.MOV.U32 R24, RZ, RZ, R29 ;  /* 0x000000ffff187224 */ /* 0x010fe400078e001d */
[----:B0-----:R-:W-:Y:S01]  /*29000*/  IMAD.MOV.U32 R26, RZ, RZ, R11 ;  /* 0x000000ffff1a7224 */ /* 0x001fe200078e000b */
[----:B------:R-:W-:-:S04]  /*29010*/  MOV R27, R9 ;  /* 0x00000009001b7202 */ /* 0x000fc80000000f00 */
[----:B------:R0:W-:Y:S04]  /*29020*/  STL [R1+0x1b40], R26 ;  /* 0x001b401a01007387 */ /* 0x0001e80000100800 */
[----:B------:R1:W-:Y:S04]  /*29030*/  STL [R1+0x1b3c], R27 ;  /* 0x001b3c1b01007387 */ /* 0x0003e80000100800 */
[----:B------:R-:W3:Y:S01]  /*29040*/  LDL.LU R29, [R1+0x1bc0] ;  /* 0x001bc000011d7983 */ /* 0x000ee20000300800 */
[----:B------:R-:W-:Y:S01]  /*29050*/  IMAD.MOV.U32 R13, RZ, RZ, R8 ;  /* 0x000000ffff0d7224 */ /* 0x000fe200078e0008 */
[----:B------:R-:W-:Y:S01]  /*29060*/  MOV R9, R6 ;  /* 0x0000000600097202 */ /* 0x000fe20000000f00 */
[----:B------:R-:W-:Y:S01]  /*29070*/  IMAD.MOV.U32 R12, RZ, RZ, R10 ;  /* 0x000000ffff0c7224 */ /* 0x000fe200078e000a */
[----:B------:R-:W4:Y:S01]  /*29080*/  LDL.LU R25, [R1+0x14] ;  /* 0x0000140001197983 */ /* 0x000f220000300800 */
[----:B------:R-:W-:-:S02]  /*29090*/  IMAD.MOV.U32 R8, RZ, RZ, R7 ;  /* 0x000000ffff087224 */ /* 0x000fc400078e0007 */
[----:B------:R-:W-:Y:S01]  /*290a0*/  IMAD.MOV.U32 R10, RZ, RZ, R5 ;  /* 0x000000ffff0a7224 */ /* 0x000fe200078e0005 */
[----:B0-----:R-:W4:Y:S01]  /*290b0*/  LDL.LU R26, [R1+0x18] ;  /* 0x00001800011a7983 */ /* 0x001f220000300800 */
[----:B------:R-:W-:-:S03]  /*290c0*/  IMAD.MOV.U32 R11, RZ, RZ, R4 ;  /* 0x000000ffff0b7224 */ /* 0x000fc600078e0004 */
[----:B-1----:R-:W4:Y:S04]  /*290d0*/  LDL.LU R27, [R1+0x1c] ;  /* 0x00001c00011b7983 */ /* 0x002f280000300800 */
[----:B------:R-:W-:Y:S04]  /*290e0*/  STL [R1+0x1ae0], R28 ;  /* 0x001ae01c01007387 */ /* 0x000fe80000100800 */
[----:B---3--:R-:W0:Y:S04]  /*290f0*/  LDSM.16.MT88.4 R4, [R29+UR7+0x1c000] ;  /* 0x01c000071d04783b */ /* 0x008e280008004200 */
[----:B0-----:R-:W-:Y:S01]  /*29100*/  STL [R1+0x4], R5 ;  /* 0x0000040501007387 */ /* 0x001fe20000100800 */
[----:B------:R-:W-:Y:S01]  /*29110*/  MOV R0, R6 ;  /* 0x0000000600007202 */ /* 0x000fe20000000f00 */
[----:B------:R-:W-:-:S02]  /*29120*/  IMAD.MOV.U32 R14, RZ, RZ, R4 ;  /* 0x000000ffff0e7224 */ /* 0x000fc400078e0004 */
[----:B------:R0:W-:Y:S04]  /*29130*/  STL [R1+0xc], R7 ;  /* 0x00000c0701007387 */ /* 0x0001e80000100800 */
[----:B0-----:R-:W3:Y:S04]  /*29140*/  LDL.LU.64 R6, [R1+0x1bb8] ;  /* 0x001bb80001067983 */ /* 0x001ee80000300a00 */
[----:B------:R-:W3:Y:S02]  /*29150*/  LDL.LU.64 R4, [R1+0x1bb0] ;  /* 0x001bb00001047983 */ /* 0x000ee40000300a00 */
[----:B---3--:R-:W-:Y:S02]  /*29160*/  HMMA.16816.F32 R8, R8, R2, R4 ;  /* 0x000000020808723c */ /* 0x008fe40000001804 */
[----:B------:R-:W-:-:S15]  /*29170*/  LDSM.16.MT88.4 R4, [R29+UR7+0x1e000] ;  /* 0x01e000071d04783b */ /* 0x000fde0008004200 */
[----:B------:R-:W-:Y:S02]  /*29180*/  NOP ;  /* 0x0000000000007918 */ /* 0x000fe40000000000 */
        /* <DEDUP_REMOVED lines=14> */
[----:B0-----:R-:W4:Y:S04]  /*29270*/  LDL.LU R8, [R1+0x160] ;  /* 0x0001600001087983 */ /* 0x001f280000300800 */
[----:B------:R-:W4:Y:S01]  /*29280*/  LDL.LU R9, [R1+0x168] ;  /* 0x0001680001097983 */ /* 0x000f220000300800 */
[----:B-1----:R-:W-:-:S02]  /*29290*/  IMAD.MOV.U32 R10, RZ, RZ, R19 ;  /* 0x000000ffff0a7224 */ /* 0x002fc400078e0013 */
[----:B------:R-:W-:-:S07]  /*292a0*/  IMAD.MOV.U32 R11, RZ, RZ, R18 ;  /* 0x000000ffff0b7224 */ /* 0x000fce00078e0012 */
[----:B----4-:R-:W-:Y:S01]  /*292b0*/  HMMA.16816.F32 R24, R8, R2, R24 ;  /* 0x000000020818723c */ /* 0x010fe20000001818 */
[----:B------:R-:W0:-:S15]  /*292c0*/  LDSM.16.MT88.4 R8, [R29+UR7+0x1c080] ;  /* 0x01c080071d08783b */ /* 0x000e1e0008004200 */
[----:B------:R-:W-:-:S03]  /*292d0*/  NOP ;  /* 0x0000000000007918 */ /* 0x000fc60000000000 */
[----:B------:R0:W-:Y:S04]  /*292e0*/  STL.64 [R1+0x50], R24 ;  /* 0x0000501801007387 */ /* 0x0001e80000100a00 */
[----:B------:R-:W-:Y:S01]  /*292f0*/  STL.64 [R1+0x58], R26 ;  /* 0x0000581a01007387 */ /* 0x000fe20000100a00 */
[----:B0-----:R-:W-:-:S03]  /*29300*/  IMAD.MOV.U32 R25, RZ, RZ, R8 ;  /* 0x000000ffff197224 */ /* 0x001fc600078e0008 */
[----:B------:R0:W-:Y:S01]  /*29310*/  STL [R1+0x24], R9 ;  /* 0x0000240901007387 */ /* 0x0001e20000100800 */
[----:B------:R-:W-:Y:S02]  /*29320*/  IMAD.MOV.U32 R8, RZ, RZ, R17 ;  /* 0x000000ffff087224 */ /* 0x000fe400078e0011 */
[----:B0-----:R-:W-:Y:S02]  /*29330*/  IMAD.MOV.U32 R9, RZ, RZ, R16 ;  /* 0x000000ffff097224 */ /* 0x001fe400078e0010 */
[----:B------:R-:W0:Y:S04]  /*29340*/  LDSM.16.MT88.4 R16, [R29+UR7+0x1e080] ;  /* 0x01e080071d10783b */ /* 0x000e280008004200 */
[----:B------:R-:W-:Y:S04]  /*29350*/  STL [R1+0x2c], R11 ;  /* 0x00002c0b01007387 */ /* 0x000fe80000100800 */
[----:B0-----:R-:W-:Y:S01]  /*29360*/  STL.64 [R1+0x10], R16 ;  /* 0x0000101001007387 */ /* 0x001fe20000100a00 */
[----:B------:R-:W-:-:S03]  /*29370*/  IMAD.MOV.U32 R28, RZ, RZ, R18 ;  /* 0x000000ffff1c7224 */ /* 0x000fc600078e0012 */
[----:B------:R0:W-:Y:S04]  /*29380*/  STL [R1+0x1c], R19 ;  /* 0x00001c1301007387 */ /* 0x0001e80000100800 */
[----:B0-----:R-:W3:Y:S04]  /*29390*/  LDL.LU.64 R18, [R1+0x1ba8] ;  /* 0x001ba80001127983 */ /* 0x001ee80000300a00 */
[----:B------:R-:W3:Y:S01]  /*293a0*/  LDL.LU.64 R16, [R1+0x1ba0] ;  /* 0x001ba00001107983 */ /* 0x000ee20000300a00 */
[----:B------:R-:W-:Y:S01]  /*293b0*/  MOV R24, R10 ;  /* 0x0000000a00187202 */ /* 0x000fe20000000f00 */
[----:B------:R-:W-:Y:S01]  /*293c0*/  IMAD.MOV.U32 R10, RZ, RZ, R13 ;  /* 0x000000ffff0a7224 */ /* 0x000fe200078e000d */
[----:B------:R-:W-:-:S07]  /*293d0*/  MOV R11, R12 ;  /* 0x0000000c000b7202 */ /* 0x000fce0000000f00 */
[----:B---3--:R-:W-:Y:S01]  /*293e0*/  HMMA.16816.F32 R8, R8, R2, R16 ;  /* 0x000000020808723c */ /* 0x008fe20000001810 */
[----:B------:R-:W-:-:S15]  /*293f0*/  LDSM.16.MT88.4 R16, [R29+UR7+0x1e100] ;  /* 0x01e100071d10783b */ /* 0x000fde0008004200 */
[----:B------:R-:W-:-:S03]  /*29400*/  NOP ;  /* 0x0000000000007918 */ /* 0x000fc60000000000 */
[----:B------:R-:W-:Y:S01]  /*29410*/  IMAD.MOV.U32 R26, RZ, RZ, R10 ;  /* 0x000000ffff1a7224 */ /* 0x000fe200078e000a */
[----:B------:R-:W-:Y:S01]  /*29420*/  STL.64 [R1+0x100], R8 ;  /* 0x0001000801007387 */ /* 0x000fe20000100a00 */
[----:B------:R-:W-:-:S03]  /*29430*/  IMAD.MOV.U32 R27, RZ, RZ, R11 ;  /* 0x000000ffff1b7224 */ /* 0x000fc600078e000b */
[----:B------:R-:W0:Y:S04]  /*29440*/  LDSM.16.MT88.4 R8, [R29+UR7+0x1c100] ;  /* 0x01c100071d08783b */ /* 0x000e280008004200 */
        /* <DEDUP_REMOVED lines=9> */
[----:B-1----:R-:W-:-:S07]  /*294e0*/  IMAD.MOV.U32 R11, RZ, RZ, R6 ;  /* 0x000000ffff0b7224 */ /* 0x002fce00078e0006 */
[----:B--2---:R-:W-:Y:S01]  /*294f0*/  HMMA.16816.F32 R8, R8, R2, R20 ;  /* 0x000000020808723c */ /* 0x004fe20000001814 */
[----:B------:R-:W-:Y:S04]  /*29500*/  STL [R1+0x1b6c], R7 ;  /* 0x001b6c0701007387 */ /* 0x000fe80000100800 */
[----:B------:R0:W-:Y:S04]  /*29510*/  STL [R1+0x1b68], R5 ;  /* 0x001b680501007387 */ /* 0x0001e80000100800 */
[----:B------:R-:W-:Y:S04]  /*29520*/  STL [R1+0x74], R17 ;  /* 0x0000741101007387 */ /* 0x000fe80000100800 */
[----:B------:R-:W-:Y:S04]  /*29530*/  STL [R1+0x7c], R19 ;  /* 0x00007c1301007387 */ /* 0x000fe80000100800 */
[----:B------:R-:W2:Y:S04]  /*29540*/  LDL.LU R4, [R1+0x2e0] ;  /* 0x0002e00001047983 */ /* 0x000ea80000300800 */
[----:B0-----:R-:W2:Y:S04]  /*29550*/  LDL.LU R5, [R1+0x2e4] ;  /* 0x0002e40001057983 */ /* 0x001ea80000300800 */
[----:B------:R-:W2:Y:S01]  /*29560*/  LDL.LU R6, [R1+0x2e8] ;  /* 0x0002e80001067983 */ /* 0x000ea20000300800 */
[----:B------:R-:W-:-:S03]  /*29570*/  IMAD.MOV.U32 R14, RZ, RZ, R16 ;  /* 0x000000ffff0e7224 */ /* 0x000fc600078e0010 */
[----:B------:R-:W2:Y:S01]  /*29580*/  LDL.LU R7, [R1+0x2ec] ;  /* 0x0002ec0001077983 */ /* 0x000ea20000300800 */
[----:B------:R-:W-:-:S03]  /*29590*/  IMAD.MOV.U32 R15, RZ, RZ, R18 ;  /* 0x000000ffff0f7224 */ /* 0x000fc600078e0012 */
[----:B------:R-:W-:Y:S04]  /*295a0*/  STL.64 [R1+0x1b78], R10 ;  /* 0x001b780a01007387 */ /* 0x000fe80000100a00 */
[----:B------:R-:W-:Y:S04]  /*295b0*/  STL.64 [R1+0x1b70], R8 ;  /* 0x001b700801007387 */ /* 0x000fe80000100a00 */
[----:B------:R-:W0:Y:S04]  /*295c0*/  LDSM.16.MT88.4 R8, [R29+UR7+0x1e180] ;  /* 0x01e180071d08783b */ /* 0x000e280008004200 */
[----:B------:R-:W1:Y:S01]  /*295d0*/  LDSM.16.MT88.4 R16, [R29+UR7+0x1c180] ;  /* 0x01c180071d10783b */ /* 0x000e620008004200 */
[----:B0-----:R-:W-:Y:S01]  /*295e0*/  IMAD.MOV.U32 R22, RZ, RZ, R8 ;  /* 0x000000ffff167224 */ /* 0x001fe200078e0008 */
[----:B-1----:R-:W-:-:S02]  /*295f0*/  MOV R20, R16 ;  /* 0x0000001000147202 */ /* 0x002fc40000000f00 */
[----:B------:R0:W-:Y:S01]  /*29600*/  STL [R1+0x114], R17 ;  /* 0x0001141101007387 */ /* 0x0001e20000100800 */
[----:B------:R-:W-:-:S03]  /*29610*/  IMAD.MOV.U32 R21, RZ, RZ, R18 ;  /* 0x000000ffff157224 */ /* 0x000fc600078e0012 */
[----:B------:R-:W-:Y:S04]  /*29620*/  STL [R1+0x11c], R19 ;  /* 0x00011c1301007387 */ /* 0x000fe80000100800 */
[----:B------:R-:W-:Y:S04]  /*29630*/  STL [R1+0x124], R9 ;  /* 0x0001240901007387 */ /* 0x000fe80000100800 */
[----:B------:R-:W-:Y:S04]  /*29640*/  STL [R1+0x12c], R11 ;  /* 0x00012c0b01007387 */ /* 0x000fe80000100800 */
[----:B------:R-:W-:Y:S04]  /*29650*/  STL [R1+0x1b98], R22 ;  /* 0x001b981601007387 */ /* 0x000fe80000100800 */
[----:B------:R1:W-:Y:S01]  /*29660*/  STL.64 [R1+0x1b90], R20 ;  /* 0x001b901401007387 */ /* 0x0003e20000100a00 */
[----:B0-----:R-:W-:Y:S01]  /*29670*/  IMAD.MOV.U32 R17, RZ, RZ, R24 ;  /* 0x000000ffff117224 */ /* 0x001fe200078e0018 */
[----:B------:R-:W-:Y:S01]  /*29680*/  MOV R16, R25 ;  /* 0x0000001900107202 */ /* 0x000fe20000000f00 */
[----:B------:R-:W-:Y:S01]  /*29690*/  IMAD.MOV.U32 R0, RZ, RZ, R10 ;  /* 0x000000ffff007224 */ /* 0x000fe200078e000a */
[----:B-1----:R-:W3:Y:S04]  /*296a0*/  LDL.LU R20, [R1+0x190] ;  /* 0x0001900001147983 */ /* 0x002ee80000300800 */
[----:B------:R-:W3:Y:S04]  /*296b0*/  LDL.LU R21, [R1+0x194] ;  /* 0x0001940001157983 */ /* 0x000ee80000300800 */
[----:B------:R-:W3:Y:S04]  /*296c0*/  LDL.LU R22, [R1+0x198] ;  /* 0x0001980001167983 */ /* 0x000ee80000300800 */
[----:B------:R-:W3:Y:S04]  /*296d0*/  LDL.LU R23, [R1+0x19c] ;  /* 0x00019c0001177983 */ /* 0x000ee80000300800 */
[----:B------:R-:W-:Y:S04]  /*296e0*/  STL [R1+0x1ab8], R29 ;  /* 0x001ab81d01007387 */ /* 0x000fe80000100800 */
[----:B------:R-:W4:Y:S04]  /*296f0*/  LDL.LU R24, [R1+0x308] ;  /* 0x0003080001187983 */ /* 0x000f280000300800 */
[----:B------:R-:W5:Y:S04]  /*29700*/  LDL.LU R25, [R1+0x30c] ;  /* 0x00030c0001197983 */ /* 0x000f680000300800 */
[----:B------:R-:W2:Y:S04]  /*29710*/  LDL.LU R8, [R1+0xe0] ;  /* 0x0000e00001087983 */ /* 0x000ea80000300800 */
[----:B------:R-:W2:Y:S04]  /*29720*/  LDL.LU R9, [R1+0xe4] ;  /* 0x0000e40001097983 */ /* 0x000ea80000300800 */
[----:B------:R-:W2:Y:S04]  /*29730*/  LDL.LU R10, [R1+0xe8] ;  /* 0x0000e800010a7983 */ /* 0x000ea80000300800 */
[----:B------:R-:W2:Y:S01]  /*29740*/  LDL.LU R11, [R1+0xec] ;  /* 0x0000ec00010b7983 */ /* 0x000ea20000300800 */
[----:B------:R-:W-:-:S03]  /*29750*/  IMAD.MOV.U32 R19, RZ, RZ, R28 ;  /* 0x000000ffff137224 */ /* 0x000fc600078e001c */
[----:B--2---:R-:W-:Y:S04]  /*29760*/  STL.64 [R1+0x1b88], R10 ;  /* 0x001b880a01007387 */ /* 0x004fe80000100a00 */
[----:B------:R0:W-:Y:S04]  /*29770*/  STL.64 [R1+0x1b80], R8 ;  /* 0x001b800801007387 */ /* 0x0001e80000100a00 */
[----:B0-----:R-:W2:Y:S04]  /*29780*/  LDL.LU R8, [R1+0x90] ;  /* 0x0000900001087983 */ /* 0x001ea80000300800 */
[----:B------:R-:W2:Y:S04]  /*29790*/  LDL.LU R9, [R1+0x94] ;  /* 0x0000940001097983 */ /* 0x000ea80000300800 */
[----:B------:R-:W2:Y:S04]  /*297a0*/  LDL.LU R10, [R1+0x98] ;  /* 0x00009800010a7983 */ /* 0x000ea80000300800 */
[----:B------:R-:W2:Y:S04]  /*297b0*/  LDL.LU R11, [R1+0x9c] ;  /* 0x00009c00010b7983 */ /* 0x000ea80000300800 */
[----:B------:R-:W2:Y:S01]  /*297c0*/  LDL.LU R18, [R1+0x10] ;  /* 0x0000100001127983 */ /* 0x000ea20000300800 */
[-C--:B---3--:R-:W-:Y:S08]  /*297d0*/  HMMA.16816.F32 R12, R12, R2.reuse, R20 ;  /* 0x000000020c0c723c */ /* 0x088ff00000001814 */
[----:B--2---:R-:W-:Y:S01]  /*297e0*/  HMMA.16816.F32 R16, R16, R2, R4 ;  /* 0x000000021010723c */ /* 0x004fe20000001804 */
[----:B------:R-:W2:Y:S04]  /*297f0*/  LDL.LU R4, [R1+0xf0] ;  /* 0x0000f00001047983 */ /* 0x000ea80000300800 */
[----:B------:R-:W2:Y:S04]  /*29800*/  LDL.LU R5, [R1+0xf4] ;  /* 0x0000f40001057983 */ /* 0x000ea80000300800 */
[----:B------:R-:W2:Y:S04]  /*29810*/  LDL.LU R6, [R1+0xf8] ;  /* 0x0000f80001067983 */ /* 0x000ea80000300800 */
[----:B------:R-:W2:Y:S06]  /*29820*/  LDL.LU R7, [R1+0xfc] ;  /* 0x0000fc0001077983 */ /* 0x000eac0000300800 */
[----:B------:R-:W-:Y:S04]  /*29830*/  STL.64 [R1+0x1b60], R18 ;  /* 0x001b601201007387 */ /* 0x000fe80000100a00 */
[----:B------:R0:W-:Y:S04]  /*29840*/  STL.64 [R1+0x1b58], R16 ;  /* 0x001b581001007387 */ /* 0x0001e80000100a00 */
[----:B0-----:R-:W3:Y:S04]  /*29850*/  LDL.LU R16, [R1+0xb0] ;  /* 0x0000b00001107983 */ /* 0x001ee80000300800 */
[----:B------:R-:W3:Y:S04]  /*29860*/  LDL.LU R17, [R1+0xb4] ;  /* 0x0000b40001117983 */ /* 0x000ee80000300800 */
[----:B------:R-:W3:Y:S04]  /*29870*/  LDL.LU R18, [R1+0xb8] ;  /* 0x0000b80001127983 */ /* 0x000ee80000300800 */
[----:B------:R-:W3:Y:S04]  /*29880*/  LDL.LU R19, [R1+0xbc] ;  /* 0x0000bc0001137983 */ /* 0x000ee80000300800 */
[----:B------:R-:W2:Y:S04]  /*29890*/  LDL.LU R22, [R1+0x1b98] ;  /* 0x001b980001167983 */ /* 0x000ea80000300800 */
[----:B------:R-:W2:Y:S01]  /*298a0*/  LDL.LU.64 R20, [R1+0x1b90] ;  /* 0x001b900001147983 */ /* 0x000ea20000300a00 */
[----:B------:R-:W-:-:S07]  /*298b0*/  IMAD.MOV.U32 R23, RZ, RZ, R0 ;  /* 0x000000ffff177224 */ /* 0x000fce00078e0000 */
[----:B--2---:R-:W-:Y:S01]  /*298c0*/  HMMA.16816.F32 R20, R20, R2, R8 ;  /* 0x000000021414723c */ /* 0x004fe20000001808 */
[----:B------:R-:W2:Y:S04]  /*298d0*/  LDL.LU.64 R10, [R1+0x1b88] ;  /* 0x001b8800010a7983 */ /* 0x000ea80000300a00 */
[----:B------:R-:W2:-:S14]  /*298e0*/  LDL.LU.64 R8, [R1+0x1b80] ;  /* 0x001b800001087983 */ /* 0x000e9c0000300a00 */
[----:B------:R0:W-:Y:S01]  /*298f0*/  STL [R1+0x90], R20 ;  /* 0x0000901401007387 */ /* 0x0001e20000100800 */
[----:B------:R-:W-:Y:S01]  /*29900*/  MOV R26, R21 ;  /* 0x00000015001a7202 */ /* 0x000fe20000000f00 */
[----:B------:R-:W-:Y:S02]  /*29910*/  IMAD.MOV.U32 R27, RZ, RZ, R22 ;  /* 0x000000ffff1b7224 */ /* 0x000fe400078e0016 */
[----:B------:R1:W-:Y:S04]  /*29920*/  STL [R1+0x9c], R23 ;  /* 0x00009c1701007387 */ /* 0x0003e80000100800 */
[----:B0-----:R-:W2:Y:S04]  /*29930*/  LDL.LU R20, [R1+0x274] ;  /* 0x0002740001147983 */ /* 0x001ea80000300800 */
[----:B------:R-:W2:Y:S04]  /*29940*/  LDL.LU R21, [R1+0x27c] ;  /* 0x00027c0001157983 */ /* 0x000ea80000300800 */
[----:B------:R-:W2:Y:S04]  /*29950*/  LDL.LU R22, [R1+0x294] ;  /* 0x0002940001167983 */ /* 0x000ea80000300800 */
[----:B-1----:R-:W2:Y:S01]  /*29960*/  LDL.LU R23, [R1+0x29c] ;  /* 0x00029c0001177983 */ /* 0x002ea20000300800 */
[----:B----4-:R-:W-:-:S02]  /*29970*/  F2FP.F16.E4M3.UNPACK_B R24, R24.H1 ;  /* 0x00000018ff18723e */ /* 0x010fc400030006ff */
[----:B-----5:R-:W-:-:S07]  /*29980*/  F2FP.F16.E4M3.UNPACK_B R25, R25.H1 ;  /* 0x00000019ff19723e */ /* 0x020fce00030006ff */
[----:B--2---:R-:W-:Y:S01]  /*29990*/  HMMA.16816.F32 R20, R20, R24, R8 ;  /* 0x000000181414723c */ /* 0x004fe20000001808 */
[----:B------:R-:W2:Y:S04]  /*299a0*/  LDL.LU.64 R10, [R1+0x1b78] ;  /* 0x001b7800010a7983 */ /* 0x000ea80000300a00 */
[----:B------:R-:W2:-:S14]  /*299b0*/  LDL.LU.64 R8, [R1+0x1b70] ;  /* 0x001b700001087983 */ /* 0x000e9c0000300a00 */
[----:B------:R0:W-:Y:S04]  /*299c0*/  STL.64 [R1+0xe0], R20 ;  /* 0x0000e01401007387 */ /* 0x0001e80000100a00 */
[----:B------:R1:W-:Y:S01]  /*299d0*/  STL [R1+0xe8], R22 ;  /* 0x0000e81601007387 */ /* 0x0003e20000100800 */
[----:B------:R-:W-:-:S03]  /*299e0*/  IMAD.MOV.U32 R0, RZ, RZ, R23 ;  /* 0x000000ffff007224 */ /* 0x000fc600078e0017 */
[----:B0-----:R-:W4:Y:S04]  /*299f0*/  LDL.LU R20, [R1+0x234] ;  /* 0x0002340001147983 */ /* 0x001f280000300800 */
[----:B------:R-:W4:Y:S04]  /*29a00*/  LDL.LU R21, [R1+0x23c] ;  /* 0x00023c0001157983 */ /* 0x000f280000300800 */
[----:B-1----:R-:W4:Y:S04]  /*29a10*/  LDL.LU R22, [R1+0x254] ;  /* 0x0002540001167983 */ /* 0x002f280000300800 */
[----:B------:R-:W4:Y:S02]  /*29a20*/  LDL.LU R23, [R1+0x25c] ;  /* 0x00025c0001177983 */ /* 0x000f240000300800 */
[----:B----4-:R-:W-:Y:S02]  /*29a30*/  HMMA.16816.F32 R20, R20, R24, R4 ;  /* 0x000000181414723c */ /* 0x010fe40000001804 */
[----:B------:R-:W4:Y:S04]  /*29a40*/  LDL.LU R7, [R1+0x1b6c] ;  /* 0x001b6c0001077983 */ /* 0x000f280000300800 */
[----:B------:R-:W5:-:S13]  /*29a50*/  LDL.LU R5, [R1+0x1b68] ;  /* 0x001b680001057983 */ /* 0x000f5a0000300800 */
        /* <DEDUP_REMOVED lines=15> */
[----:B------:R-:W3:Y:S04]  /*29b50*/  LDL.LU R19, [R1+0x3c] ;  /* 0x00003c0001137983 */ /* 0x000ee80000300800 */
[----:B0-----:R-:W2:Y:S04]  /*29b60*/  LDL.LU R20, [R1+0x4] ;  /* 0x0000040001147983 */ /* 0x001ea80000300800 */
[----:B------:R-:W2:Y:S01]  /*29b70*/  LDL.LU R21, [R1+0xc] ;  /* 0x00000c0001157983 */ /* 0x000ea20000300800 */
[----:B-----5:R-:W-:Y:S01]  /*29b80*/  MOV R22, R5 ;  /* 0x0000000500167202 */ /* 0x020fe20000000f00 */
[----:B----4-:R-:W-:-:S07]  /*29b90*/  IMAD.MOV.U32 R23, RZ, RZ, R7 ;  /* 0x000000ffff177224 */ /* 0x010fce00078e0007 */
[----:B--2---:R-:W-:Y:S01]  /*29ba0*/  HMMA.16816.F32 R4, R20, R24, R8 ;  /* 0x000000181404723c */ /* 0x004fe20000001808 */
[----:B------:R-:W2:-:S15]  /*29bb0*/  LDL.LU R8, [R1+0xa0] ;  /* 0x0000a00001087983 */ /* 0x000e9e0000300800 */
[----:B------:R-:W-:-:S03]  /*29bc0*/  NOP ;  /* 0x0000000000007918 */ /* 0x000fc60000000000 */
[----:B------:R0:W-:Y:S04]  /*29bd0*/  STL.64 [R1+0x300], R4 ;  /* 0x0003000401007387 */ /* 0x0001e80000100a00 */
[----:B------:R1:W-:Y:S04]  /*29be0*/  STL.64 [R1+0x308], R6 ;  /* 0x0003080601007387 */ /* 0x0003e80000100a00 */
[----:B------:R-:W2:Y:S04]  /*29bf0*/  LDL.LU R9, [R1+0xa4] ;  /* 0x0000a40001097983 */ /* 0x000ea80000300800 */
[----:B------:R-:W2:Y:S04]  /*29c00*/  LDL.LU R10, [R1+0xa8] ;  /* 0x0000a800010a7983 */ /* 0x000ea80000300800 */
[----:B------:R-:W2:Y:S04]  /*29c10*/  LDL.LU R11, [R1+0xac] ;  /* 0x0000ac00010b7983 */ /* 0x000ea80000300800 */
[----:B------:R-:W4:Y:S04]  /*29c20*/  LDL.LU R20, [R1+0x60] ;  /* 0x0000600001147983 */ /* 0x000f280000300800 */
[----:B------:R-:W4:Y:S04]  /*29c30*/  LDL.LU R21, [R1+0x64] ;  /* 0x0000640001157983 */ /* 0x000f280000300800 */
[----:B------:R-:W4:Y:S04]  /*29c40*/  LDL.LU R22, [R1+0x68] ;  /* 0x0000680001167983 */ /* 0x000f280000300800 */
[----:B------:R-:W4:Y:S04]  /*29c50*/  LDL.LU R23, [R1+0x6c] ;  /* 0x00006c0001177983 */ /* 0x000f280000300800 */
[----:B0-----:R-:W2:Y:S04]  /*29c60*/  LDL.LU R4, [R1+0x1c4] ;  /* 0x0001c40001047983 */ /* 0x001ea80000300800 */
[----:B------:R-:W2:Y:S04]  /*29c70*/  LDL.LU R5, [R1+0x1cc] ;  /* 0x0001cc0001057983 */ /* 0x000ea80000300800 */
[----:B-1----:R-:W2:Y:S04]  /*29c80*/  LDL.LU R6, [R1+0x1f4] ;  /* 0x0001f40001067983 */ /* 0x002ea80000300800 */
[----:B------:R-:W2:Y:S02]  /*29c90*/  LDL.LU R7, [R1+0x1fc] ;  /* 0x0001fc0001077983 */ /* 0x000ea40000300800 */
[----:B--2---:R-:W-:-:S15]  /*29ca0*/  HMMA.16816.F32 R4, R4, R24, R8 ;  /* 0x000000180404723c */ /* 0x004fde0000001808 */
[----:B------:R-:W-:-:S04]  /*29cb0*/  NOP ;  /* 0x0000000000007918 */ /* 0x000fc80000000000 */
[----:B------:R-:W-:Y:S04]  /*29cc0*/  STL [R1+0x1b04], R6 ;  /* 0x001b040601007387 */ /* 0x000fe80000100800 */
[----:B------:R-:W-:Y:S04]  /*29cd0*/  STL [R1+0x1b00], R7 ;  /* 0x001b000701007387 */ /* 0x000fe80000100800 */
[----:B------:R0:W-:Y:S04]  /*29ce0*/  STL.64 [R1+0x1b50], R4 ;  /* 0x001b500401007387 */ /* 0x0001e80000100a00 */
[----:B------:R-:W4:Y:S04]  /*29cf0*/  LDL.LU R8, [R1+0x174] ;  /* 0x0001740001087983 */ /* 0x000f280000300800 */
[----:B------:R-:W4:Y:S04]  /*29d00*/  LDL.LU R9, [R1+0x17c] ;  /* 0x00017c0001097983 */ /* 0x000f280000300800 */
[----:B0-----:R-:W2:Y:S04]  /*29d10*/  LDL.LU R4, [R1+0xd0] ;  /* 0x0000d00001047983 */ /* 0x001ea80000300800 */
[----:B------:R-:W2:Y:S04]  /*29d20*/  LDL.LU R5, [R1+0xd4] ;  /* 0x0000d40001057983 */ /* 0x000ea80000300800 */
[----:B------:R-:W2:Y:S04]  /*29d30*/  LDL.LU R6, [R1+0xd8] ;  /* 0x0000d80001067983 */ /* 0x000ea80000300800 */
[----:B------:R-:W2:Y:S04]  /*29d40*/  LDL.LU R7, [R1+0xdc] ;  /* 0x0000dc0001077983 */ /* 0x000ea80000300800 */
[----:B------:R-:W4:Y:S04]  /*29d50*/  LDL.LU R10, [R1+0x154] ;  /* 0x00015400010a7983 */ /* 0x000f280000300800 */
[----:B------:R-:W4:Y:S02]  /*29d60*/  LDL.LU R11, [R1+0x15c] ;  /* 0x00015c00010b7983 */ /* 0x000f240000300800 */
[----:B----4-:R-:W-:Y:S02]  /*29d70*/  HMMA.16816.F32 R20, R8, R24, R20 ;  /* 0x000000180814723c */ /* 0x010fe40000001814 */
[----:B------:R-:W3:-:S15]  /*29d80*/  LDL.LU R8, [R1+0x84] ;  /* 0x0000840001087983 */ /* 0x000ede0000300800 */
[----:B------:R-:W-:Y:S02]  /*29d90*/  NOP ;  /* 0x0000000000007918 */ /* 0x000fe40000000000 */
[----:B------:R0:W-:Y:S04]  /*29da0*/  STL.64 [R1+0x60], R20 ;  /* 0x0000601401007387 */ /* 0x0001e80000100a00 */
[----:B------:R1:W-:Y:S04]  /*29db0*/  STL.64 [R1+0x68], R22 ;  /* 0x0000681601007387 */ /* 0x0003e80000100a00 */
[----:B------:R-:W3:Y:S04]  /*29dc0*/  LDL.LU R9, [R1+0x8c] ;  /* 0x00008c0001097983 */ /* 0x000ee80000300800 */
[----:B0-----:R-:W4:Y:S04]  /*29dd0*/  LDL.LU R20, [R1+0x50] ;  /* 0x0000500001147983 */ /* 0x001f280000300800 */
[----:B------:R-:W4:Y:S04]  /*29de0*/  LDL.LU R21, [R1+0x54] ;  /* 0x0000540001157983 */ /* 0x000f280000300800 */
[----:B-1----:R-:W4:Y:S04]  /*29df0*/  LDL.LU R22, [R1+0x58] ;  /* 0x0000580001167983 */ /* 0x002f280000300800 */
[----:B------:R-:W4:Y:S04]  /*29e00*/  LDL.LU R23, [R1+0x5c] ;  /* 0x00005c0001177983 */ /* 0x000f280000300800 */
[----:B------:R-:W3:Y:S04]  /*29e10*/  LDL.LU R10, [R1+0xc4] ;  /* 0x0000c400010a7983 */ /* 0x000ee80000300800 */
[----:B------:R-:W3:Y:S02]  /*29e20*/  LDL.LU R11, [R1+0xcc] ;  /* 0x0000cc00010b7983 */ /* 0x000ee40000300800 */
[----:B---3--:R-:W-:Y:S02]  /*29e30*/  HMMA.16816.F32 R8, R8, R24, R16 ;  /* 0x000000180808723c */ /* 0x008fe40000001810 */
[----:B------:R-:W3:Y:S04]  /*29e40*/  LDL.LU.64 R18, [R1+0x1b60] ;  /* 0x001b600001127983 */ /* 0x000ee80000300a00 */
[----:B------:R-:W3:-:S13]  /*29e50*/  LDL.LU.64 R16, [R1+0x1b58] ;  /* 0x001b580001107983 */ /* 0x000eda0000300a00 */
[----:B------:R0:W-:Y:S04]  /*29e60*/  STL.64 [R1+0x80], R8 ;  /* 0x0000800801007387 */ /* 0x0001e80000100a00 */
[----:B------:R1:W-:Y:S04]  /*29e70*/  STL.64 [R1+0x88], R10 ;  /* 0x0000880a01007387 */ /* 0x0003e80000100a00 */
        /* <DEDUP_REMOVED lines=12> */
[----:B0-----:R-:W3:Y:S04]  /*29f40*/  LDL.LU R8, [R1+0x244] ;  /* 0x0002440001087983 */ /* 0x001ee80000300800 */
[----:B------:R-:W3:Y:S04]  /*29f50*/  LDL.LU R9, [R1+0x24c] ;  /* 0x00024c0001097983 */ /* 0x000ee80000300800 */
[----:B-1----:R-:W3:Y:S04]  /*29f60*/  LDL.LU R10, [R1+0x264] ;  /* 0x00026400010a7983 */ /* 0x002ee80000300800 */
[----:B------:R-:W3:Y:S04]  /*29f70*/  LDL.LU R11, [R1+0x26c] ;  /* 0x00026c00010b7983 */ /* 0x000ee80000300800 */
[----:B------:R-:W5:Y:S01]  /*29f80*/  LDL R3, [R1+0x334] ;  /* 0x0003340001037983 */ /* 0x000f620000100800 */
[----:B---3--:R-:W-:-:S15]  /*29f90*/  HMMA.16816.F32 R8, R8, R24, R16 ;  /* 0x000000180808723c */ /* 0x008fde0000001810 */
[----:B------:R-:W-:-:S04]  /*29fa0*/  NOP ;  /* 0x0000000000007918 */ /* 0x000fc80000000000 */
[----:B------:R-:W-:Y:S04]  /*29fb0*/  STL [R1+0x1b1c], R8 ;  /* 0x001b1c0801007387 */ /* 0x000fe80000100800 */
[----:B------:R-:W-:Y:S04]  /*29fc0*/  STL [R1+0x1b18], R9 ;  /* 0x001b180901007387 */ /* 0x000fe80000100800 */
[----:B------:R-:W-:Y:S04]  /*29fd0*/  STL [R1+0x1afc], R10 ;  /* 0x001afc0a01007387 */ /* 0x000fe80000100800 */
[----:B------:R-:W-:Y:S04]  /*29fe0*/  STL [R1+0x1af8], R11 ;  /* 0x001af80b01007387 */ /* 0x000fe80000100800 */
[----:B------:R-:W2:Y:S04]  /*29ff0*/  LDL.LU R16, [R1+0x1b4] ;  /* 0x0001b40001107983 */ /* 0x000ea80000300800 */
[----:B------:R-:W2:Y:S04]  /*2a000*/  LDL.LU R17, [R1+0x1bc] ;  /* 0x0001bc0001117983 */ /* 0x000ea80000300800 */
[----:B------:R-:W2:Y:S04]  /*2a010*/  LDL.LU R18, [R1+0x1a4] ;  /* 0x0001a40001127983 */ /* 0x000ea80000300800 */
[----:B------:R-:W2:Y:S02]  /*2a020*/  LDL.LU R19, [R1+0x1ac] ;  /* 0x0001ac0001137983 */ /* 0x000ea40000300800 */
[----:B--2---:R-:W-:-:S15]  /*2a030*/  HMMA.16816.F32 R4, R16, R24, R4 ;  /* 0x000000181004723c */ /* 0x004fde0000001804 */
[----:B------:R-:W-:-:S04]  /*2a040*/  NOP ;  /* 0x0000000000007918 */ /* 0x000fc80000000000 */
[----:B------:R-:W-:Y:S01]  /*2a050*/  IMAD.MOV.U32 R28, RZ, RZ, R6 ;  /* 0x000000ffff1c7224 */ /* 0x000fe200078e0006 */
[----:B------:R-:W-:Y:S04]  /*2a060*/  STL.64 [R1+0x10], R4 ;  /* 0x0000100401007387 */ /* 0x000fe80000100a00 */
[----:B------:R-:W-:Y:S04]  /*2a070*/  STL [R1+0x1c], R7 ;  /* 0x00001c0701007387 */ /* 0x000fe80000100800 */
[----:B------:R0:W-:Y:S04]  /*2a080*/  STL [R1+0x1aec], R28 ;  /* 0x001aec1c01007387 */ /* 0x0001e80000100800 */
[----:B0-----:R-:W2:Y:S04]  /*2a090*/  LDL R28, [R1+0x330] ;  /* 0x00033000011c7983 */ /* 0x001ea80000100800 */
[----:B------:R-:W4:Y:S04]  /*2a0a0*/  LDL.LU R16, [R1+0x164] ;  /* 0x0001640001107983 */ /* 0x000f280000300800 */
[----:B------:R-:W4:Y:S04]  /*2a0b0*/  LDL.LU R17, [R1+0x16c] ;  /* 0x00016c0001117983 */ /* 0x000f280000300800 */
[----:B------:R-:W4:Y:S04]  /*2a0c0*/  LDL.LU R18, [R1+0x144] ;  /* 0x0001440001127983 */ /* 0x000f280000300800 */
[----:B------:R-:W4:Y:S02]  /*2a0d0*/  LDL.LU R19, [R1+0x14c] ;  /* 0x00014c0001137983 */ /* 0x000f240000300800 */
[----:B----4-:R-:W-:-:S15]  /*2a0e0*/  HMMA.16816.F32 R4, R16, R24, R20 ;  /* 0x000000181004723c */ /* 0x010fde0000001814 */
[----:B------:R-:W-:-:S04]  /*2a0f0*/  NOP ;  /* 0x0000000000007918 */ /* 0x000fc80000000000 */
[----:B------:R-:W-:Y:S01]  /*2a100*/  IMAD.MOV.U32 R29, RZ, RZ, R6 ;  /* 0x000000ffff1d7224 */ /* 0x000fe200078e0006 */
[----:B------:R-:W-:Y:S04]  /*2a110*/  STL.64 [R1+0x20], R4 ;  /* 0x0000200401007387 */ /* 0x000fe80000100a00 */
[----:B------:R0:W-:Y:S04]  /*2a120*/  STL [R1+0x2c], R7 ;  /* 0x00002c0701007387 */ /* 0x0001e80000100800 */
[----:B------:R-:W-:Y:S04]  /*2a130*/  STL [R1+0x1abc], R29 ;  /* 0x001abc1d01007387 */ /* 0x000fe80000100800 */
[----:B------:R-:W0:Y:S04]  /*2a140*/  LDL.LU R16, [R1+0x44] ;  /* 0x0000440001107983 */ /* 0x000e280000300800 */
[----:B------:R-:W0:Y:S04]  /*2a150*/  LDL.LU R17, [R1+0x4c] ;  /* 0x00004c0001117983 */ /* 0x000e280000300800 */
[----:B------:R-:W0:Y:S04]  /*2a160*/  LDL.LU R18, [R1+0x74] ;  /* 0x0000740001127983 */ /* 0x000e280000300800 */
[----:B------:R-:W0:Y:S02]  /*2a170*/  LDL.LU R19, [R1+0x7c] ;  /* 0x00007c0001137983 */ /* 0x000e240000300800 */
[----:B0-----:R-:W-:Y:S02]  /*2a180*/  HMMA.16816.F32 R4, R16, R24, R12 ;  /* 0x000000181004723c */ /* 0x001fe4000000180c */
[----:B------:R-:W3:-:S15]  /*2a190*/  LDL.LU R16, [R1+0x1d0] ;  /* 0x0001d00001107983 */ /* 0x000ede0000300800 */
[----:B------:R-:W-:Y:S02]  /*2a1a0*/  NOP ;  /* 0x0000000000007918 */ /* 0x000fe40000000000 */
[----:B------:R-:W-:Y:S04]  /*2a1b0*/  STL.64 [R1+0x160], R4 ;  /* 0x0001600401007387 */ /* 0x000fe80000100a00 */
[----:B------:R-:W-:Y:S04]  /*2a1c0*/  STL.64 [R1+0x168], R6 ;  /* 0x0001680601007387 */ /* 0x000fe80000100a00 */
[----:B-----5:R-:W0:Y:S04]  /*2a1d0*/  LDSM.16.M88.4 R4, [R3+UR7+0x40100] ;  /* 0x040100070304783b */ /* 0x020e280008000200 */
[----:B------:R-:W3:Y:S04]  /*2a1e0*/  LDL.LU R17, [R1+0x1d4] ;  /* 0x0001d40001117983 */ /* 0x000ee80000300800 */
[----:B------:R-:W3:Y:S04]  /*2a1f0*/  LDL.LU R18, [R1+0x1d8] ;  /* 0x0001d80001127983 */ /* 0x000ee80000300800 */
[----:B------:R-:W3:Y:S04]  /*2a200*/  LDL.LU R19, [R1+0x1dc] ;  /* 0x0001dc0001137983 */ /* 0x000ee80000300800 */
[----:B------:R-:W3:Y:S04]  /*2a210*/  LDL.LU R12, [R1+0x2c4] ;  /* 0x0002c400010c7983 */ /* 0x000ee80000300800 */
[----:B------:R-:W3:Y:S04]  /*2a220*/  LDL.LU R13, [R1+0x2cc] ;  /* 0x0002cc00010d7983 */ /* 0x000ee80000300800 */
[----:B------:R-:W3:Y:S04]  /*2a230*/  LDL.LU R14, [R1+0x2d4] ;  /* 0x0002d400010e7983 */ /* 0x000ee80000300800 */
[----:B------:R-:W3:Y:S04]  /*2a240*/  LDL.LU R15, [R1+0x2dc] ;  /* 0x0002dc00010f7983 */ /* 0x000ee80000300800 */
[----:B0-----:R-:W-:Y:S01]  /*2a250*/  STL.64 [R1+0x310], R4 ;  /* 0x0003100401007387 */ /* 0x001fe20000100a00 */
[----:B------:R-:W-:-:S03]  /*2a260*/  MOV R2, R4 ;  /* 0x0000000400027202 */ /* 0x000fc60000000f00 */
[----:B------:R-:W-:Y:S01]  /*2a270*/  STL.64 [R1+0x318], R6 ;  /* 0x0003180601007387 */ /* 0x000fe20000100a00 */
[----:B------:R-:W-:-:S03]  /*2a280*/  IMAD.MOV.U32 R3, RZ, RZ, R5 ;  /* 0x000000ffff037224 */ /* 0x000fc600078e0005 */
[----:B------:R-:W4:Y:S04]  /*2a290*/  LDL.LU R20, [R1+0x180] ;  /* 0x0001800001147983 */ /* 0x000f280000300800 */
[----:B--2---:R-:W0:Y:S04]  /*2a2a0*/  LDSM.16.MT88.4 R4, [R28+UR7+0x20000] ;  /* 0x020000071c04783b */ /* 0x004e280008004200 */
[----:B0-----:R-:W-:Y:S04]  /*2a2b0*/  STL.64 [R1+0x220], R4 ;  /* 0x0002200401007387 */ /* 0x001fe80000100a00 */
[----:B------:R-:W-:Y:S04]  /*2a2c0*/  STL.64 [R1+0x228], R6 ;  /* 0x0002280601007387 */ /* 0x000fe80000100a00 */
[----:B------:R-:W0:Y:S04]  /*2a2d0*/  LDSM.16.MT88.4 R4, [R28+UR7+0x22000] ;  /* 0x022000071c04783b */ /* 0x000e280008004200 */
[----:B------:R-:W4:Y:S04]  /*2a2e0*/  LDL.LU R21, [R1+0x184] ;  /* 0x0001840001157983 */ /* 0x000f280000300800 */
[----:B------:R-:W4:Y:S04]  /*2a2f0*/  LDL.LU R22, [R1+0x188] ;  /* 0x0001880001167983 */ /* 0x000f280000300800 */
[----:B------:R-:W4:Y:S04]  /*2a300*/  LDL.LU R23, [R1+0x18c] ;  /* 0x00018c0001177983 */ /* 0x000f280000300800 */
[----:B0-----:R0:W-:Y:S01]  /*2a310*/  STL [R1+0x234], R5 ;  /* 0x0002340501007387 */ /* 0x0011e20000100800 */
[----:B------:R-:W-:-:S03]  /*2a320*/  IMAD.MOV.U32 R8, RZ, RZ, R4 ;  /* 0x000000ffff087224 */ /* 0x000fc600078e0004 */
[----:B------:R-:W-:Y:S04]  /*2a330*/  STL [R1+0x23c], R7 ;  /* 0x00023c0701007387 */ /* 0x000fe80000100800 */
[----:B0-----:R-:W2:Y:S01]  /*2a340*/  LDL.LU.64 R4, [R1+0x1b50] ;  /* 0x001b500001047983 */ /* 0x001ea20000300a00 */
[----:B------:R-:W-:Y:S01]  /*2a350*/  IMAD.MOV.U32 R9, RZ, RZ, R6 ;  /* 0x000000ffff097224 */ /* 0x000fe200078e0006 */
[----:B---3--:R-:W-:-:S15]  /*2a360*/  HMMA.16816.F32 R12, R12, R24, R16 ;  /* 0x000000180c0c723c */ /* 0x008fde0000001810 */
[----:B------:R-:W-:-:S04]  /*2a370*/  NOP ;  /* 0x0000000000007918 */ /* 0x000fc80000000000 */
[----:B------:R-:W-:Y:S04]  /*2a380*/  STL [R1+0x1af4], R13 ;  /* 0x001af40d01007387 */ /* 0x000fe80000100800 */
[----:B------:R-:W-:Y:S04]  /*2a390*/  STL [R1+0x1af0], R14 ;  /* 0x001af00e01007387 */ /* 0x000fe80000100800 */
[----:B------:R-:W-:Y:S04]  /*2a3a0*/  STL [R1+0x1ae8], R15 ;  /* 0x001ae80f01007387 */ /* 0x000fe80000100800 */
[----:B------:R-:W-:Y:S04]  /*2a3b0*/  STL [R1+0x1b38], R12 ;  /* 0x001b380c01007387 */ /* 0x000fe80000100800 */
[----:B------:R-:W0:Y:S04]  /*2a3c0*/  LDSM.16.MT88.4 R12, [R28+UR7+0x20080] ;  /* 0x020080071c0c783b */ /* 0x000e280008004200 */
[----:B------:R-:W4:Y:S04]  /*2a3d0*/  LDL.LU R16, [R1+0x2a4] ;  /* 0x0002a40001107983 */ /* 0x000f280000300800 */
[----:B------:R-:W4:Y:S04]  /*2a3e0*/  LDL.LU R17, [R1+0x2ac] ;  /* 0x0002ac0001117983 */ /* 0x000f280000300800 */
[----:B------:R-:W4:Y:S04]  /*2a3f0*/  LDL.LU R18, [R1+0x284] ;  /* 0x0002840001127983 */ /* 0x000f280000300800 */
[----:B------:R-:W4:Y:S01]  /*2a400*/  LDL.LU R19, [R1+0x28c] ;  /* 0x00028c0001137983 */ /* 0x000f220000300800 */
[----:B0-----:R-:W-:Y:S01]  /*2a410*/  MOV R6, R12 ;  /* 0x0000000c00067202 */ /* 0x001fe20000000f00 */
[----:B------:R-:W-:-:S02]  /*2a420*/  IMAD.MOV.U32 R7, RZ, RZ, R14 ;  /* 0x000000ffff077224 */ /* 0x000fc400078e000e */
[----:B------:R-:W-:Y:S04]  /*2a430*/  STL [R1+0x244], R13 ;  /* 0x0002440d01007387 */ /* 0x000fe80000100800 */
[----:B------:R-:W-:Y:S04]  /*2a440*/  STL [R1+0x24c], R15 ;  /* 0x00024c0f01007387 */ /* 0x000fe80000100800 */
[----:B------:R-:W0:Y:S04]  /*2a450*/  LDSM.16.MT88.4 R12, [R28+UR7+0x22080] ;  /* 0x022080071c0c783b */ /* 0x000e280008004200 */
[----:B------:R1:W-:Y:S02]  /*2a460*/  STL.64 [R1+0x1b10], R6 ;  /* 0x001b100601007387 */ /* 0x0003e40000100a00 */
[----:B-1----:R-:W-:-:S02]  /*2a470*/  IMAD.MOV.U32 R6, RZ, RZ, R27 ;  /* 0x000000ffff067224 */ /* 0x002fc400078e001b */
[----:B--2---:R1:W-:Y:S04]  /*2a480*/  STL.64 [R1+0x1b08], R4 ;  /* 0x001b080401007387 */ /* 0x0043e80000100a00 */
[----:B-1----:R-:W2:Y:S01]  /*2a490*/  LDL.LU R4, [R1+0x90] ;  /* 0x0000900001047983 */ /* 0x002ea20000300800 */
[----:B------:R-:W-:-:S03]  /*2a4a0*/  IMAD.MOV.U32 R5, RZ, RZ, R26 ;  /* 0x000000ffff057224 */ /* 0x000fc600078e001a */
[----:B------:R-:W3:Y:S04]  /*2a4b0*/  LDL.LU R26, [R1+0x1b48] ;  /* 0x001b4800011a7983 */ /* 0x000ee80000300800 */
[----:B------:R-:W5:Y:S04]  /*2a4c0*/  LDL.LU R27, [R1+0x1b44] ;  /* 0x001b4400011b7983 */ /* 0x000f680000300800 */
[----:B------:R-:W2:Y:S01]  /*2a4d0*/  LDL.LU R7, [R1+0x9c] ;  /* 0x00009c0001077983 */ /* 0x000ea20000300800 */
[----:B----4-:R-:W-:Y:S03]  /*2a4e0*/  HMMA.16816.F32 R16, R16, R24, R20 ;  /* 0x000000181010723c */ /* 0x010fe60000001814 */
[----:B--2---:R3:W-:Y:S04]  /*2a4f0*/  STL.64 [R1+0x1b30], R6 ;  /* 0x001b300601007387 */ /* 0x0047e80000100a00 */
[----:B------:R1:W-:Y:S01]  /*2a500*/  STL.64 [R1+0x1b28], R4 ;  /* 0x001b280401007387 */ /* 0x0003e20000100a00 */
[----:B---3--:R-:W-:-:S03]  /*2a510*/  MOV R6, R26 ;  /* 0x0000001a00067202 */ /* 0x008fc60000000f00 */
[----:B-1----:R-:W2:Y:S04]  /*2a520*/  LDL.LU R4, [R1+0x100] ;  /* 0x0001000001047983 */ /* 0x002ea80000300800 */
[----:B------:R-:W2:Y:S04]  /*2a530*/  LDL.LU R5, [R1+0x104] ;  /* 0x0001040001057983 */ /* 0x000ea80000300800 */
[----:B------:R-:W3:Y:S01]  /*2a540*/  LDL.LU R26, [R1+0x1b40] ;  /* 0x001b4000011a7983 */ /* 0x000ee20000300800 */
[----:B-----5:R-:W-:-:S03]  /*2a550*/  IMAD.MOV.U32 R7, RZ, RZ, R27 ;  /* 0x000000ffff077224 */ /* 0x020fc600078e001b */
[----:B------:R-:W4:Y:S04]  /*2a560*/  LDL.LU R27, [R1+0x1b3c] ;  /* 0x001b3c00011b7983 */ /* 0x000f280000300800 */
[----:B0-----:R-:W-:Y:S04]  /*2a570*/  STL [R1+0x274], R13 ;  /* 0x0002740d01007387 */ /* 0x001fe80000100800 */
[----:B------:R-:W-:Y:S04]  /*2a580*/  STL [R1+0x27c], R15 ;  /* 0x00027c0f01007387 */ /* 0x000fe80000100800 */
[----:B------:R-:W-:Y:S04]  /*2a590*/  STL [R1+0x1acc], R16 ;  /* 0x001acc1001007387 */ /* 0x000fe80000100800 */
[----:B------:R-:W-:Y:S04]  /*2a5a0*/  STL [R1+0x1ac8], R17 ;  /* 0x001ac81101007387 */ /* 0x000fe80000100800 */
[----:B------:R-:W-:Y:S04]  /*2a5b0*/  STL [R1+0x1ac4], R18 ;  /* 0x001ac41201007387 */ /* 0x000fe80000100800 */
[----:B------:R-:W-:Y:S04]  /*2a5c0*/  STL [R1+0x1ac0], R19 ;  /* 0x001ac01301007387 */ /* 0x000fe80000100800 */
[----:B------:R-:W2:Y:S04]  /*2a5d0*/  LDL.LU R20, [R1+0x204] ;  /* 0x0002040001147983 */ /* 0x000ea80000300800 */
[----:B------:R-:W2:Y:S01]  /*2a5e0*/  LDL.LU R21, [R1+0x20c] ;  /* 0x00020c0001157983 */ /* 0x000ea20000300800 */
[----:B------:R-:W-:-:S02]  /*2a5f0*/  IMAD.MOV.U32 R10, RZ, RZ, R12 ;  /* 0x000000ffff0a7224 */ /* 0x000fc400078e000c */
[----:B------:R-:W-:Y:S02]  /*2a600*/  IMAD.MOV.U32 R11, RZ, RZ, R14 ;  /* 0x000000ffff0b7224 */ /* 0x000fe400078e000e */
[----:B------:R-:W0:Y:S04]  /*2a610*/  LDSM.16.MT88.4 R12, [R28+UR7+0x20100] ;  /* 0x020100071c0c783b */ /* 0x000e280008004200 */
[----:B0-----:R-:W-:Y:S01]  /*2a620*/  STL [R1+0x294], R13 ;  /* 0x0002940d01007387 */ /* 0x001fe20000100800 */
[----:B------:R-:W-:-:S03]  /*2a630*/  IMAD.MOV.U32 R29, RZ, RZ, R12 ;  /* 0x000000ffff1d7224 */ /* 0x000fc600078e000c */
[----:B------:R-:W-:Y:S01]  /*2a640*/  STL [R1+0x29c], R15 ;  /* 0x00029c0f01007387 */ /* 0x000fe20000100800 */
[----:B------:R-:W-:-:S03]  /*2a650*/  IMAD.MOV.U32 R19, RZ, RZ, R14 ;  /* 0x000000ffff137224 */ /* 0x000fc600078e000e */
[----:B------:R-:W0:Y:S04]  /*2a660*/  LDSM.16.MT88.4 R12, [R28+UR7+0x22100] ;  /* 0x022100071c0c783b */ /* 0x000e280008004200 */
[----:B0-----:R-:W-:Y:S01]  /*2a670*/  STL [R1+0x2a4], R13 ;  /* 0x0002a40d01007387 */ /* 0x001fe20000100800 */
[----:B------:R-:W-:-:S03]  /*2a680*/  MOV R18, R12 ;  /* 0x0000000c00127202 */ /* 0x000fc60000000f00 */
[----:B------:R-:W-:Y:S04]  /*2a690*/  STL [R1+0x2ac], R15 ;  /* 0x0002ac0f01007387 */ /* 0x000fe80000100800 */
[----:B------:R-:W5:Y:S01]  /*2a6a0*/  LDL.LU R12, [R1+0x1b38] ;  /* 0x001b3800010c7983 */ /* 0x000f620000300800 */
[----:B------:R-:W-:Y:S02]  /*2a6b0*/  IMAD.MOV.U32 R17, RZ, RZ, R14 ;  /* 0x000000ffff117224 */ /* 0x000fe400078e000e */
[----:B---3--:R-:W-:Y:S01]  /*2a6c0*/  IMAD.MOV.U32 R23, RZ, RZ, R26 ;  /* 0x000000ffff177224 */ /* 0x008fe200078e001a */
[----:B----4-:R-:W-:-:S07]  /*2a6d0*/  MOV R22, R27 ;  /* 0x0000001b00167202 */ /* 0x010fce0000000f00 */
[----:B--2---:R-:W-:-:S15]  /*2a6e0*/  HMMA.16816.F32 R4, R20, R24, R4 ;  /* 0x000000181404723c */ /* 0x004fde0000001804 */
[----:B------:R-:W-:-:S04]  /*2a6f0*/  NOP ;  /* 0x0000000000007918 */ /* 0x000fc80000000000 */
[----:B------:R-:W-:Y:S01]  /*2a700*/  IMAD.MOV.U32 R27, RZ, RZ, R6 ;  /* 0x000000ffff1b7224 */ /* 0x000fe200078e0006 */
[----:B------:R-:W-:Y:S01]  /*2a710*/  STL.64 [R1], R4 ;  /* 0x0000000401007387 */ /* 0x000fe20000100a00 */
[----:B------:R-:W-:-:S03]  /*2a720*/  IMAD.MOV.U32 R26, RZ, RZ, R7 ;  /* 0x000000ffff1a7224 */ /* 0x000fc600078e0007 */
[----:B------:R-:W0:Y:S04]  /*2a730*/  LDSM.16.MT88.4 R4, [R28+UR7+0x20180] ;  /* 0x020180071c04783b */ /* 0x000e280008004200 */
[----:B------:R-:W2:Y:S04]  /*2a740*/  LDL.LU R20, [R1+0x114] ;  /* 0x0001140001147983 */ /* 0x000ea80000300800 */
[----:B------:R-:W2:Y:S04]  /*2a750*/  LDL.LU R21, [R1+0x11c] ;  /* 0x00011c0001157983 */ /* 0x000ea80000300800 */
[----:B------:R-:W2:Y:S04]  /*2a760*/  LDL.LU R22, [R1+0x124] ;  /* 0x0001240001167983 */ /* 0x000ea80000300800 */
[----:B------:R-:W2:Y:S04]  /*2a770*/  LDL.LU R23, [R1+0x12c] ;  /* 0x00012c0001177983 */ /* 0x000ea80000300800 */
[----:B0-----:R-:W-:Y:S01]  /*2a780*/  STL [R1+0x2b4], R5 ;  /* 0x0002b40501007387 */ /* 0x001fe20000100800 */
[----:B------:R-:W-:-:S03]  /*2a790*/  MOV R13, R4 ;  /* 0x00000004000d7202 */ /* 0x000fc60000000f00 */
[----:B------:R-:W-:Y:S01]  /*2a7a0*/  STL [R1+0x2bc], R7 ;  /* 0x0002bc0701007387 */ /* 0x000fe20000100800 */
[----:B------:R-:W-:-:S03]  /*2a7b0*/  IMAD.MOV.U32 R14, RZ, RZ, R6 ;  /* 0x000000ffff0e7224 */ /* 0x000fc600078e0006 */
[----:B------:R-:W0:Y:S04]  /*2a7c0*/  LDSM.16.MT88.4 R4, [R28+UR7+0x22180] ;  /* 0x022180071c04783b */ /* 0x000e280008004200 */
[----:B0-----:R-:W-:Y:S04]  /*2a7d0*/  STL [R1+0x2c4], R5 ;  /* 0x0002c40501007387 */ /* 0x001fe80000100800 */
[----:B------:R0:W-:Y:S01]  /*2a7e0*/  STL [R1+0x2cc], R7 ;  /* 0x0002cc0701007387 */ /* 0x0001e20000100800 */
[----:B------:R-:W-:Y:S02]  /*2a7f0*/  IMAD.MOV.U32 R15, RZ, RZ, R6 ;  /* 0x000000ffff0f7224 */ /* 0x000fe400078e0006 */
[----:B------:R-:W-:Y:S01]  /*2a800*/  IMAD.MOV.U32 R28, RZ, RZ, R4 ;  /* 0x000000ffff1c7224 */ /* 0x000fe200078e0004 */
[----:B0-----:R-:W2:Y:S04]  /*2a810*/  LDL.LU.64 R6, [R1+0x1b30] ;  /* 0x001b300001067983 */ /* 0x001ea80000300a00 */
[----:B------:R-:W2:Y:S04]  /*2a820*/  LDL.LU.64 R4, [R1+0x1b28] ;  /* 0x001b280001047983 */ /* 0x000ea80000300a00 */
[----:B------:R0:W-:Y:S02]  /*2a830*/  STL.64 [R1+0x1ab0], R26 ;  /* 0x001ab01a01007387 */ /* 0x0001e40000100a00 */
[----:B0-----:R-:W-:Y:S01]  /*2a840*/  MOV R27, R0 ;  /* 0x00000000001b7202 */ /* 0x001fe20000000f00 */
[----:B--2---:R-:W-:Y:S01]  /*2a850*/  HMMA.16816.F32 R4, R20, R24, R4 ;  /* 0x000000181404723c */ /* 0x004fe20000001804 */
[----:B------:R-:W2:-:S15]  /*2a860*/  LDL.LU R24, [R1+0xe0] ;  /* 0x0000e00001187983 */ /* 0x000e9e0000300800 */
[----:B------:R-:W-:-:S03]  /*2a870*/  NOP ;  /* 0x0000000000007918 */ /* 0x000fc60000000000 */
[----:B------:R-:W-:Y:S04]  /*2a880*/  STL.64 [R1+0xb0], R4 ;  /* 0x0000b00401007387 */ /* 0x000fe80000100a00 */
[----:B------:R-:W-:Y:S04]  /*2a890*/  STL.64 [R1+0xb8], R6 ;  /* 0x0000b80601007387 */ /* 0x000fe80000100a00 */
[----:B------:R-:W2:Y:S04]  /*2a8a0*/  LDL.LU R25, [R1+0xe4] ;  /* 0x0000e40001197983 */ /* 0x000ea80000300800 */
[----:B------:R-:W2:Y:S04]  /*2a8b0*/  LDL.LU R26, [R1+0xe8] ;  /* 0x0000e800011a7983 */ /* 0x000ea80000300800 */
[----:B------:R-:W3:Y:S04]  /*2a8c0*/  LDL.LU R0, [R1+0x1b20] ;  /* 0x001b200001007983 */ /* 0x000ee80000300800 */
[----:B------:R-:W2:Y:S04]  /*2a8d0*/  LDL.LU R20, [R1+0x220] ;  /* 0x0002200001147983 */ /* 0x000ea80000300800 */
[----:B------:R-:W2:Y:S01]  /*2a8e0*/  LDL.LU R21, [R1+0x228] ;  /* 0x0002280001157983 */ /* 0x000ea20000300800 */
[----:B------:R-:W-:-:S02]  /*2a8f0*/  IMAD.MOV.U32 R22, RZ, RZ, R8 ;  /* 0x000000ffff167224 */ /* 0x000fc400078e0008 */
[----:B------:R-:W-:Y:S01]  /*2a900*/  IMAD.MOV.U32 R23, RZ, RZ, R9 ;  /* 0x000000ffff177224 */ /* 0x000fe200078e0009 */
[----:B------:R-:W4:Y:S04]  /*2a910*/  LDL.LU R8, [R1+0x1b1c] ;  /* 0x001b1c0001087983 */ /* 0x000f280000300800 */
[----:B------:R-:W4:Y:S04]  /*2a920*/  LDL.LU R9, [R1+0x1b18] ;  /* 0x001b180001097983 */ /* 0x000f280000300800 */
[----:B---3--:R-:W0:Y:S04]  /*2a930*/  LDSM.16.MT88.4 R4, [R0+UR7+0x20000] ;  /* 0x020000070004783b */ /* 0x008e280008004200 */
[----:B0-----:R-:W-:Y:S04]  /*2a940*/  STL.64 [R1+0x120], R4 ;  /* 0x0001200401007387 */ /* 0x001fe80000100a00 */
[----:B------:R-:W-:Y:S04]  /*2a950*/  STL.64 [R1+0x128], R6 ;  /* 0x0001280601007387 */ /* 0x000fe80000100a00 */
[----:B------:R-:W0:Y:S04]  /*2a960*/  LDSM.16.MT88.4 R4, [R0+UR7+0x22000] ;  /* 0x022000070004783b */ /* 0x000e280008004200 */
[----:B0-----:R-:W-:Y:S04]  /*2a970*/  STL.64 [R1+0x150], R4 ;  /* 0x0001500401007387 */ /* 0x001fe80000100a00 */
[----:B------:R0:W-:Y:S04]  /*2a980*/  STL.64 [R1+0x158], R6 ;  /* 0x0001580601007387 */ /* 0x0001e80000100a00 */
[----:B0-----:R-:W3:Y:S01]  /*2a990*/  LDL.LU.64 R6, [R1+0x1b10] ;  /* 0x001b100001067983 */ /* 0x001ee20000300a00 */
[----:B------:R-:W-:-:S02]  /*2a9a0*/  F2FP.F16.E4M3.UNPACK_B R2, R2 ;  /* 0x00000002ff02723e */ /* 0x000fc400020006ff */
[----:B------:R-:W-:Y:S01]  /*2a9b0*/  F2FP.F16.E4M3.UNPACK_B R3, R3 ;  /* 0x00000003ff03723e */ /* 0x000fe200020006ff */
[----:B------:R-:W4:Y:S06]  /*2a9c0*/  LDL.LU.64 R4, [R1+0x1b08] ;  /* 0x001b080001047983 */ /* 0x000f2c0000300a00 */
[----:B--2---:R-:W-:Y:S01]  /*2a9d0*/  HMMA.16816.F32 R24, R20, R2, R24 ;  /* 0x000000021418723c */ /* 0x004fe20000001818 */
[----:B------:R-:W-:Y:S02]  /*2a9e0*/  IMAD.MOV.U32 R22, RZ, RZ, R10 ;  /* 0x000000ffff167224 */ /* 0x000fe400078e000a */
[----:B------:R-:W-:-:S02]  /*2a9f0*/  IMAD.MOV.U32 R23, RZ, RZ, R11 ;  /* 0x000000ffff177224 */ /* 0x000fc400078e000b */
[----:B---3--:R-:W-:Y:S02]  /*2aa00*/  IMAD.MOV.U32 R20, RZ, RZ, R6 ;  /* 0x000000ffff147224 */ /* 0x008fe400078e0006 */
[----:B------:R-:W4:-:S12]  /*2aa10*/  LDL.LU R6, [R1+0x1b04] ;  /* 0x001b040001067983 */ /* 0x000f180000300800 */
[----:B------:R-:W-:Y:S04]  /*2aa20*/  STL.64 [R1+0xd0], R24 ;  /* 0x0000d01801007387 */ /* 0x000fe80000100a00 */
[----:B------:R-:W-:Y:S01]  /*2aa30*/  STL.64 [R1+0xd8], R26 ;  /* 0x0000d81a01007387 */ /* 0x000fe20000100a00 */
[----:B------:R-:W-:-:S03]  /*2aa40*/  MOV R21, R7 ;  /* 0x0000000700157202 */ /* 0x000fc60000000f00 */
[----:B------:R-:W0:Y:S04]  /*2aa50*/  LDSM.16.MT88.4 R24, [R0+UR7+0x20080] ;  /* 0x020080070018783b */ /* 0x000e280008004200 */
[----:B------:R-:W4:Y:S04]  /*2aa60*/  LDL.LU R7, [R1+0x1b00] ;  /* 0x001b000001077983 */ /* 0x000f280000300800 */
[----:B------:R-:W2:Y:S04]  /*2aa70*/  LDL.LU R10, [R1+0x1afc] ;  /* 0x001afc00010a7983 */ /* 0x000ea80000300800 */
[----:B------:R-:W2:Y:S04]  /*2aa80*/  LDL.LU R11, [R1+0x1af8] ;  /* 0x001af800010b7983 */ /* 0x000ea80000300800 */
[----:B0-----:R-:W-:Y:S04]  /*2aa90*/  STL.64 [R1+0x1a0], R24 ;  /* 0x0001a01801007387 */ /* 0x001fe80000100a00 */
[----:B------:R-:W-:Y:S04]  /*2aaa0*/  STL.64 [R1+0x1a8], R26 ;  /* 0x0001a81a01007387 */ /* 0x000fe80000100a00 */
[----:B------:R-:W0:Y:S04]  /*2aab0*/  LDSM.16.MT88.4 R24, [R0+UR7+0x22080] ;  /* 0x022080070018783b */ /* 0x000e280008004200 */
[----:B0-----:R-:W-:Y:S04]  /*2aac0*/  STL.64 [R1+0x1b0], R24 ;  /* 0x0001b01801007387 */ /* 0x001fe80000100a00 */
[----:B------:R-:W-:Y:S01]  /*2aad0*/  STL [R1+0x1bc], R27 ;  /* 0x0001bc1b01007387 */ /* 0x000fe20000100800 */
[----:B----4-:R-:W-:-:S15]  /*2aae0*/  HMMA.16816.F32 R20, R20, R2, R4 ;  /* 0x000000021414723c */ /* 0x010fde0000001804 */
[----:B------:R-:W-:-:S04]  /*2aaf0*/  NOP ;  /* 0x0000000000007918 */ /* 0x000fc80000000000 */
[----:B------:R-:W-:Y:S04]  /*2ab00*/  STL.64 [R1+0x110], R20 ;  /* 0x0001101401007387 */ /* 0x000fe80000100a00 */
[----:B------:R-:W-:Y:S04]  /*2ab10*/  STL.64 [R1+0x118], R22 ;  /* 0x0001181601007387 */ /* 0x000fe80000100a00 */
[----:B------:R-:W0:Y:S01]  /*2ab20*/  LDSM.16.MT88.4 R20, [R0+UR7+0x20100] ;  /* 0x020100070014783b */ /* 0x000e220008004200 */
[----:B------:R-:W-:Y:S01]  /*2ab30*/  MOV R4, R29 ;  /* 0x0000001d00047202 */ /* 0x000fe20000000f00 */
[----:B------:R-:W-:-:S02]  /*2ab40*/  IMAD.MOV.U32 R5, RZ, RZ, R19 ;  /* 0x000000ffff057224 */ /* 0x000fc400078e0013 */
[----:B------:R-:W-:Y:S02]  /*2ab50*/  IMAD.MOV.U32 R6, RZ, RZ, R18 ;  /* 0x000000ffff067224 */ /* 0x000fe400078e0012 */
[----:B------:R-:W-:-:S07]  /*2ab60*/  IMAD.MOV.U32 R7, RZ, RZ, R17 ;  /* 0x000000ffff077224 */ /* 0x000fce00078e0011 */
[----:B--2---:R-:W-:Y:S01]  /*2ab70*/  HMMA.16816.F32 R4, R4, R2, R8 ;  /* 0x000000020404723c */ /* 0x004fe20000001808 */
[----:B0-----:R-:W-:Y:S04]  /*2ab80*/  STL [R1+0x214], R21 ;  /* 0x0002141501007387 */ /* 0x001fe80000100800 */
[----:B------:R-:W-:Y:S04]  /*2ab90*/  STL [R1+0x21c], R23 ;  /* 0x00021c1701007387 */ /* 0x000fe80000100800 */
[----:B------:R-:W2:Y:S10]  /*2aba0*/  LDL.LU R8, [R1+0x60] ;  /* 0x0000600001087983 */ /* 0x000eb40000300800 */
[----:B------:R-:W-:Y:S04]  /*2abb0*/  STL.64 [R1+0x1d0], R4 ;  /* 0x0001d00401007387 */ /* 0x000fe80000100a00 */
[----:B------:R-:W-:Y:S04]  /*2abc0*/  STL.64 [R1+0x1d8], R6 ;  /* 0x0001d80601007387 */ /* 0x000fe80000100a00 */
[----:B------:R-:W2:Y:S04]  /*2abd0*/  LDL.LU R9, [R1+0x64] ;  /* 0x0000640001097983 */ /* 0x000ea80000300800 */
[----:B------:R-:W3:Y:S04]  /*2abe0*/  LDL.LU R10, [R1+0x68] ;  /* 0x00006800010a7983 */ /* 0x000ee80000300800 */
[----:B------:R-:W3:Y:S04]  /*2abf0*/  LDL.LU R11, [R1+0x6c] ;  /* 0x00006c00010b7983 */ /* 0x000ee80000300800 */
[----:B------:R-:W0:Y:S02]  /*2ac00*/  LDSM.16.MT88.4 R4, [R0+UR7+0x22100] ;  /* 0x022100070004783b */ /* 0x000e240008004200 */
[----:B0-----:R-:W-:Y:S01]  /*2ac10*/  IMAD.MOV.U32 R19, RZ, RZ, R4 ;  /* 0x000000ffff137224 */ /* 0x001fe200078e0004 */
[----:B------:R-:W-:Y:S01]  /*2ac20*/  MOV R4, R13 ;  /* 0x0000000d00047202 */ /* 0x000fe20000000f00 */
[----:B------:R-:W-:-:S02]  /*2ac30*/  IMAD.MOV.U32 R29, RZ, RZ, R6 ;  /* 0x000000ffff1d7224 */ /* 0x000fc400078e0006 */
[----:B------:R-:W-:Y:S01]  /*2ac40*/  IMAD.MOV.U32 R6, RZ, RZ, R28 ;  /* 0x000000ffff067224 */ /* 0x000fe200078e001c */
[----:B---3--:R-:W-:Y:S04]  /*2ac50*/  STL.64 [R1+0x1ad8], R10 ;  /* 0x001ad80a01007387 */ /* 0x008fe80000100a00 */
[----:B--2---:R-:W-:Y:S04]  /*2ac60*/  STL.64 [R1+0x1ad0], R8 ;  /* 0x001ad00801007387 */ /* 0x004fe80000100a00 */
[----:B------:R0:W-:Y:S04]  /*2ac70*/  STL [R1+0x1f4], R5 ;  /* 0x0001f40501007387 */ /* 0x0001e80000100800 */
[----:B------:R1:W-:Y:S04]  /*2ac80*/  STL [R1+0x1fc], R7 ;  /* 0x0001fc0701007387 */ /* 0x0003e80000100800 */
[----:B------:R-:W5:Y:S04]  /*2ac90*/  LDL.LU R13, [R1+0x1af4] ;  /* 0x001af400010d7983 */ /* 0x000f680000300800 */
[----:B------:R-:W2:Y:S01]  /*2aca0*/  LDSM.16.MT88.4 R8, [R0+UR7+0x20180] ;  /* 0x020180070008783b */ /* 0x000ea20008004200 */
[----:B0-----:R-:W-:-:S03]  /*2acb0*/  IMAD.MOV.U32 R5, RZ, RZ, R14 ;  /* 0x000000ffff057224 */ /* 0x001fc600078e000e */
[----:B------:R-:W5:Y:S04]  /*2acc0*/  LDL.LU R14, [R1+0x1af0] ;  /* 0x001af000010e7983 */ /* 0x000f680000300800 */
[----:B------:R-:W3:Y:S01]  /*2acd0*/  LDL.LU R28, [R1+0x1aec] ;  /* 0x001aec00011c7983 */ /* 0x000ee20000300800 */
[----:B-1----:R-:W-:-:S03]  /*2ace0*/  IMAD.MOV.U32 R7, RZ, RZ, R15 ;  /* 0x000000ffff077224 */ /* 0x002fc600078e000f */
[----:B------:R-:W5:Y:S01]  /*2acf0*/  LDL.LU R15, [R1+0x1ae8] ;  /* 0x001ae800010f7983 */ /* 0x000f620000300800 */
[----:B------:R-:W-:-:S03]  /*2ad00*/  IMAD.MOV.U32 R16, RZ, RZ, R26 ;  /* 0x000000ffff107224 */ /* 0x000fc600078e001a */
[----:B--2---:R-:W-:Y:S04]  /*2ad10*/  STL [R1+0x284], R9 ;  /* 0x0002840901007387 */ /* 0x004fe80000100800 */
[----:B------:R5:W-:Y:S04]  /*2ad20*/  STL [R1+0x28c], R11 ;  /* 0x00028c0b01007387 */ /* 0x000be80000100800 */
[----:B------:R-:W2:Y:S04]  /*2ad30*/  LDL.LU R24, [R1+0x10] ;  /* 0x0000100001187983 */ /* 0x000ea80000300800 */
[----:B------:R-:W2:Y:S01]  /*2ad40*/  LDL.LU R25, [R1+0x14] ;  /* 0x0000140001197983 */ /* 0x000ea20000300800 */
[----:B------:R-:W-:Y:S01]  /*2ad50*/  IMAD.MOV.U32 R18, RZ, RZ, R22 ;  /* 0x000000ffff127224 */ /* 0x000fe200078e0016 */
[----:B------:R-:W-:Y:S01]  /*2ad60*/  MOV R23, R8 ;  /* 0x0000000800177202 */ /* 0x000fe20000000f00 */
[----:B------:R-:W-:-:S02]  /*2ad70*/  IMAD.MOV.U32 R22, RZ, RZ, R10 ;  /* 0x000000ffff167224 */ /* 0x000fc400078e000a */
[----:B---3--:R-:W-:Y:S02]  /*2ad80*/  IMAD.MOV.U32 R26, RZ, RZ, R28 ;  /* 0x000000ffff1a7224 */ /* 0x008fe400078e001c */
[----:B------:R-:W3:Y:S01]  /*2ad90*/  LDL.LU R28, [R1+0x1ae4] ;  /* 0x001ae400011c7983 */ /* 0x000ee20000300800 */
[----:B-----5:R-:W-:Y:S03]  /*2ada0*/  HMMA.16816.F32 R8, R4, R2, R12 ;  /* 0x000000020408723c */ /* 0x020fe6000000180c */
[----:B------:R-:W2:Y:S04]  /*2adb0*/  LDL.LU R27, [R1+0x1c] ;  /* 0x00001c00011b7983 */ /* 0x000ea80000300800 */
[----:B------:R-:W4:-:S12]  /*2adc0*/  LDL.LU R4, [R1+0xf0] ;  /* 0x0000f00001047983 */ /* 0x000f180000300800 */
[----:B------:R-:W-:Y:S04]  /*2add0*/  STL.64 [R1+0x250], R8 ;  /* 0x0002500801007387 */ /* 0x000fe80000100a00 */
[----:B------:R-:W-:Y:S04]  /*2ade0*/  STL.64 [R1+0x258], R10 ;  /* 0x0002580a01007387 */ /* 0x000fe80000100a00 */
[----:B------:R-:W0:Y:S04]  /*2adf0*/  LDSM.16.MT88.4 R8, [R0+UR7+0x22180] ;  /* 0x022180070008783b */ /* 0x000e280008004200 */
[----:B------:R-:W4:Y:S04]  /*2ae00*/  LDL.LU R5, [R1+0xf4] ;  /* 0x0000f40001057983 */ /* 0x000f280000300800 */
[----:B------:R-:W4:Y:S01]  /*2ae10*/  LDL.LU R6, [R1+0xf8] ;  /* 0x0000f80001067983 */ /* 0x000f220000300800 */
[----:B---3--:R-:W-:-:S03]  /*2ae20*/  IMAD.MOV.U32 R7, RZ, RZ, R28 ;  /* 0x000000ffff077224 */ /* 0x008fc600078e001c */
[----:B------:R-:W3:Y:S04]  /*2ae30*/  LDL.LU R28, [R1+0x1ae0] ;  /* 0x001ae000011c7983 */ /* 0x000ee80000300800 */
[----:B0-----:R-:W-:Y:S04]  /*2ae40*/  STL [R1+0x264], R9 ;  /* 0x0002640901007387 */ /* 0x001fe80000100800 */
[----:B------:R-:W-:Y:S04]  /*2ae50*/  STL [R1+0x26c], R11 ;  /* 0x00026c0b01007387 */ /* 0x000fe80000100800 */
[----:B------:R-:W-:Y:S04]  /*2ae60*/  STL [R1+0x1a38], R0 ;  /* 0x001a380001007387 */ /* 0x000fe80000100800 */
[----:B------:R-:W4:Y:S04]  /*2ae70*/  LDL.LU R12, [R1+0x120] ;  /* 0x00012000010c7983 */ /* 0x000f280000300800 */
[----:B------:R-:W4:Y:S04]  /*2ae80*/  LDL.LU R13, [R1+0x128] ;  /* 0x00012800010d7983 */ /* 0x000f280000300800 */
[----:B------:R-:W4:Y:S04]  /*2ae90*/  LDL.LU R14, [R1+0x150] ;  /* 0x00015000010e7983 */ /* 0x000f280000300800 */
[----:B------:R-:W4:Y:S01]  /*2aea0*/  LDL.LU R15, [R1+0x158] ;  /* 0x00015800010f7983 */ /* 0x000f220000300800 */
[----:B------:R-:W-:-:S02]  /*2aeb0*/  MOV R17, R20 ;  /* 0x0000001400117202 */ /* 0x000fc40000000f00 */
[----:B------:R-:W-:Y:S01]  /*2aec0*/  MOV R21, R8 ;  /* 0x0000000800157202 */ /* 0x000fe20000000f00 */
[----:B------:R-:W-:Y:S02]  /*2aed0*/  IMAD.MOV.U32 R20, RZ, RZ, R10 ;  /* 0x000000ffff147224 */ /* 0x000fe400078e000a */
[----:B---3--:R-:W0:Y:S01]  /*2aee0*/  LDSM.16.MT88.4 R8, [R28+UR7+0x20000] ;  /* 0x020000071c08783b */ /* 0x008e220008004200 */
[----:B----4-:R-:W-:Y:S03]  /*2aef0*/  HMMA.16816.F32 R12, R12, R2, R4 ;  /* 0x000000020c0c723c */ /* 0x010fe60000001804 */
[----:B0-----:R-:W-:Y:S04]  /*2af00*/  STL.64 [R1+0x70], R8 ;  /* 0x0000700801007387 */ /* 0x001fe80000100a00 */
[----:B------:R0:W-:Y:S04]  /*2af10*/  STL.64 [R1+0x78], R10 ;  /* 0x0000780a01007387 */ /* 0x0001e80000100a00 */
[----:B0-----:R-:W3:Y:S04]  /*2af20*/  LDL.LU.64 R10, [R1+0x1ad8] ;  /* 0x001ad800010a7983 */ /* 0x001ee80000300a00 */
[----:B------:R-:W3:Y:S04]  /*2af30*/  LDL.LU.64 R8, [R1+0x1ad0] ;  /* 0x001ad00001087983 */ /* 0x000ee80000300a00 */
[----:B------:R-:W-:Y:S04]  /*2af40*/  STL.64 [R1+0x1a48], R14 ;  /* 0x001a480e01007387 */ /* 0x000fe80000100a00 */
[----:B------:R-:W-:Y:S04]  /*2af50*/  STL.64 [R1+0x1a40], R12 ;  /* 0x001a400c01007387 */ /* 0x000fe80000100a00 */
[----:B------:R-:W0:Y:S04]  /*2af60*/  LDSM.16.MT88.4 R12, [R28+UR7+0x22000] ;  /* 0x022000071c0c783b */ /* 0x000e280008004200 */
[----:B------:R-:W3:Y:S04]  /*2af70*/  LDL.LU R4, [R1+0x1a0] ;  /* 0x0001a00001047983 */ /* 0x000ee80000300800 */
[----:B0-----:R-:W-:Y:S04]  /*2af80*/  STL.64 [R1+0x30], R12 ;  /* 0x0000300c01007387 */ /* 0x001fe80000100a00 */
[----:B------:R-:W-:Y:S04]  /*2af90*/  STL.64 [R1+0x38], R14 ;  /* 0x0000380e01007387 */ /* 0x000fe80000100a00 */
[----:B------:R-:W3:Y:S04]  /*2afa0*/  LDL.LU R5, [R1+0x1a8] ;  /* 0x0001a80001057983 */ /* 0x000ee80000300800 */
[----:B------:R-:W3:Y:S01]  /*2afb0*/  LDL.LU R6, [R1+0x1b0] ;  /* 0x0001b00001067983 */ /* 0x000ee20000300800 */
[----:B------:R-:W-:-:S03]  /*2afc0*/  IMAD.MOV.U32 R7, RZ, RZ, R16 ;  /* 0x000000ffff077224 */ /* 0x000fc600078e0010 */
[----:B------:R-:W0:Y:S04]  /*2afd0*/  LDSM.16.MT88.4 R12, [R28+UR7+0x20080] ;  /* 0x020080071c0c783b */ /* 0x000e280008004200 */
[----:B------:R-:W4:Y:S01]  /*2afe0*/  LDL.LU R16, [R1+0x1acc] ;  /* 0x001acc0001107983 */ /* 0x000f220000300800 */
[----:B---3--:R-:W-:-:S15]  /*2aff0*/  HMMA.16816.F32 R4, R4, R2, R8 ;  /* 0x000000020404723c */ /* 0x008fde0000001808 */
[----:B------:R-:W-:-:S04]  /*2b000*/  NOP ;  /* 0x0000000000007918 */ /* 0x000fc80000000000 */
[----:B------:R-:W-:Y:S04]  /*2b010*/  STL.64 [R1+0x90], R4 ;  /* 0x0000900401007387 */ /* 0x000fe80000100a00 */
[----:B------:R-:W-:Y:S04]  /*2b020*/  STL.64 [R1+0x98], R6 ;  /* 0x0000980601007387 */ /* 0x000fe80000100a00 */
[----:B------:R-:W1:Y:S04]  /*2b030*/  LDSM.16.MT88.4 R4, [R28+UR7+0x22080] ;  /* 0x022080071c04783b */ /* 0x000e680008004200 */
[----:B0-----:R-:W-:Y:S04]  /*2b040*/  STL [R1+0xc4], R13 ;  /* 0x0000c40d01007387 */ /* 0x001fe80000100800 */
[----:B------:R-:W-:Y:S01]  /*2b050*/  STL [R1+0xcc], R15 ;  /* 0x0000cc0f01007387 */ /* 0x000fe20000100800 */
[----:B-1----:R-:W-:-:S03]  /*2b060*/  IMAD.MOV.U32 R10, RZ, RZ, R4 ;  /* 0x000000ffff0a7224 */ /* 0x002fc600078e0004 */
[----:B------:R0:W-:Y:S04]  /*2b070*/  STL [R1+0xf4], R5 ;  /* 0x0000f40501007387 */ /* 0x0001e80000100800 */
[----:B------:R1:W-:Y:S01]  /*2b080*/  STL [R1+0xfc], R7 ;  /* 0x0000fc0701007387 */ /* 0x0003e20000100800 */
[----:B------:R-:W-:Y:S02]  /*2b090*/  IMAD.MOV.U32 R4, RZ, RZ, R17 ;  /* 0x000000ffff047224 */ /* 0x000fe400078e0011 */
[----:B------:R-:W-:Y:S01]  /*2b0a0*/  IMAD.MOV.U32 R11, RZ, RZ, R6 ;  /* 0x000000ffff0b7224 */ /* 0x000fe200078e0006 */
[----:B------:R-:W4:Y:S01]  /*2b0b0*/  LDL.LU R17, [R1+0x1ac8] ;  /* 0x001ac80001117983 */ /* 0x000f220000300800 */
[----:B------:R-:W-:Y:S01]  /*2b0c0*/  IMAD.MOV.U32 R6, RZ, RZ, R19 ;  /* 0x000000ffff067224 */ /* 0x000fe200078e0013 */
[----:B0-----:R-:W-:-:S02]  /*2b0d0*/  MOV R5, R18 ;  /* 0x0000001200057202 */ /* 0x001fc40000000f00 */
[----:B------:R-:W4:Y:S04]  /*2b0e0*/  LDL.LU R18, [R1+0x1ac4] ;  /* 0x001ac40001127983 */ /* 0x000f280000300800 */
[----:B------:R-:W4:Y:S01]  /*2b0f0*/  LDL.LU R19, [R1+0x1ac0] ;  /* 0x001ac00001137983 */ /* 0x000f220000300800 */
[----:B-1----:R-:W-:-:S03]  /*2b100*/  IMAD.MOV.U32 R7, RZ, RZ, R29 ;  /* 0x000000ffff077224 */ /* 0x002fc600078e001d */
[----:B------:R-:W3:Y:S01]  /*2b110*/  LDL.LU R29, [R1+0x1abc] ;  /* 0x001abc00011d7983 */ /* 0x000ee20000300800 */
[----:B------:R-:W-:Y:S01]  /*2b120*/  IMAD.MOV.U32 R8, RZ, RZ, R12 ;  /* 0x000000ffff087224 */ /* 0x000fe200078e000c */
[----:B------:R-:W-:Y:S02]  /*2b130*/  MOV R9, R14 ;  /* 0x0000000e00097202 */ /* 0x000fe40000000f00 */
[----:B------:R-:W0:Y:S01]  /*2b140*/  LDSM.16.MT88.4 R12, [R28+UR7+0x20100] ;  /* 0x020100071c0c783b */ /* 0x000e220008004200 */
[----:B--2---:R-:W-:Y:S03]  /*2b150*/  HMMA.16816.F32 R4, R4, R2, R24 ;  /* 0x000000020404723c */ /* 0x004fe60000001818 */
[----:B------:R-:W2:Y:S04]  /*2b160*/  LDL.LU R24, [R1+0x2f0] ;  /* 0x0002f00001187983 */ /* 0x000ea80000300800 */
[----:B0-----:R-:W-:Y:S04]  /*2b170*/  STL.64 [R1+0x190], R12 ;  /* 0x0001900c01007387 */ /* 0x001fe80000100a00 */
[----:B------:R-:W-:Y:S08]  /*2b180*/  STL.64 [R1+0x198], R14 ;  /* 0x0001980e01007387 */ /* 0x000ff00000100a00 */
[----:B------:R-:W-:Y:S04]  /*2b190*/  STL.64 [R1+0x100], R4 ;  /* 0x0001000401007387 */ /* 0x000fe80000100a00 */
[----:B------:R-:W-:Y:S04]  /*2b1a0*/  STL.64 [R1+0x108], R6 ;  /* 0x0001080601007387 */ /* 0x000fe80000100a00 */
[----:B------:R-:W0:Y:S04]  /*2b1b0*/  LDSM.16.MT88.4 R4, [R28+UR7+0x22100] ;  /* 0x022100071c04783b */ /* 0x000e280008004200 */
[----:B------:R-:W2:Y:S04]  /*2b1c0*/  LDL.LU R25, [R1+0x2f4] ;  /* 0x0002f40001197983 */ /* 0x000ea80000300800 */
[----:B------:R-:W2:Y:S04]  /*2b1d0*/  LDL.LU R26, [R1+0x2f8] ;  /* 0x0002f800011a7983 */ /* 0x000ea80000300800 */
[----:B------:R-:W2:Y:S04]  /*2b1e0*/  LDL.LU R27, [R1+0x2fc] ;  /* 0x0002fc00011b7983 */ /* 0x000ea80000300800 */
[----:B0-----:R-:W-:Y:S04]  /*2b1f0*/  STL.64 [R1+0x180], R4 ;  /* 0x0001800401007387 */ /* 0x001fe80000100a00 */
[----:B------:R0:W-:Y:S01]  /*2b200*/  STL [R1+0x18c], R7 ;  /* 0x00018c0701007387 */ /* 0x0001e20000100800 */
[----:B------:R-:W-:-:S02]  /*2b210*/  IMAD.MOV.U32 R15, RZ, RZ, R6 ;  /* 0x000000ffff0f7224 */ /* 0x000fc400078e0006 */
[----:B------:R-:W-:Y:S02]  /*2b220*/  IMAD.MOV.U32 R6, RZ, RZ, R21 ;  /* 0x000000ffff067224 */ /* 0x000fe400078e0015 */
[----:B0-----:R-:W-:Y:S01]  /*2b230*/  IMAD.MOV.U32 R7, RZ, RZ, R20 ;  /* 0x000000ffff077224 */ /* 0x001fe200078e0014 */
[----:B------:R-:W-:Y:S01]  /*2b240*/  MOV R4, R23 ;  /* 0x0000001700047202 */ /* 0x000fe20000000f00 */
[----:B------:R-:W-:Y:S02]  /*2b250*/  IMAD.MOV.U32 R5, RZ, RZ, R22 ;  /* 0x000000ffff057224 */ /* 0x000fe400078e0016 */
[----:B------:R-:W0:Y:S04]  /*2b260*/  LDSM.16.MT88.4 R20, [R28+UR7+0x20180] ;  /* 0x020180071c14783b */ /* 0x000e280008004200 */
[----:B0-----:R-:W-:Y:S01]  /*2b270*/  STL [R1+0x204], R21 ;  /* 0x0002041501007387 */ /* 0x001fe20000100800 */
[----:B------:R-:W-:-:S03]  /*2b280*/  MOV R14, R20 ;  /* 0x00000014000e7202 */ /* 0x000fc60000000f00 */
[----:B------:R-:W-:Y:S01]  /*2b290*/  STL [R1+0x20c], R23 ;  /* 0x00020c1701007387 */ /* 0x000fe20000100800 */
[----:B------:R-:W-:-:S03]  /*2b2a0*/  IMAD.MOV.U32 R13, RZ, RZ, R22 ;  /* 0x000000ffff0d7224 */ /* 0x000fc600078e0016 */
[----:B------:R-:W0:Y:S02]  /*2b2b0*/  LDSM.16.MT88.4 R20, [R28+UR7+0x22180] ;  /* 0x022180071c14783b */ /* 0x000e240008004200 */
[----:B0-----:R-:W-:Y:S02]  /*2b2c0*/  IMAD.MOV.U32 R12, RZ, RZ, R20 ;  /* 0x000000ffff0c7224 */ /* 0x001fe400078e0014 */
[----:B------:R-:W-:Y:S01]  /*2b2d0*/  IMAD.MOV.U32 R0, RZ, RZ, R22 ;  /* 0x000000ffff007224 */ /* 0x000fe200078e0016 */
[----:B----4-:R-:W-:Y:S01]  /*2b2e0*/  HMMA.16816.F32 R4, R4, R2, R16 ;  /* 0x000000020404723c */ /* 0x010fe20000001810 */
[----:B---3--:R-:W-:-:S15]  /*2b2f0*/  MOV R22, R29 ;  /* 0x0000001d00167202 */ /* 0x008fde0000000f00 */
[----:B------:R-:W-:-:S03]  /*2b300*/  NOP ;  /* 0x0000000000007918 */ /* 0x000fc60000000000 */
[----:B------:R-:W-:Y:S04]  /*2b310*/  STL.64 [R1+0x1c0], R4 ;  /* 0x0001c00401007387 */ /* 0x000fe80000100a00 */
[----:B------:R-:W-:Y:S04]  /*2b320*/  STL.64 [R1+0x1c8], R6 ;  /* 0x0001c80601007387 */ /* 0x000fe80000100a00 */
[----:B------:R0:W-:Y:S04]  /*2b330*/  STL [R1+0x1e4], R21 ;  /* 0x0001e41501007387 */ /* 0x0001e80000100800 */
[----:B------:R1:W-:Y:S04]  /*2b340*/  STL [R1+0x1ec], R23 ;  /* 0x0001ec1701007387 */ /* 0x0003e80000100800 */
[----:B------:R-:W3:Y:S04]  /*2b350*/  LDL.LU R20, [R1+0x20] ;  /* 0x0000200001147983 */ /* 0x000ee80000300800 */
[----:B0-----:R-:W3:Y:S04]  /*2b360*/  LDL.LU R21, [R1+0x24] ;  /* 0x0000240001157983 */ /* 0x001ee80000300800 */
[----:B------:R-:W4:Y:S04]  /*2b370*/  LDL.LU R29, [R1+0x1ab8] ;  /* 0x001ab800011d7983 */ /* 0x000f280000300800 */
[----:B-1----:R-:W3:Y:S04]  /*2b380*/  LDL.LU R23, [R1+0x2c] ;  /* 0x00002c0001177983 */ /* 0x002ee80000300800 */
[----:B------:R-:W-:Y:S04]  /*2b390*/  STL [R1+0x19e4], R28 ;  /* 0x0019e41c01007387 */ /* 0x000fe80000100800 */
[----:B------:R-:W2:Y:S04]  /*2b3a0*/  LDL.LU R16, [R1+0x70] ;  /* 0x0000700001107983 */ /* 0x000ea80000300800 */
[----:B------:R-:W2:Y:S04]  /*2b3b0*/  LDL.LU R17, [R1+0x78] ;  /* 0x0000780001117983 */ /* 0x000ea80000300800 */
[----:B------:R-:W2:Y:S04]  /*2b3c0*/  LDL.LU R18, [R1+0x30] ;  /* 0x0000300001127983 */ /* 0x000ea80000300800 */
[----:B------:R-:W2:Y:S04]  /*2b3d0*/  LDL.LU R19, [R1+0x38] ;  /* 0x0000380001137983 */ /* 0x000ea80000300800 */
[----:B----4-:R-:W0:Y:S01]  /*2b3e0*/  LDSM.16.MT88.4 R4, [R29+UR7+0x20000] ;  /* 0x020000071d04783b */ /* 0x010e220008004200 */
[----:B--2---:R-:W-:Y:S03]  /*2b3f0*/  HMMA.16816.F32 R16, R16, R2, R24 ;  /* 0x000000021010723c */ /* 0x004fe60000001818 */
[----:B0-----:R-:W-:Y:S04]  /*2b400*/  STL [R1+0x1a64], R5 ;  /* 0x001a640501007387 */ /* 0x001fe80000100800 */
[----:B------:R-:W-:Y:S04]  /*2b410*/  STL [R1+0x1a60], R7 ;  /* 0x001a600701007387 */ /* 0x000fe80000100800 */
[----:B------:R-:W-:Y:S04]  /*2b420*/  STL [R1+0x1aac], R6 ;  /* 0x001aac0601007387 */ /* 0x000fe80000100800 */
[----:B------:R0:W-:Y:S04]  /*2b430*/  STL [R1+0x1aa8], R4 ;  /* 0x001aa80401007387 */ /* 0x0001e80000100800 */
[----:B0-----:R-:W2:Y:S04]  /*2b440*/  LDL.LU R4, [R1+0x80] ;  /* 0x0000800001047983 */ /* 0x001ea80000300800 */
[----:B------:R-:W2:Y:S04]  /*2b450*/  LDL.LU R5, [R1+0x84] ;  /* 0x0000840001057983 */ /* 0x000ea80000300800 */
[----:B------:R-:W2:Y:S04]  /*2b460*/  LDL.LU R6, [R1+0x88] ;  /* 0x0000880001067983 */ /* 0x000ea80000300800 */
[----:B------:R-:W2:Y:S04]  /*2b470*/  LDL.LU R7, [R1+0x8c] ;  /* 0x00008c0001077983 */ /* 0x000ea80000300800 */
[----:B------:R-:W4:Y:S04]  /*2b480*/  LDL.LU.64 R26, [R1+0x1ab0] ;  /* 0x001ab000011a7983 */ /* 0x000f280000300a00 */
[----:B------:R-:W-:Y:S04]  /*2b490*/  STL.64 [R1+0x1a58], R18 ;  /* 0x001a581201007387 */ /* 0x000fe80000100a00 */
[----:B------:R0:W-:Y:S04]  /*2b4a0*/  STL.64 [R1+0x1a50], R16 ;  /* 0x001a501001007387 */ /* 0x0001e80000100a00 */
[----:B0-----:R-:W5:Y:S04]  /*2b4b0*/  LDL.LU R16, [R1] ;  /* 0x0000000001107983 */ /* 0x001f680000300800 */
[----:B------:R-:W5:Y:S01]  /*2b4c0*/  LDL.LU R17, [R1+0x4] ;  /* 0x0000040001117983 */ /* 0x000f620000300800 */
[----:B----4-:R-:W-:-:S02]  /*2b4d0*/  IMAD.MOV.U32 R18, RZ, RZ, R27 ;  /* 0x000000ffff127224 */ /* 0x010fc400078e001b */
[----:B------:R-:W-:Y:S02]  /*2b4e0*/  IMAD.MOV.U32 R19, RZ, RZ, R26 ;  /* 0x000000ffff137224 */ /* 0x000fe400078e001a */
[----:B------:R-:W0:Y:S01]  /*2b4f0*/  LDSM.16.MT88.4 R24, [R29+UR7+0x22000] ;  /* 0x022000071d18783b */ /* 0x000e220008004200 */
[----:B--2---:R-:W-:-:S15]  /*2b500*/  HMMA.16816.F32 R4, R8, R2, R4 ;  /* 0x000000020804723c */ /* 0x004fde0000001804 */
[----:B------:R-:W-:-:S04]  /*2b510*/  NOP ;  /* 0x0000000000007918 */ /* 0x000fc80000000000 */
[----:B------:R-:W-:Y:S01]  /*2b520*/  IMAD.MOV.U32 R28, RZ, RZ, R7 ;  /* 0x000000ffff1c7224 */ /* 0x000fe200078e0007 */
[----:B0-----:R-:W-:Y:S04]  /*2b530*/  STL [R1+0x1a6c], R25 ;  /* 0x001a6c1901007387 */ /* 0x001fe80000100800 */
[----:B------:R-:W-:Y:S04]  /*2b540*/  STL [R1+0x1a68], R27 ;  /* 0x001a681b01007387 */ /* 0x000fe80000100800 */
[----:B------:R-:W-:Y:S04]  /*2b550*/  STL.64 [R1+0x50], R4 ;  /* 0x0000500401007387 */ /* 0x000fe80000100a00 */
[----:B------:R-:W-:Y:S04]  /*2b560*/  STL [R1+0x58], R6 ;  /* 0x0000580601007387 */ /* 0x000fe80000100800 */
[----:B------:R-:W-:Y:S04]  /*2b570*/  STL [R1+0x1a80], R28 ;  /* 0x001a801c01007387 */ /* 0x000fe80000100800 */
[----:B------:R-:W3:Y:S04]  /*2b580*/  LDL.LU R8, [R1+0x190] ;  /* 0x0001900001087983 */ /* 0x000ee80000300800 */
[----:B------:R-:W3:Y:S04]  /*2b590*/  LDL.LU R9, [R1+0x198] ;  /* 0x0001980001097983 */ /* 0x000ee80000300800 */
[----:B------:R-:W3:Y:S04]  /*2b5a0*/  LDL.LU R10, [R1+0x180] ;  /* 0x00018000010a7983 */ /* 0x000ee80000300800 */
[----:B------:R-:W0:Y:S01]  /*2b5b0*/  LDSM.16.MT88.4 R4, [R29+UR7+0x20080] ;  /* 0x020080071d04783b */ /* 0x000e220008004200 */
[----:B------:R-:W-:-:S07]  /*2b5c0*/  MOV R11, R15 ;  /* 0x0000000f000b7202 */ /* 0x000fce0000000f00 */
[----:B---3--:R-:W-:Y:S01]  /*2b5d0*/  HMMA.16816.F32 R8, R8, R2, R20 ;  /* 0x000000020808723c */ /* 0x008fe20000001814 */
[----:B0-----:R-:W-:Y:S02]  /*2b5e0*/  IMAD.MOV.U32 R20, RZ, RZ, R4 ;  /* 0x000000ffff147224 */ /* 0x001fe400078e0004 */
[----:B------:R-:W-:-:S15]  /*2b5f0*/  IMAD.MOV.U32 R21, RZ, RZ, R6 ;  /* 0x000000ffff157224 */ /* 0x000fde00078e0006 */
[----:B------:R-:W-:Y:S01]  /*2b600*/  NOP ;  /* 0x0000000000007918 */ /* 0x000fe20000000000 */
[----:B------:R0:W-:Y:S04]  /*2b610*/  STL.64 [R1+0x80], R8 ;  /* 0x0000800801007387 */ /* 0x0001e80000100a00 */
[----:B------:R1:W-:Y:S04]  /*2b620*/  STL.64 [R1+0x88], R10 ;  /* 0x0000880a01007387 */ /* 0x0003e80000100a00 */
[----:B------:R-:W-:Y:S04]  /*2b630*/  STL [R1+0x24], R5 ;  /* 0x0000240501007387 */ /* 0x000fe80000100800 */
[----:B------:R-:W-:Y:S04]  /*2b640*/  STL [R1+0x2c], R7 ;  /* 0x00002c0701007387 */ /* 0x000fe80000100800 */
[----:B------:R-:W2:Y:S01]  /*2b650*/  LDSM.16.MT88.4 R4, [R29+UR7+0x22080] ;  /* 0x022080071d04783b */ /* 0x000ea20008004200 */
[----:B0-----:R-:W-:Y:S01]  /*2b660*/  IMAD.MOV.U32 R8, RZ, RZ, R14 ;  /* 0x000000ffff087224 */ /* 0x001fe200078e000e */
[----:B------:R-:W-:Y:S01]  /*2b670*/  MOV R9, R13 ;  /* 0x0000000d00097202 */ /* 0x000fe20000000f00 */
[----:B-1----:R-:W-:-:S02]  /*2b680*/  IMAD.MOV.U32 R10, RZ, RZ, R12 ;  /* 0x000000ffff0a7224 */ /* 0x002fc400078e000c */
[----:B------:R-:W-:Y:S01]  /*2b690*/  IMAD.MOV.U32 R11, RZ, RZ, R0 ;  /* 0x000000ffff0b7224 */ /* 0x000fe200078e0000 */
[----:B------:R-:W3:Y:S04]  /*2b6a0*/  LDL.LU R12, [R1+0x300] ;  /* 0x00030000010c7983 */ /* 0x000ee80000300800 */
[----:B------:R-:W3:Y:S04]  /*2b6b0*/  LDL.LU R13, [R1+0x304] ;  /* 0x00030400010d7983 */ /* 0x000ee80000300800 */
[----:B------:R-:W3:Y:S04]  /*2b6c0*/  LDL.LU R14, [R1+0x308] ;  /* 0x00030800010e7983 */ /* 0x000ee80000300800 */
[----:B------:R-:W3:Y:S01]  /*2b6d0*/  LDL.LU R15, [R1+0x30c] ;  /* 0x00030c00010f7983 */ /* 0x000ee20000300800 */
[----:B-----5:R-:W-:Y:S01]  /*2b6e0*/  HMMA.16816.F32 R8, R8, R2, R16 ;  /* 0x000000020808723c */ /* 0x020fe20000001810 */
[----:B--2---:R-:W-:Y:S01]  /*2b6f0*/  IMAD.MOV.U32 R22, RZ, RZ, R4 ;  /* 0x000000ffff167224 */ /* 0x004fe200078e0004 */
[----:B------:R-:W-:Y:S01]  /*2b700*/  MOV R23, R6 ;  /* 0x0000000600177202 */ /* 0x000fe20000000f00 */
[----:B------:R-:W-:Y:S04]  /*2b710*/  STL [R1+0x44], R5 ;  /* 0x0000440501007387 */ /* 0x000fe80000100800 */
[----:B------:R-:W-:Y:S04]  /*2b720*/  STL [R1+0x4c], R7 ;  /* 0x00004c0701007387 */ /* 0x000fe80000100800 */
[----:B------:R-:W2:Y:S04]  /*2b730*/  LDL.LU R6, [R1+0x1aac] ;  /* 0x001aac0001067983 */ /* 0x000ea80000300800 */
[----:B------:R-:W4:Y:S04]  /*2b740*/  LDL.LU R4, [R1+0x1aa8] ;  /* 0x001aa80001047983 */ /* 0x000f280000300800 */
[----:B------:R-:W-:Y:S04]  /*2b750*/  STL.64 [R1+0x1aa0], R22 ;  /* 0x001aa01601007387 */ /* 0x000fe80000100a00 */
[----:B------:R-:W-:Y:S04]  /*2b760*/  STL.64 [R1+0x1a98], R20 ;  /* 0x001a981401007387 */ /* 0x000fe80000100a00 */
[----:B------:R-:W5:Y:S04]  /*2b770*/  LDL.LU R16, [R1+0xb0] ;  /* 0x0000b00001107983 */ /* 0x000f680000300800 */
[----:B------:R-:W-:Y:S04]  /*2b780*/  STL.64 [R1+0x130], R8 ;  /* 0x0001300801007387 */ /* 0x000fe80000100a00 */
[----:B------:R-:W-:Y:S04]  /*2b790*/  STL.64 [R1+0x138], R10 ;  /* 0x0001380a01007387 */ /* 0x000fe80000100a00 */
[----:B------:R-:W5:Y:S04]  /*2b7a0*/  LDL.LU R17, [R1+0xb4] ;  /* 0x0000b40001117983 */ /* 0x000f680000300800 */
[----:B------:R-:W2:Y:S04]  /*2b7b0*/  LDL.LU R18, [R1+0xb8] ;  /* 0x0000b80001127983 */ /* 0x000ea80000300800 */
[----:B------:R-:W2:Y:S04]  /*2b7c0*/  LDL.LU R19, [R1+0xbc] ;  /* 0x0000bc0001137983 */ /* 0x000ea80000300800 */
[----:B------:R-:W0:Y:S04]  /*2b7d0*/  LDSM.16.MT88.4 R20, [R29+UR7+0x20100] ;  /* 0x020100071d14783b */ /* 0x000e280008004200 */
[----:B--2---:R-:W-:Y:S04]  /*2b7e0*/  STL.64 [R1+0x1a78], R18 ;  /* 0x001a781201007387 */ /* 0x004fe80000100a00 */
[----:B-----5:R1:W-:Y:S04]  /*2b7f0*/  STL.64 [R1+0x1a70], R16 ;  /* 0x001a701001007387 */ /* 0x0203e80000100a00 */
[----:B-1----:R-:W2:Y:S04]  /*2b800*/  LDL.LU R16, [R1+0x160] ;  /* 0x0001600001107983 */ /* 0x002ea80000300800 */
[----:B------:R-:W2:Y:S04]  /*2b810*/  LDL.LU R17, [R1+0x164] ;  /* 0x0001640001117983 */ /* 0x000ea80000300800 */
[----:B------:R-:W5:Y:S04]  /*2b820*/  LDL.LU R18, [R1+0x168] ;  /* 0x0001680001127983 */ /* 0x000f680000300800 */
[----:B------:R-:W5:Y:S01]  /*2b830*/  LDL.LU R19, [R1+0x16c] ;  /* 0x00016c0001137983 */ /* 0x000f620000300800 */
[----:B----4-:R-:W-:-:S02]  /*2b840*/  IMAD.MOV.U32 R8, RZ, RZ, R4 ;  /* 0x000000ffff087224 */ /* 0x010fc400078e0004 */
[----:B------:R-:W-:Y:S02]  /*2b850*/  IMAD.MOV.U32 R9, RZ, RZ, R6 ;  /* 0x000000ffff097224 */ /* 0x000fe400078e0006 */
[----:B------:R-:W-:Y:S01]  /*2b860*/  LDSM.16.MT88.4 R4, [R29+UR7+0x20180] ;  /* 0x020180071d04783b */ /* 0x000fe20008004200 */
[----:B------:R-:W-:Y:S01]  /*2b870*/  IMAD.MOV.U32 R10, RZ, RZ, R24 ;  /* 0x000000ffff0a7224 */ /* 0x000fe200078e0018 */
[----:B------:R-:W-:-:S07]  /*2b880*/  MOV R11, R26 ;  /* 0x0000001a000b7202 */ /* 0x000fce0000000f00 */
[----:B---3--:R-:W-:Y:S01]  /*2b890*/  HMMA.16816.F32 R8, R8, R2, R12 ;  /* 0x000000020808723c */ /* 0x008fe2000000180c */
[----:B-----5:R-:W-:Y:S04]  /*2b8a0*/  STL.64 [R1+0x1a90], R18 ;  /* 0x001a901201007387 */ /* 0x020fe80000100a00 */
[----:B--2---:R1:W-:Y:S04]  /*2b8b0*/  STL.64 [R1+0x1a88], R16 ;  /* 0x001a881001007387 */ /* 0x0043e80000100a00 */
[----:B-1----:R-:W2:Y:S04]  /*2b8c0*/  LDL.LU R16, [R1+0x2e0] ;  /* 0x0002e00001107983 */ /* 0x002ea80000300800 */
[----:B------:R-:W2:Y:S04]  /*2b8d0*/  LDL.LU R17, [R1+0x2e4] ;  /* 0x0002e40001117983 */ /* 0x000ea80000300800 */
[----:B------:R-:W2:Y:S04]  /*2b8e0*/  LDL.LU R18, [R1+0x2e8] ;  /* 0x0002e80001127983 */ /* 0x000ea80000300800 */
[----:B------:R-:W2:Y:S04]  /*2b8f0*/  LDL.LU R19, [R1+0x2ec] ;  /* 0x0002ec0001137983 */ /* 0x000ea80000300800 */
[----:B0-----:R-:W-:Y:S04]  /*2b900*/  STL.64 [R1+0x60], R20 ;  /* 0x0000601401007387 */ /* 0x001fe80000100a00 */
[----:B------:R-:W-:Y:S04]  /*2b910*/  STL.64 [R1+0x68], R22 ;  /* 0x0000681601007387 */ /* 0x000fe80000100a00 */
[----:B------:R-:W0:Y:S04]  /*2b920*/  LDSM.16.MT88.4 R20, [R29+UR7+0x22100] ;  /* 0x022100071d14783b */ /* 0x000e280008004200 */
[----:B0-----:R-:W-:Y:S01]  /*2b930*/  STL [R1+0xa4], R21 ;  /* 0x0000a41501007387 */ /* 0x001fe20000100800 */
[----:B------:R-:W-:-:S03]  /*2b940*/  IMAD.MOV.U32 R28, RZ, RZ, R20 ;  /* 0x000000ffff1c7224 */ /* 0x000fc600078e0014 */
[----:B------:R-:W-:Y:S01]  /*2b950*/  STL [R1+0xac], R23 ;  /* 0x0000ac1701007387 */ /* 0x000fe20000100800 */
[----:B------:R-:W-:-:S03]  /*2b960*/  IMAD.MOV.U32 R0, RZ, RZ, R22 ;  /* 0x000000ffff007224 */ /* 0x000fc600078e0016 */
[----:B------:R-:W3:Y:S04]  /*2b970*/  LDL.LU R12, [R1+0xd0] ;  /* 0x0000d000010c7983 */ /* 0x000ee80000300800 */
[----:B------:R-:W0:Y:S04]  /*2b980*/  LDSM.16.MT88.4 R20, [R29+UR7+0x22180] ;  /* 0x022180071d14783b */ /* 0x000e280008004200 */
[----:B------:R-:W3:Y:S04]  /*2b990*/  LDL.LU R13, [R1+0xd4] ;  /* 0x0000d400010d7983 */ /* 0x000ee80000300800 */
[----:B------:R-:W3:Y:S04]  /*2b9a0*/  LDL.LU R14, [R1+0xd8] ;  /* 0x0000d800010e7983 */ /* 0x000ee80000300800 */
[----:B------:R-:W3:Y:S04]  /*2b9b0*/  LDL.LU R15, [R1+0xdc] ;  /* 0x0000dc00010f7983 */ /* 0x000ee80000300800 */
[----:B------:R-:W-:Y:S04]  /*2b9c0*/  STL [R1+0x144], R5 ;  /* 0x0001440501007387 */ /* 0x000fe80000100800 */
[----:B------:R1:W-:Y:S04]  /*2b9d0*/  STL [R1+0x14c], R7 ;  /* 0x00014c0701007387 */ /* 0x0003e80000100800 */
[----:B0-----:R-:W-:Y:S04]  /*2b9e0*/  STL [R1+0x174], R21 ;  /* 0x0001741501007387 */ /* 0x001fe80000100800 */
[----:B------:R0:W-:Y:S01]  /*2b9f0*/  STL [R1+0x17c], R23 ;  /* 0x00017c1701007387 */ /* 0x0001e20000100800 */
[----:B-1----:R-:W-:-:S02]  /*2ba00*/  IMAD.MOV.U32 R7, RZ, RZ, R22 ;  /* 0x000000ffff077224 */ /* 0x002fc400078e0016 */
[----:B------:R-:W-:Y:S01]  /*2ba10*/  IMAD.MOV.U32 R5, RZ, RZ, R20 ;  /* 0x000000ffff057224 */ /* 0x000fe200078e0014 */
[----:B0-----:R-:W2:Y:S04]  /*2ba20*/  LDL.LU.64 R22, [R1+0x1aa0] ;  /* 0x001aa00001167983 */ /* 0x001ea80000300a00 */
[----:B------:R-:W2:Y:S04]  /*2ba30*/  LDL.LU.64 R20, [R1+0x1a98] ;  /* 0x001a980001147983 */ /* 0x000ea80000300a00 */
[----:B------:R0:W-:Y:S01]  /*2ba40*/  STL [R1+0x19a8], R29 ;  /* 0x0019a81d01007387 */ /* 0x0001e20000100800 */
[----:B--2---:R-:W-:Y:S03]  /*2ba50*/  HMMA.16816.F32 R20, R20, R2, R16 ;  /* 0x000000021414723c */ /* 0x004fe60000001810 */
[----:B------:R-:W2:Y:S04]  /*2ba60*/  LDL.LU.64 R18, [R1+0x1a90] ;  /* 0x001a900001127983 */ /* 0x000ea80000300a00 */
[----:B------:R-:W2:-:S12]  /*2ba70*/  LDL.LU.64 R16, [R1+0x1a88] ;  /* 0x001a880001107983 */ /* 0x000e980000300a00 */
[----:B------:R-:W-:Y:S01]  /*2ba80*/  IMAD.MOV.U32 R26, RZ, RZ, R20 ;  /* 0x000000ffff1a7224 */ /* 0x000fe200078e0014 */
[----:B------:R-:W-:Y:S01]  /*2ba90*/  MOV R24, R21 ;  /* 0x0000001500187202 */ /* 0x000fe20000000f00 */
[----:B------:R-:W2:Y:S04]  /*2baa0*/  LDL.LU R20, [R1+0x60] ;  /* 0x0000600001147983 */ /* 0x000ea80000300800 */
[----:B------:R-:W2:Y:S01]  /*2bab0*/  LDL.LU R21, [R1+0x68] ;  /* 0x0000680001157983 */ /* 0x000ea20000300800 */
[----:B------:R-:W-:Y:S01]  /*2bac0*/  IMAD.MOV.U32 R25, RZ, RZ, R4 ;  /* 0x000000ffff197224 */ /* 0x000fe200078e0004 */
[----:B------:R-:W-:Y:S01]  /*2bad0*/  MOV R27, R6 ;  /* 0x00000006001b7202 */ /* 0x000fe20000000f00 */
[----:B------:R-:W-:Y:S02]  /*2bae0*/  IMAD.MOV.U32 R6, RZ, RZ, R22 ;  /* 0x000000ffff067224 */ /* 0x000fe400078e0016 */
[----:B------:R-:W-:-:S02]  /*2baf0*/  IMAD.MOV.U32 R4, RZ, RZ, R23 ;  /* 0x000000ffff047224 */ /* 0x000fc400078e0017 */
[----:B------:R-:W-:Y:S01]  /*2bb00*/  IMAD.MOV.U32 R22, RZ, RZ, R28 ;  /* 0x000000ffff167224 */ /* 0x000fe200078e001c */
[----:B------:R-:W-:Y:S01]  /*2bb10*/  MOV R23, R0 ;  /* 0x0000000000177202 */ /* 0x000fe20000000f00 */
[----:B------:R-:W4:Y:S06]  /*2bb20*/  LDL.LU R28, [R1+0x1a80] ;  /* 0x001a8000011c7983 */ /* 0x000f2c0000300800 */
[----:B--2---:R-:W-:Y:S01]  /*2bb30*/  HMMA.16816.F32 R20, R20, R2, R16 ;  /* 0x000000021414723c */ /* 0x004fe20000001810 */
[----:B------:R-:W2:Y:S04]  /*2bb40*/  LDL.LU.64 R18, [R1+0x1a78] ;  /* 0x001a780001127983 */ /* 0x000ea80000300a00 */
[----:B------:R-:W2:-:S14]  /*2bb50*/  LDL.LU.64 R16, [R1+0x1a70] ;  /* 0x001a700001107983 */ /* 0x000e9c0000300a00 */
[----:B0-----:R-:W-:Y:S01]  /*2bb60*/  IMAD.MOV.U32 R29, RZ, RZ, R22 ;  /* 0x000000ffff1d7224 */ /* 0x001fe200078e0016 */
[----:B------:R0:W-:Y:S01]  /*2bb70*/  STL.64 [R1+0x10], R20 ;  /* 0x0000101401007387 */ /* 0x0001e20000100a00 */
[----:B------:R-:W-:Y:S02]  /*2bb80*/  IMAD.MOV.U32 R0, RZ, RZ, R23 ;  /* 0x000000ffff007224 */ /* 0x000fe400078e0017 */
[----:B------:R-:W-:Y:S02]  /*2bb90*/  IMAD.MOV.U32 R22, RZ, RZ, R5 ;  /* 0x000000ffff167224 */ /* 0x000fe400078e0005 */
[----:B------:R-:W-:Y:S02]  /*2bba0*/  IMAD.MOV.U32 R23, RZ, RZ, R7 ;  /* 0x000000ffff177224 */ /* 0x000fe400078e0007 */
[----:B0-----:R-:W-:Y:S01]  /*2bbb0*/  IMAD.MOV.U32 R20, RZ, RZ, R25 ;  /* 0x000000ffff147224 */ /* 0x001fe200078e0019 */
[----:B------:R-:W-:Y:S01]  /*2bbc0*/  MOV R21, R27 ;  /* 0x0000001b00157202 */ /* 0x000fe20000000f00 */
[----:B------:R-:W5:Y:S04]  /*2bbd0*/  LDL.LU R25, [R1+0x1a6c] ;  /* 0x001a6c0001197983 */ /* 0x000f680000300800 */
[----:B------:R-:W3:Y:S04]  /*2bbe0*/  LDL.LU R27, [R1+0x1a68] ;  /* 0x001a6800011b7983 */ /* 0x000ee80000300800 */
[----:B------:R-:W3:Y:S04]  /*2bbf0*/  LDL.LU R5, [R1+0x1a64] ;  /* 0x001a640001057983 */ /* 0x000ee80000300800 */
[----:B------:R-:W3:Y:S01]  /*2bc00*/  LDL.LU R7, [R1+0x1a60] ;  /* 0x001a600001077983 */ /* 0x000ee20000300800 */
[----:B--2---:R-:W-:Y:S03]  /*2bc10*/  HMMA.16816.F32 R20, R20, R2, R16 ;  /* 0x000000021414723c */ /* 0x004fe60000001810 */
[----:B------:R-:W2:Y:S04]  /*2bc20*/  LDL.LU.64 R18, [R1+0x1a58] ;  /* 0x001a580001127983 */ /* 0x000ea80000300a00 */
[----:B------:R-:W2:Y:S04]  /*2bc30*/  LDL.LU.64 R16, [R1+0x1a50] ;  /* 0x001a500001107983 */ /* 0x000ea80000300a00 */
[----:B------:R-:W2:Y:S04]  /*2bc40*/  LDL.LU R2, [R1+0x310] ;  /* 0x0003100001027983 */ /* 0x000ea80000300800 */
[----:B------:R-:W3:Y:S04]  /*2bc50*/  LDL.LU R3, [R1+0x314] ;  /* 0x0003140001037983 */ /* 0x000ee80000300800 */
[----:B------:R0:W-:Y:S04]  /*2bc60*/  STL.64 [R1+0xb0], R20 ;  /* 0x0000b01401007387 */ /* 0x0001e80000100a00 */
[----:B------:R1:W-:Y:S04]  /*2bc70*/  STL.64 [R1+0xb8], R22 ;  /* 0x0000b81601007387 */ /* 0x0003e80000100a00 */
[----:B0-----:R-:W4:Y:S04]  /*2bc80*/  LDL.LU R20, [R1+0x224] ;  /* 0x0002240001147983 */ /* 0x001f280000300800 */
[----:B------:R-:W4:Y:S04]  /*2bc90*/  LDL.LU R21, [R1+0x22c] ;  /* 0x00022c0001157983 */ /* 0x000f280000300800 */
[----:B-1----:R-:W4:Y:S04]  /*2bca0*/  LDL.LU R22, [R1+0x234] ;  /* 0x0002340001167983 */ /* 0x002f280000300800 */
[----:B------:R-:W4:Y:S01]  /*2bcb0*/  LDL.LU R23, [R1+0x23c] ;  /* 0x00023c0001177983 */ /* 0x000f220000300800 */
[----:B--2---:R-:W-:-:S02]  /*2bcc0*/  F2FP.F16.E4M3.UNPACK_B R2, R2.H1 ;  /* 0x00000002ff02723e */ /* 0x004fc400030006ff */
[----:B---3--:R-:W-:-:S07]  /*2bcd0*/  F2FP.F16.E4M3.UNPACK_B R3, R3.H1 ;  /* 0x00000003ff03723e */ /* 0x008fce00030006ff */
[----:B----4-:R-:W-:Y:S01]  /*2bce0*/  HMMA.16816.F32 R20, R20, R2, R12 ;  /* 0x000000021414723c */ /* 0x010fe2000000180c */
[----:B------:R-:W2:Y:S04]  /*2bcf0*/  LDL.LU.64 R14, [R1+0x1a48] ;  /* 0x001a4800010e7983 */ /* 0x000ea80000300a00 */
[----:B------:R-:W2:-:S14]  /*2bd00*/  LDL.LU.64 R12, [R1+0x1a40] ;  /* 0x001a4000010c7983 */ /* 0x000e9c0000300a00 */
        /* <DEDUP_REMOVED lines=9> */
[----:B------:R-:W-:Y:S04]  /*2bda0*/  STL.64 [R1+0x150], R20 ;  /* 0x0001501401007387 */ /* 0x000fe80000100a00 */
[----:B------:R0:W-:Y:S04]  /*2bdb0*/  STL.64 [R1+0x158], R22 ;  /* 0x0001581601007387 */ /* 0x0001e80000100a00 */
[----:B------:R-:W2:Y:S04]  /*2bdc0*/  LDL.LU R13, [R1+0x7c] ;  /* 0x00007c00010d7983 */ /* 0x000ea80000300800 */
[----:B------:R-:W2:Y:S04]  /*2bdd0*/  LDL.LU R14, [R1+0x34] ;  /* 0x00003400010e7983 */ /* 0x000ea80000300800 */
[----:B------:R-:W2:Y:S01]  /*2bde0*/  LDL.LU R15, [R1+0x3c] ;  /* 0x00003c00010f7983 */ /* 0x000ea20000300800 */
[----:B0-----:R-:W-:Y:S01]  /*2bdf0*/  IMAD.MOV.U32 R23, RZ, RZ, R4 ;  /* 0x000000ffff177224 */ /* 0x001fe200078e0004 */
[----:B------:R-:W-:Y:S01]  /*2be00*/  MOV R4, R5 ;  /* 0x0000000500047202 */ /* 0x000fe20000000f00 */
[----:B------:R-:W-:-:S02]  /*2be10*/  IMAD.MOV.U32 R22, RZ, RZ, R6 ;  /* 0x000000ffff167224 */ /* 0x000fc400078e0006 */
[----:B------:R-:W-:Y:S02]  /*2be20*/  IMAD.MOV.U32 R5, RZ, RZ, R7 ;  /* 0x000000ffff057224 */ /* 0x000fe400078e0007 */
[----:B-----5:R-:W-:Y:S02]  /*2be30*/  IMAD.MOV.U32 R6, RZ, RZ, R25 ;  /* 0x000000ffff067224 */ /* 0x020fe400078e0019 */
[----:B------:R-:W-:-:S07]  /*2be40*/  IMAD.MOV.U32 R7, RZ, RZ, R27 ;  /* 0x000000ffff077224 */ /* 0x000fce00078e001b */
[----:B------:R-:W-:Y:S01]  /*2be50*/  HMMA.16816.F32 R4, R4, R2, R8 ;  /* 0x000000020404723c */ /* 0x000fe20000001808 */
[----:B------:R-:W-:Y:S01]  /*2be60*/  IMAD.MOV.U32 R21, RZ, RZ, R24 ;  /* 0x000000ffff157224 */ /* 0x000fe200078e0018 */
[----:B------:R-:W-:-:S06]  /*2be70*/  MOV R20, R26 ;  /* 0x0000001a00147202 */ /* 0x000fcc0000000f00 */
        /* <DEDUP_REMOVED lines=8> */
[----:B0-----:R-:W3:Y:S04]  /*2bf00*/  LDL.LU R16, [R1+0x50] ;  /* 0x0000500001107983 */ /* 0x001ee80000300800 */
[----:B------:R-:W3:Y:S04]  /*2bf10*/  LDL.LU R17, [R1+0x54] ;  /* 0x0000540001117983 */ /* 0x000ee80000300800 */
[----:B-1----:R-:W3:Y:S04]  /*2bf20*/  LDL.LU R18, [R1+0x58] ;  /* 0x0000580001127983 */ /* 0x002ee80000300800 */
[----:B------:R-:W4:Y:S04]  /*2bf30*/  LDL.LU R8, [R1+0x90] ;  /* 0x0000900001087983 */ /* 0x000f280000300800 */
[----:B------:R0:W-:Y:S04]  /*2bf40*/  STL.64 [R1+0x2f0], R4 ;  /* 0x0002f00401007387 */ /* 0x0001e80000100a00 */
[----:B------:R1:W-:Y:S04]  /*2bf50*/  STL.64 [R1+0x2f8], R6 ;  /* 0x0002f80601007387 */ /* 0x0003e80000100a00 */
[----:B------:R-:W4:Y:S04]  /*2bf60*/  LDL.LU R9, [R1+0x94] ;  /* 0x0000940001097983 */ /* 0x000f280000300800 */
[----:B------:R-:W4:Y:S04]  /*2bf70*/  LDL.LU R10, [R1+0x98] ;  /* 0x00009800010a7983 */ /* 0x000f280000300800 */
[----:B------:R-:W4:Y:S04]  /*2bf80*/  LDL.LU R11, [R1+0x9c] ;  /* 0x00009c00010b7983 */ /* 0x000f280000300800 */
[----:B------:R-:W2:Y:S04]  /*2bf90*/  LDL.LU R24, [R1+0x244] ;  /* 0x0002440001187983 */ /* 0x000ea80000300800 */
[----:B------:R-:W2:Y:S04]  /*2bfa0*/  LDL.LU R25, [R1+0x24c] ;  /* 0x00024c0001197983 */ /* 0x000ea80000300800 */
[----:B------:R-:W2:Y:S04]  /*2bfb0*/  LDL.LU R26, [R1+0x274] ;  /* 0x00027400011a7983 */ /* 0x000ea80000300800 */
[----:B------:R-:W2:Y:S02]  /*2bfc0*/  LDL.LU R27, [R1+0x27c] ;  /* 0x00027c00011b7983 */ /* 0x000ea40000300800 */
[----:B--2---:R-:W-:-:S15]  /*2bfd0*/  HMMA.16816.F32 R24, R24, R2, R12 ;  /* 0x000000021818723c */ /* 0x004fde000000180c */
[----:B------:R-:W-:-:S04]  /*2bfe0*/  NOP ;  /* 0x0000000000007918 */ /* 0x000fc80000000000 */
[----:B------:R-:W-:Y:S04]  /*2bff0*/  STL.64 [R1+0x1a00], R26 ;  /* 0x001a001a01007387 */ /* 0x000fe80000100a00 */
[----:B------:R-:W-:Y:S04]  /*2c000*/  STL.64 [R1+0x19f8], R24 ;  /* 0x0019f81801007387 */ /* 0x000fe80000100a00 */
[----:B0-----:R-:W4:Y:S04]  /*2c010*/  LDL.LU R4, [R1+0x1a4] ;  /* 0x0001a40001047983 */ /* 0x001f280000300800 */
[----:B------:R-:W4:Y:S04]  /*2c020*/  LDL.LU R5, [R1+0x1ac] ;  /* 0x0001ac0001057983 */ /* 0x000f280000300800 */
[----:B-1----:R-:W4:Y:S04]  /*2c030*/  LDL.LU R6, [R1+0x1b4] ;  /* 0x0001b40001067983 */ /* 0x002f280000300800 */
[----:B------:R-:W4:Y:S01]  /*2c040*/  LDL.LU R7, [R1+0x1bc] ;  /* 0x0001bc0001077983 */ /* 0x000f220000300800 */
[----:B------:R-:W-:-:S03]  /*2c050*/  IMAD.MOV.U32 R19, RZ, RZ, R28 ;  /* 0x000000ffff137224 */ /* 0x000fc600078e001c */
[----:B------:R-:W2:Y:S04]  /*2c060*/  LDL.LU R12, [R1+0x1d0] ;  /* 0x0001d000010c7983 */ /* 0x000ea80000300800 */
[----:B------:R-:W2:Y:S04]  /*2c070*/  LDL.LU R13, [R1+0x1d4] ;  /* 0x0001d400010d7983 */ /* 0x000ea80000300800 */
[----:B------:R-:W2:Y:S04]  /*2c080*/  LDL.LU R14, [R1+0x1d8] ;  /* 0x0001d800010e7983 */ /* 0x000ea80000300800 */
[----:B------:R-:W2:Y:S01]  /*2c090*/  LDL.LU R15, [R1+0x1dc] ;  /* 0x0001dc00010f7983 */ /* 0x000ea20000300800 */
[----:B----4-:R-:W-:-:S15]  /*2c0a0*/  HMMA.16816.F32 R4, R4, R2, R8 ;  /* 0x000000020404723c */ /* 0x010fde0000001808 */
[----:B------:R-:W-:-:S04]  /*2c0b0*/  NOP ;  /* 0x0000000000007918 */ /* 0x000fc80000000000 */
[----:B------:R-:W-:Y:S01]  /*2c0c0*/  MOV R28, R7 ;  /* 0x00000007001c7202 */ /* 0x000fe20000000f00 */
        /* <DEDUP_REMOVED lines=10> */
[----:B------:R-:W-:Y:S04]  /*2c170*/  STL.64 [R1+0x50], R8 ;  /* 0x0000500801007387 */ /* 0x000fe80000100a00 */
[----:B------:R3:W-:Y:S04]  /*2c180*/  STL.64 [R1+0x58], R10 ;  /* 0x0000580a01007387 */ /* 0x0007e80000100a00 */
[----:B------:R-:W3:Y:S04]  /*2c190*/  LDL.LU R5, [R1+0x2c] ;  /* 0x00002c0001057983 */ /* 0x000ee80000300800 */
[----:B------:R-:W3:Y:S04]  /*2c1a0*/  LDL.LU R6, [R1+0x44] ;  /* 0x0000440001067983 */ /* 0x000ee80000300800 */
        /* <DEDUP_REMOVED lines=9> */
[----:B------:R-:W4:Y:S04]  /*2c240*/  LDL.LU R24, [R1+0x80] ;  /* 0x0000800001187983 */ /* 0x000f280000300800 */
        /* <DEDUP_REMOVED lines=8> */
[----:B------:R-:W5:Y:S01]  /*2c2d0*/  LDL.LU R21, [R1+0x14] ;  /* 0x0000140001157983 */ /* 0x000f620000300800 */
[----:B------:R-:W-:-:S03]  /*2c2e0*/  IMAD.MOV.U32 R23, RZ, RZ, R0 ;  /* 0x000000ffff177224 */ /* 0x000fc600078e0000 */
[----:B------:R-:W3:Y:S01]  /*2c2f0*/  LDL R0, [R1+0x330] ;  /* 0x0003300001007983 */ /* 0x000ee20000100800 */
[----:B--2---:R-:W-:-:S15]  /*2c300*/  HMMA.16816.F32 R16, R16, R2, R12 ;  /* 0x000000021010723c */ /* 0x004fde000000180c */
[----:B------:R-:W-:-:S04]  /*2c310*/  NOP ;  /* 0x0000000000007918 */ /* 0x000fc80000000000 */
        /* <DEDUP_REMOVED lines=8> */
[----:B0-----:R-:W2:Y:S04]  /*2c3a0*/  LDL.LU R8, [R1+0x250] ;  /* 0x0002500001087983 */ /* 0x001ea80000300800 */
[----:B------:R-:W2:Y:S04]  /*2c3b0*/  LDL.LU R9, [R1+0x254] ;  /* 0x0002540001097983 */ /* 0x000ea80000300800 */
[----:B-1----:R-:W2:Y:S04]  /*2c3c0*/  LDL.LU R10, [R1+0x258] ;  /* 0x00025800010a7983 */ /* 0x002ea80000300800 */
[----:B------:R-:W2:Y:S01]  /*2c3d0*/  LDL.LU R11, [R1+0x25c] ;  /* 0x00025c00010b7983 */ /* 0x000ea20000300800 */
[----:B---3--:R-:W-:-:S15]  /*2c3e0*/  HMMA.16816.F32 R12, R12, R2, R4 ;  /* 0x000000020c0c723c */ /* 0x008fde0000001804 */
[----:B------:R-:W-:-:S04]  /*2c3f0*/  NOP ;  /* 0x0000000000007918 */ /* 0x000fc80000000000 */
[----:B------:R-:W-:Y:S04]  /*2c400*/  STL [R1+0x19b8], R12 ;  /* 0x0019b80c01007387 */ /* 0x000fe80000100800 */
[----:B------:R-:W-:Y:S04]  /*2c410*/  STL [R1+0x19b4], R13 ;  /* 0x0019b40d01007387 */ /* 0x000fe80000100800 */
[----:B------:R-:W-:Y:S04]  /*2c420*/  STL [R1+0x19b0], R14 ;  /* 0x0019b00e01007387 */ /* 0x000fe80000100800 */
[----:B------:R4:W-:Y:S04]  /*2c430*/  STL [R1+0x19ac], R15 ;  /* 0x0019ac0f01007387 */ /* 0x0009e80000100800 */
[----:B------:R-:W4:Y:S04]  /*2c440*/  LDL.LU R4, [R1+0x194] ;  /* 0x0001940001047983 */ /* 0x000f280000300800 */
[----:B------:R-:W4:Y:S04]  /*2c450*/  LDL.LU R5, [R1+0x19c] ;  /* 0x00019c0001057983 */ /* 0x000f280000300800 */
[----:B------:R-:W4:Y:S04]  /*2c460*/  LDL.LU R6, [R1+0x184] ;  /* 0x0001840001067983 */ /* 0x000f280000300800 */
[----:B------:R-:W4:Y:S01]  /*2c470*/  LDL.LU R7, [R1+0x18c] ;  /* 0x00018c0001077983 */ /* 0x000f220000300800 */
[----:B------:R-:W-:Y:S01]  /*2c480*/  IMAD.MOV.U32 R22, RZ, RZ, R29 ;  /* 0x000000ffff167224 */ /* 0x000fe200078e001d */
[----:B----4-:R-:W-:Y:S02]  /*2c490*/  HMMA.16816.F32 R12, R4, R2, R24 ;  /* 0x00000002040c723c */ /* 0x010fe40000001818 */
[----:B------:R-:W-:-:S15]  /*2c4a0*/  LDSM.16.MT88.4 R24, [R0+UR7+0x24080] ;  /* 0x024080070018783b */ /* 0x000fde0008004200 */
[----:B------:R-:W-:Y:S02]  /*2c4b0*/  NOP ;  /* 0x0000000000007918 */ /* 0x000fe40000000000 */
[----:B------:R-:W-:Y:S01]  /*2c4c0*/  IMAD.MOV.U32 R29, RZ, RZ, R15 ;  /* 0x000000ffff1d7224 */ /* 0x000fe200078e000f */
[----:B------:R-:W-:Y:S04]  /*2c4d0*/  STL.64 [R1+0x20], R12 ;  /* 0x0000200c01007387 */ /* 0x000fe80000100a00 */
[----:B------:R5:W-:Y:S04]  /*2c4e0*/  STL [R1+0x28], R14 ;  /* 0x0000280e01007387 */ /* 0x000be80000100800 */
[----:B------:R-:W-:Y:S04]  /*2c4f0*/  STL [R1+0x19e0], R29 ;  /* 0x0019e01d01007387 */ /* 0x000fe80000100800 */
[----:B------:R-:W5:Y:S04]  /*2c500*/  LDL.LU R4, [R1+0x64] ;  /* 0x0000640001047983 */ /* 0x000f680000300800 */
[----:B------:R-:W5:Y:S04]  /*2c510*/  LDL.LU R5, [R1+0x6c] ;  /* 0x00006c0001057983 */ /* 0x000f680000300800 */
[----:B------:R-:W5:Y:S04]  /*2c520*/  LDL.LU R6, [R1+0xa4] ;  /* 0x0000a40001067983 */ /* 0x000f680000300800 */
[----:B------:R-:W5:Y:S02]  /*2c530*/  LDL.LU R7, [R1+0xac] ;  /* 0x0000ac0001077983 */ /* 0x000f640000300800 */
[----:B-----5:R-:W-:Y:S02]  /*2c540*/  HMMA.16816.F32 R12, R4, R2, R20 ;  /* 0x00000002040c723c */ /* 0x020fe40000001814 */
        /* <DEDUP_REMOVED lines=8> */
[----:B0-----:R-:W-:Y:S04]  /*2c5d0*/  STL.64 [R1+0x230], R12 ;  /* 0x0002300c01007387 */ /* 0x001fe80000100a00 */
[----:B------:R-:W-:Y:S01]  /*2c5e0*/  STL [R1+0x23c], R15 ;  /* 0x00023c0f01007387 */ /* 0x000fe20000100800 */
[----:B------:R-:W-:-:S03]  /*2c5f0*/  MOV R16, R14 ;  /* 0x0000000e00107202 */ /* 0x000fc60000000f00 */
[----:B------:R-:W3:Y:S04]  /*2c600*/  LDL.LU R20, [R1+0x1c0] ;  /* 0x0001c00001147983 */ /* 0x000ee80000300800 */
[----:B------:R-:W0:Y:S04]  /*2c610*/  LDSM.16.MT88.4 R12, [R0+UR7+0x26000] ;  /* 0x02600007000c783b */ /* 0x000e280008004200 */
[----:B------:R-:W3:Y:S04]  /*2c620*/  LDL.LU R21, [R1+0x1c4] ;  /* 0x0001c40001157983 */ /* 0x000ee80000300800 */
[----:B------:R-:W3:Y:S04]  /*2c630*/  LDL.LU R22, [R1+0x1c8] ;  /* 0x0001c80001167983 */ /* 0x000ee80000300800 */
[----:B------:R-:W3:Y:S04]  /*2c640*/  LDL.LU R23, [R1+0x1cc] ;  /* 0x0001cc0001177983 */ /* 0x000ee80000300800 */
[----:B0-----:R-:W-:Y:S04]  /*2c650*/  STL [R1+0x244], R13 ;  /* 0x0002440d01007387 */ /* 0x001fe80000100800 */
[----:B------:R0:W-:Y:S01]  /*2c660*/  STL [R1+0x24c], R15 ;  /* 0x00024c0f01007387 */ /* 0x0001e20000100800 */
[----:B------:R-:W-:Y:S01]  /*2c670*/  IMAD.MOV.U32 R29, RZ, RZ, R14 ;  /* 0x000000ffff1d7224 */ /* 0x000fe200078e000e */
[----:B------:R-:W-:Y:S01]  /*2c680*/  MOV R14, R26 ;  /* 0x0000001a000e7202 */ /* 0x000fe20000000f00 */
[----:B0-----:R-:W-:Y:S01]  /*2c690*/  IMAD.MOV.U32 R15, RZ, RZ, R24 ;  /* 0x000000ffff0f7224 */ /* 0x001fe200078e0018 */
[----:B--2---:R-:W-:-:S15]  /*2c6a0*/  HMMA.16816.F32 R4, R4, R2, R8 ;  /* 0x000000020404723c */ /* 0x004fde0000001808 */
[----:B------:R-:W-:-:S04]  /*2c6b0*/  NOP ;  /* 0x0000000000007918 */ /* 0x000fc80000000000 */
[----:B------:R-:W-:Y:S04]  /*2c6c0*/  STL [R1+0x19ec], R7 ;  /* 0x0019ec0701007387 */ /* 0x000fe80000100800 */
[----:B------:R-:W3:Y:S04]  /*2c6d0*/  LDL.LU R8, [R1+0x284] ;  /* 0x0002840001087983 */ /* 0x000ee80000300800 */
[----:B------:R-:W3:Y:S04]  /*2c6e0*/  LDL.LU R9, [R1+0x28c] ;  /* 0x00028c0001097983 */ /* 0x000ee80000300800 */
[----:B------:R-:W3:Y:S04]  /*2c6f0*/  LDL.LU R10, [R1+0x264] ;  /* 0x00026400010a7983 */ /* 0x000ee80000300800 */
[----:B------:R-:W3:Y:S04]  /*2c700*/  LDL.LU R11, [R1+0x26c] ;  /* 0x00026c00010b7983 */ /* 0x000ee80000300800 */
[----:B------:R-:W-:Y:S04]  /*2c710*/  STL [R1+0x264], R25 ;  /* 0x0002641901007387 */ /* 0x000fe80000100800 */
[----:B------:R-:W-:Y:S04]  /*2c720*/  STL [R1+0x26c], R27 ;  /* 0x00026c1b01007387 */ /* 0x000fe80000100800 */
[----:B------:R-:W0:Y:S04]  /*2c730*/  LDSM.16.MT88.4 R24, [R0+UR7+0x26080] ;  /* 0x026080070018783b */ /* 0x000e280008004200 */
[----:B0-----:R-:W-:Y:S04]  /*2c740*/  STL [R1+0x284], R25 ;  /* 0x0002841901007387 */ /* 0x001fe80000100800 */
[----:B------:R-:W-:Y:S04]  /*2c750*/  STL [R1+0x28c], R27 ;  /* 0x00028c1b01007387 */ /* 0x000fe80000100800 */
[----:B------:R0:W-:Y:S04]  /*2c760*/  STL.64 [R1+0x1a10], R14 ;  /* 0x001a100e01007387 */ /* 0x0001e80000100a00 */
[----:B0-----:R-:W2:Y:S04]  /*2c770*/  LDL R14, [R1+0x318] ;  /* 0x00031800010e7983 */ /* 0x001ea80000100800 */
[----:B------:R-:W2:Y:S01]  /*2c780*/  LDL R15, [R1+0x31c] ;  /* 0x00031c00010f7983 */ /* 0x000ea20000100800 */
[----:B------:R-:W-:-:S02]  /*2c790*/  IMAD.MOV.U32 R17, RZ, RZ, R12 ;  /* 0x000000ffff117224 */ /* 0x000fc400078e000c */
[----:B------:R-:W-:Y:S02]  /*2c7a0*/  IMAD.MOV.U32 R13, RZ, RZ, R24 ;  /* 0x000000ffff0d7224 */ /* 0x000fe400078e0018 */
[----:B------:R-:W-:-:S05]  /*2c7b0*/  IMAD.MOV.U32 R12, RZ, RZ, R26 ;  /* 0x000000ffff0c7224 */ /* 0x000fca00078e001a */
[----:B------:R0:W-:Y:S04]  /*2c7c0*/  STL.64 [R1+0x1a08], R12 ;  /* 0x001a080c01007387 */ /* 0x0001e80000100a00 */
[----:B--2---:R1:W-:Y:S04]  /*2c7d0*/  STL.64 [R1+0x1a20], R14 ;  /* 0x001a200e01007387 */ /* 0x0043e80000100a00 */
[----:B0-----:R-:W2:Y:S04]  /*2c7e0*/  LDL.LU R12, [R1+0xb0] ;  /* 0x0000b000010c7983 */ /* 0x001ea80000300800 */
[----:B------:R-:W2:Y:S04]  /*2c7f0*/  LDL.LU R13, [R1+0xb4] ;  /* 0x0000b400010d7983 */ /* 0x000ea80000300800 */
[----:B-1----:R-:W4:Y:S04]  /*2c800*/  LDL.LU R14, [R1+0xb8] ;  /* 0x0000b800010e7983 */ /* 0x002f280000300800 */
[----:B------:R-:W4:Y:S01]  /*2c810*/  LDL.LU R15, [R1+0xbc] ;  /* 0x0000bc00010f7983 */ /* 0x000f220000300800 */
[----:B---3--:R-:W-:Y:S03]  /*2c820*/  HMMA.16816.F32 R8, R8, R2, R20 ;  /* 0x000000020808723c */ /* 0x008fe60000001814 */
[----:B----4-:R-:W-:Y:S04]  /*2c830*/  STL.64 [R1+0x1a30], R14 ;  /* 0x001a300e01007387 */ /* 0x010fe80000100a00 */
        /* <DEDUP_REMOVED lines=9> */
[----:B------:R-:W-:Y:S04]  /*2c8d0*/  STL.64 [R1+0x19a0], R10 ;  /* 0x0019a00a01007387 */ /* 0x000fe80000100a00 */
[----:B------:R-:W-:Y:S04]  /*2c8e0*/  STL.64 [R1+0x1998], R8 ;  /* 0x0019980801007387 */ /* 0x000fe80000100a00 */
[----:B------:R-:W2:Y:S04]  /*2c8f0*/  LDL.LU R20, [R1+0x204] ;  /* 0x0002040001147983 */ /* 0x000ea80000300800 */
[----:B------:R-:W2:Y:S04]  /*2c900*/  LDL.LU R21, [R1+0x20c] ;  /* 0x00020c0001157983 */ /* 0x000ea80000300800 */
[----:B------:R-:W2:Y:S04]  /*2c910*/  LDL.LU R22, [R1+0x1e4] ;  /* 0x0001e40001167983 */ /* 0x000ea80000300800 */
[----:B------:R-:W2:Y:S04]  /*2c920*/  LDL.LU R23, [R1+0x1ec] ;  /* 0x0001ec0001177983 */ /* 0x000ea80000300800 */
[----:B------:R-:W0:Y:S04]  /*2c930*/  LDSM.16.MT88.4 R8, [R0+UR7+0x24100] ;  /* 0x024100070008783b */ /* 0x000e280008004200 */
[----:B0-----:R-:W-:Y:S01]  /*2c940*/  STL [R1+0x2a4], R9 ;  /* 0x0002a40901007387 */ /* 0x001fe20000100800 */
[----:B------:R-:W-:-:S03]  /*2c950*/  IMAD.MOV.U32 R18, RZ, RZ, R8 ;  /* 0x000000ffff127224 */ /* 0x000fc600078e0008 */
[----:B------:R-:W-:Y:S01]  /*2c960*/  STL [R1+0x2ac], R11 ;  /* 0x0002ac0b01007387 */ /* 0x000fe20000100800 */
[----:B------:R-:W-:-:S03]  /*2c970*/  MOV R19, R10 ;  /* 0x0000000a00137202 */ /* 0x000fc60000000f00 */
[----:B------:R-:W0:Y:S04]  /*2c980*/  LDSM.16.MT88.4 R8, [R0+UR7+0x26100] ;  /* 0x026100070008783b */ /* 0x000e280008004200 */
[----:B0-----:R-:W-:Y:S01]  /*2c990*/  STL [R1+0x2b4], R9 ;  /* 0x0002b40901007387 */ /* 0x001fe20000100800 */
[----:B------:R-:W-:-:S03]  /*2c9a0*/  IMAD.MOV.U32 R7, RZ, RZ, R8 ;  /* 0x000000ffff077224 */ /* 0x000fc600078e0008 */
[----:B------:R2:W-:Y:S01]  /*2c9b0*/  STL [R1+0x2bc], R11 ;  /* 0x0002bc0b01007387 */ /* 0x0005e20000100800 */
[----:B------:R-:W-:Y:S02]  /*2c9c0*/  IMAD.MOV.U32 R28, RZ, RZ, R10 ;  /* 0x000000ffff1c7224 */ /* 0x000fe400078e000a */
[----:B--2---:R-:W-:Y:S01]  /*2c9d0*/  HMMA.16816.F32 R8, R20, R2, R12 ;  /* 0x000000021408723c */ /* 0x004fe2000000180c */
[----:B------:R-:W0:Y:S04]  /*2c9e0*/  LDSM.16.MT88.4 R12, [R0+UR7+0x24180] ;  /* 0x02418007000c783b */ /* 0x000e280008004200 */
[----:B------:R-:W2:-:S14]  /*2c9f0*/  LDL.LU R20, [R1+0x144] ;  /* 0x0001440001147983 */ /* 0x000e9c0000300800 */
[----:B------:R-:W-:Y:S04]  /*2ca00*/  STL.64 [R1+0x10], R8 ;  /* 0x0000100801007387 */ /* 0x000fe80000100a00 */
[----:B------:R1:W-:Y:S04]  /*2ca10*/  STL.64 [R1+0x18], R10 ;  /* 0x0000180a01007387 */ /* 0x0003e80000100a00 */
[----:B------:R-:W2:Y:S04]  /*2ca20*/  LDL.LU R21, [R1+0x14c] ;  /* 0x00014c0001157983 */ /* 0x000ea80000300800 */
[----:B------:R-:W2:Y:S04]  /*2ca30*/  LDL.LU R22, [R1+0x174] ;  /* 0x0001740001167983 */ /* 0x000ea80000300800 */
[----:B------:R-:W2:Y:S04]  /*2ca40*/  LDL.LU R23, [R1+0x17c] ;  /* 0x00017c0001177983 */ /* 0x000ea80000300800 */
[----:B0-----:R-:W-:Y:S01]  /*2ca50*/  STL [R1+0x2c4], R13 ;  /* 0x0002c40d01007387 */ /* 0x001fe20000100800 */
[----:B-1----:R-:W-:-:S03]  /*2ca60*/  IMAD.MOV.U32 R11, RZ, RZ, R12 ;  /* 0x000000ffff0b7224 */ /* 0x002fc600078e000c */
[----:B------:R-:W-:Y:S01]  /*2ca70*/  STL [R1+0x2cc], R15 ;  /* 0x0002cc0f01007387 */ /* 0x000fe20000100800 */
[----:B------:R-:W-:-:S03]  /*2ca80*/  MOV R10, R14 ;  /* 0x0000000e000a7202 */ /* 0x000fc60000000f00 */
[----:B------:R0:W1:Y:S04]  /*2ca90*/  LDSM.16.MT88.4 R12, [R0+UR7+0x26180] ;  /* 0x02618007000c783b */ /* 0x0000680008004200 */
[----:B0-----:R-:W4:Y:S04]  /*2caa0*/  LDL.LU R0, [R1+0x1a38] ;  /* 0x001a380001007983 */ /* 0x001f280000300800 */
[----:B-1----:R-:W-:Y:S04]  /*2cab0*/  STL [R1+0x2d4], R13 ;  /* 0x0002d40d01007387 */ /* 0x002fe80000100800 */
[----:B------:R0:W-:Y:S01]  /*2cac0*/  STL [R1+0x2dc], R15 ;  /* 0x0002dc0f01007387 */ /* 0x0001e20000100800 */
[----:B------:R-:W-:-:S02]  /*2cad0*/  IMAD.MOV.U32 R8, RZ, RZ, R14 ;  /* 0x000000ffff087224 */ /* 0x000fc400078e000e */
[----:B------:R-:W-:Y:S01]  /*2cae0*/  IMAD.MOV.U32 R9, RZ, RZ, R12 ;  /* 0x000000ffff097224 */ /* 0x000fe200078e000c */
[----:B0-----:R-:W2:Y:S04]  /*2caf0*/  LDL.LU.64 R14, [R1+0x1a30] ;  /* 0x001a3000010e7983 */ /* 0x001ea80000300a00 */
[----:B------:R-:W2:Y:S02]  /*2cb00*/  LDL.LU.64 R12, [R1+0x1a28] ;  /* 0x001a2800010c7983 */ /* 0x000ea40000300a00 */
[----:B--2---:R-:W-:Y:S02]  /*2cb10*/  HMMA.16816.F32 R20, R20, R2, R12 ;  /* 0x000000021414723c */ /* 0x004fe4000000180c */
[----:B------:R-:W2:-:S15]  /*2cb20*/  LDL.LU.64 R14, [R1+0x1a20] ;  /* 0x001a2000010e7983 */ /* 0x000e9e0000300a00 */
[----:B------:R-:W-:Y:S02]  /*2cb30*/  NOP ;  /* 0x0000000000007918 */ /* 0x000fe40000000000 */
[----:B------:R0:W-:Y:S04]  /*2cb40*/  STL.64 [R1+0xd0], R20 ;  /* 0x0000d01401007387 */ /* 0x0001e80000100a00 */
[----:B------:R1:W-:Y:S04]  /*2cb50*/  STL.64 [R1+0xd8], R22 ;  /* 0x0000d81601007387 */ /* 0x0003e80000100a00 */
[----:B0-----:R-:W3:Y:S01]  /*2cb60*/  LDL.LU R20, [R1+0x230] ;  /* 0x0002300001147983 */ /* 0x001ee20000300800 */
[----:B------:R-:W-:-:S03]  /*2cb70*/  IMAD.MOV.U32 R21, RZ, RZ, R16 ;  /* 0x000000ffff157224 */ /* 0x000fc600078e0010 */
[----:B------:R-:W5:Y:S01]  /*2cb80*/  LDL.LU R16, [R1+0x1a1c] ;  /* 0x001a1c0001107983 */ /* 0x000f620000300800 */
[----:B-1----:R-:W-:-:S03]  /*2cb90*/  MOV R22, R17 ;  /* 0x0000001100167202 */ /* 0x002fc60000000f00 */
[----:B------:R-:W5:Y:S01]  /*2cba0*/  LDL.LU R17, [R1+0x1a18] ;  /* 0x001a180001117983 */ /* 0x000f620000300800 */
[----:B------:R-:W-:Y:S01]  /*2cbb0*/  IMAD.MOV.U32 R23, RZ, RZ, R29 ;  /* 0x000000ffff177224 */ /* 0x000fe200078e001d */
[----:B--2---:R-:W-:Y:S02]  /*2cbc0*/  F2FP.F16.E4M3.UNPACK_B R2, R14 ;  /* 0x0000000eff02723e */ /* 0x004fe400020006ff */
[----:B------:R-:W-:Y:S02]  /*2cbd0*/  F2FP.F16.E4M3.UNPACK_B R3, R15 ;  /* 0x0000000fff03723e */ /* 0x000fe400020006ff */
[----:B----4-:R-:W0:Y:S04]  /*2cbe0*/  LDSM.16.MT88.4 R12, [R0+UR7+0x24000] ;  /* 0x02400007000c783b */ /* 0x010e280008004200 */
[----:B0-----:R-:W-:Y:S04]  /*2cbf0*/  STL.64 [R1+0x140], R12 ;  /* 0x0001400c01007387 */ /* 0x001fe80000100a00 */
[----:B------:R-:W-:Y:S04]  /*2cc00*/  STL.64 [R1+0x148], R14 ;  /* 0x0001480e01007387 */ /* 0x000fe80000100a00 */
[----:B------:R-:W0:Y:S04]  /*2cc10*/  LDSM.16.MT88.4 R12, [R0+UR7+0x26000] ;  /* 0x02600007000c783b */ /* 0x000e280008004200 */
[----:B0-----:R-:W-:Y:S04]  /*2cc20*/  STL.64 [R1+0x160], R12 ;  /* 0x0001600c01007387 */ /* 0x001fe80000100a00 */
[----:B------:R0:W-:Y:S01]  /*2cc30*/  STL [R1+0x16c], R15 ;  /* 0x00016c0f01007387 */ /* 0x0001e20000100800 */
[----:B------:R-:W-:-:S03]  /*2cc40*/  IMAD.MOV.U32 R29, RZ, RZ, R14 ;  /* 0x000000ffff1d7224 */ /* 0x000fc600078e000e */
[----:B0-----:R-:W2:Y:S04]  /*2cc50*/  LDL.LU.64 R14, [R1+0x1a10] ;  /* 0x001a1000010e7983 */ /* 0x001ea80000300a00 */
[----:B------:R-:W4:Y:S01]  /*2cc60*/  LDL.LU.64 R12, [R1+0x1a08] ;  /* 0x001a0800010c7983 */ /* 0x000f220000300a00 */
[----:B---3--:R-:W-:-:S15]  /*2cc70*/  HMMA.16816.F32 R24, R20, R2, R24 ;  /* 0x000000021418723c */ /* 0x008fde0000001818 */
[----:B------:R-:W-:-:S04]  /*2cc80*/  NOP ;  /* 0x0000000000007918 */ /* 0x000fc80000000000 */
[----:B------:R-:W-:Y:S04]  /*2cc90*/  STL.64 [R1+0xe0], R24 ;  /* 0x0000e01801007387 */ /* 0x000fe80000100a00 */
[----:B------:R-:W-:Y:S04]  /*2cca0*/  STL.64 [R1+0xe8], R26 ;  /* 0x0000e81a01007387 */ /* 0x000fe80000100a00 */
[----:B------:R-:W0:Y:S04]  /*2ccb0*/  LDSM.16.MT88.4 R24, [R0+UR7+0x24080] ;  /* 0x024080070018783b */ /* 0x000e280008004200 */
[----:B0-----:R-:W-:Y:S04]  /*2ccc0*/  STL [R1+0x1b4], R25 ;  /* 0x0001b41901007387 */ /* 0x001fe80000100800 */
[----:B------:R-:W-:Y:S01]  /*2ccd0*/  STL [R1+0x1bc], R27 ;  /* 0x0001bc1b01007387 */ /* 0x000fe20000100800 */
[----:B----4-:R-:W-:-:S02]  /*2cce0*/  IMAD.MOV.U32 R22, RZ, RZ, R13 ;  /* 0x000000ffff167224 */ /* 0x010fc400078e000d */
[----:B------:R-:W-:Y:S02]  /*2ccf0*/  IMAD.MOV.U32 R23, RZ, RZ, R12 ;  /* 0x000000ffff177224 */ /* 0x000fe400078e000c */
[----:B------:R-:W-:Y:S01]  /*2cd00*/  IMAD.MOV.U32 R12, RZ, RZ, R24 ;  /* 0x000000ffff0c7224 */ /* 0x000fe200078e0018 */
[----:B------:R-:W-:Y:S02]  /*2cd10*/  MOV R13, R26 ;  /* 0x0000001a000d7202 */ /* 0x000fe40000000f00 */
[----:B------:R-:W0:Y:S01]  /*2cd20*/  LDSM.16.MT88.4 R24, [R0+UR7+0x26080] ;  /* 0x026080070018783b */ /* 0x000e220008004200 */
[----:B--2---:R-:W-:Y:S01]  /*2cd30*/  IMAD.MOV.U32 R20, RZ, RZ, R15 ;  /* 0x000000ffff147224 */ /* 0x004fe200078e000f */
[----:B------:R-:W-:Y:S02]  /*2cd40*/  MOV R21, R14 ;  /* 0x0000000e00157202 */ /* 0x000fe40000000f00 */
[----:B0-----:R-:W-:Y:S04]  /*2cd50*/  STL [R1+0x1c4], R25 ;  /* 0x0001c41901007387 */ /* 0x001fe80000100800 */
[----:B------:R0:W-:Y:S01]  /*2cd60*/  STL [R1+0x1cc], R27 ;  /* 0x0001cc1b01007387 */ /* 0x0001e20000100800 */
[----:B------:R-:W-:-:S02]  /*2cd70*/  IMAD.MOV.U32 R15, RZ, RZ, R26 ;  /* 0x000000ffff0f7224 */ /* 0x000fc400078e001a */
[----:B------:R-:W-:Y:S01]  /*2cd80*/  IMAD.MOV.U32 R14, RZ, RZ, R24 ;  /* 0x000000ffff0e7224 */ /* 0x000fe200078e0018 */
[----:B0-----:R-:W2:Y:S04]  /*2cd90*/  LDL.LU.64 R26, [R1+0x1a00] ;  /* 0x001a0000011a7983 */ /* 0x001ea80000300a00 */
[----:B------:R-:W2:Y:S04]  /*2cda0*/  LDL.LU.64 R24, [R1+0x19f8] ;  /* 0x0019f80001187983 */ /* 0x000ea80000300a00 */
[----:B------:R-:W-:Y:S04]  /*2cdb0*/  STL.64 [R1+0x19c8], R14 ;  /* 0x0019c80e01007387 */ /* 0x000fe80000100a00 */
[----:B------:R2:W-:Y:S02]  /*2cdc0*/  STL.64 [R1+0x19c0], R12 ;  /* 0x0019c00c01007387 */ /* 0x0005e40000100a00 */
[----:B--2---:R-:W-:Y:S01]  /*2cdd0*/  HMMA.16816.F32 R12, R20, R2, R24 ;  /* 0x00000002140c723c */ /* 0x004fe20000001818 */
[----:B------:R-:W-:-:S02]  /*2cde0*/  IMAD.MOV.U32 R20, RZ, RZ, R18 ;  /* 0x000000ffff147224 */ /* 0x000fc400078e0012 */
[----:B------:R-:W5:Y:S01]  /*2cdf0*/  LDL.LU R18, [R1+0x19f4] ;  /* 0x0019f40001127983 */ /* 0x000f620000300800 */
[----:B------:R-:W-:-:S15]  /*2ce00*/  MOV R21, R19 ;  /* 0x0000001300157202 */ /* 0x000fde0000000f00 */
[----:B------:R0:W-:Y:S04]  /*2ce10*/  STL.64 [R1+0x120], R12 ;  /* 0x0001200c01007387 */ /* 0x0001e80000100a00 */
[----:B------:R1:W-:Y:S04]  /*2ce20*/  STL.64 [R1+0x128], R14 ;  /* 0x0001280e01007387 */ /* 0x0003e80000100a00 */
[----:B------:R-:W5:Y:S04]  /*2ce30*/  LDL.LU R19, [R1+0x19f0] ;  /* 0x0019f00001137983 */ /* 0x000f680000300800 */
[----:B0-----:R-:W2:Y:S04]  /*2ce40*/  LDL.LU R12, [R1+0x150] ;  /* 0x00015000010c7983 */ /* 0x001ea80000300800 */
[----:B------:R-:W2:Y:S04]  /*2ce50*/  LDL.LU R13, [R1+0x154] ;  /* 0x00015400010d7983 */ /* 0x000ea80000300800 */
[----:B-1----:R-:W3:Y:S04]  /*2ce60*/  LDL.LU R14, [R1+0x158] ;  /* 0x00015800010e7983 */ /* 0x002ee80000300800 */
[----:B------:R-:W3:Y:S01]  /*2ce70*/  LDL.LU R15, [R1+0x15c] ;  /* 0x00015c00010f7983 */ /* 0x000ee20000300800 */
[----:B------:R-:W-:-:S02]  /*2ce80*/  IMAD.MOV.U32 R22, RZ, RZ, R7 ;  /* 0x000000ffff167224 */ /* 0x000fc400078e0007 */
[----:B------:R-:W-:Y:S01]  /*2ce90*/  IMAD.MOV.U32 R23, RZ, RZ, R28 ;  /* 0x000000ffff177224 */ /* 0x000fe200078e001c */
[----:B---3--:R-:W-:Y:S04]  /*2cea0*/  STL.64 [R1+0x19d8], R14 ;  /* 0x0019d80e01007387 */ /* 0x008fe80000100a00 */
[----:B--2---:R-:W-:Y:S04]  /*2ceb0*/  STL.64 [R1+0x19d0], R12 ;  /* 0x0019d00c01007387 */ /* 0x004fe80000100a00 */
[----:B------:R-:W2:Y:S04]  /*2cec0*/  LDL.LU R7, [R1+0x19ec] ;  /* 0x0019ec0001077983 */ /* 0x000ea80000300800 */
[----:B------:R-:W3:Y:S04]  /*2ced0*/  LDL.LU R28, [R1+0x19e8] ;  /* 0x0019e800011c7983 */ /* 0x000ee80000300800 */
[----:B------:R-:W0:Y:S01]  /*2cee0*/  LDSM.16.MT88.4 R12, [R0+UR7+0x24100] ;  /* 0x02410007000c783b */ /* 0x000e220008004200 */
[----:B-----5:R-:W-:Y:S03]  /*2cef0*/  HMMA.16816.F32 R16, R20, R2, R16 ;  /* 0x000000021410723c */ /* 0x020fe60000001810 */
[----:B0-----:R-:W-:Y:S01]  /*2cf00*/  STL [R1+0x224], R13 ;  /* 0x0002240d01007387 */ /* 0x001fe20000100800 */
[----:B------:R-:W-:-:S03]  /*2cf10*/  IMAD.MOV.U32 R25, RZ, RZ, R12 ;  /* 0x000000ffff197224 */ /* 0x000fc600078e000c */
[----:B------:R-:W-:Y:S01]  /*2cf20*/  STL [R1+0x22c], R15 ;  /* 0x00022c0f01007387 */ /* 0x000fe20000100800 */
[----:B------:R-:W-:-:S03]  /*2cf30*/  MOV R24, R14 ;  /* 0x0000000e00187202 */ /* 0x000fc60000000f00 */
[----:B------:R-:W0:Y:S08]  /*2cf40*/  LDSM.16.MT88.4 R12, [R0+UR7+0x26100] ;  /* 0x02610007000c783b */ /* 0x000e300008004200 */
[----:B------:R1:W-:Y:S04]  /*2cf50*/  STL.64 [R1+0x1e0], R16 ;  /* 0x0001e01001007387 */ /* 0x0003e80000100a00 */
[----:B------:R4:W-:Y:S01]  /*2cf60*/  STL.64 [R1+0x1e8], R18 ;  /* 0x0001e81201007387 */ /* 0x0009e20000100a00 */
[----:B-1----:R-:W-:Y:S01]  /*2cf70*/  IMAD.MOV.U32 R16, RZ, RZ, R11 ;  /* 0x000000ffff107224 */ /* 0x002fe200078e000b */
[----:B------:R-:W-:Y:S01]  /*2cf80*/  MOV R17, R10 ;  /* 0x0000000a00117202 */ /* 0x000fe20000000f00 */
[----:B----4-:R-:W-:-:S02]  /*2cf90*/  IMAD.MOV.U32 R18, RZ, RZ, R9 ;  /* 0x000000ffff127224 */ /* 0x010fc400078e0009 */
[----:B------:R-:W-:Y:S01]  /*2cfa0*/  IMAD.MOV.U32 R19, RZ, RZ, R8 ;  /* 0x000000ffff137224 */ /* 0x000fe200078e0008 */
[----:B0-----:R-:W-:Y:S01]  /*2cfb0*/  STL [R1+0x204], R13 ;  /* 0x0002040d01007387 */ /* 0x001fe20000100800 */
[----:B------:R-:W-:-:S03]  /*2cfc0*/  IMAD.MOV.U32 R21, RZ, RZ, R12 ;  /* 0x000000ffff157224 */ /* 0x000fc600078e000c */
[----:B------:R-:W-:Y:S01]  /*2cfd0*/  STL [R1+0x20c], R15 ;  /* 0x00020c0f01007387 */ /* 0x000fe20000100800 */
[----:B------:R-:W-:-:S03]  /*2cfe0*/  IMAD.MOV.U32 R20, RZ, RZ, R14 ;  /* 0x000000ffff147224 */ /* 0x000fc600078e000e */
[----:B------:R-:W0:Y:S04]  /*2cff0*/  LDSM.16.MT88.4 R12, [R0+UR7+0x24180] ;  /* 0x02418007000c783b */ /* 0x000e280008004200 */
[----:B0-----:R-:W-:Y:S04]  /*2d000*/  STL [R1+0x294], R13 ;  /* 0x0002940d01007387 */ /* 0x001fe80000100800 */
[----:B------:R-:W-:Y:S01]  /*2d010*/  STL [R1+0x29c], R15 ;  /* 0x00029c0f01007387 */ /* 0x000fe20000100800 */
[----:B--2---:R-:W-:Y:S03]  /*2d020*/  HMMA.16816.F32 R4, R16, R2, R4 ;  /* 0x000000021004723c */ /* 0x004fe60000001804 */
[----:B------:R-:W2:Y:S01]  /*2d030*/  LDL.LU R16, [R1+0x30] ;  /* 0x0000300001107983 */ /* 0x000ea20000300800 */
[----:B---3--:R-:W-:-:S15]  /*2d040*/  IMAD.MOV.U32 R19, RZ, RZ, R28 ;  /* 0x000000ffff137224 */ /* 0x008fde00078e001c */
[----:B------:R-:W-:Y:S04]  /*2d050*/  STL.64 [R1+0x250], R4 ;  /* 0x0002500401007387 */ /* 0x000fe80000100a00 */
[----:B------:R-:W-:Y:S04]  /*2d060*/  STL.64 [R1+0x258], R6 ;  /* 0x0002580601007387 */ /* 0x000fe80000100a00 */
[----:B------:R-:W2:Y:S04]  /*2d070*/  LDL.LU R17, [R1+0x34] ;  /* 0x0000340001117983 */ /* 0x000ea80000300800 */
[----:B------:R-:W2:Y:S04]  /*2d080*/  LDL.LU R18, [R1+0x38] ;  /* 0x0000380001127983 */ /* 0x000ea80000300800 */
[----:B------:R-:W3:Y:S04]  /*2d090*/  LDL.LU R28, [R1+0x19e4] ;  /* 0x0019e400011c7983 */ /* 0x000ee80000300800 */
[----:B------:R-:W0:Y:S01]  /*2d0a0*/  LDSM.16.MT88.4 R4, [R0+UR7+0x26180] ;  /* 0x026180070004783b */ /* 0x000e220008004200 */
[----:B------:R-:W-:Y:S01]  /*2d0b0*/  IMAD.MOV.U32 R11, RZ, RZ, R12 ;  /* 0x000000ffff0b7224 */ /* 0x000fe200078e000c */
[----:B------:R-:W-:-:S02]  /*2d0c0*/  MOV R10, R14 ;  /* 0x0000000e000a7202 */ /* 0x000fc40000000f00 */
[----:B0-----:R0:W-:Y:S04]  /*2d0d0*/  STL [R1+0x274], R5 ;  /* 0x0002740501007387 */ /* 0x0011e80000100800 */
[----:B------:R1:W-:Y:S01]  /*2d0e0*/  STL [R1+0x27c], R7 ;  /* 0x00027c0701007387 */ /* 0x0003e20000100800 */
[----:B------:R-:W-:-:S03]  /*2d0f0*/  IMAD.MOV.U32 R9, RZ, RZ, R4 ;  /* 0x000000ffff097224 */ /* 0x000fc600078e0004 */
[----:B------:R-:W-:Y:S04]  /*2d100*/  STL [R1+0x1910], R0 ;  /* 0x0019100001007387 */ /* 0x000fe80000100800 */
[----:B------:R-:W4:Y:S01]  /*2d110*/  LDL.LU R4, [R1+0x140] ;  /* 0x0001400001047983 */ /* 0x000f220000300800 */
[----:B------:R-:W-:-:S03]  /*2d120*/  IMAD.MOV.U32 R8, RZ, RZ, R6 ;  /* 0x000000ffff087224 */ /* 0x000fc600078e0006 */
[----:B0-----:R-:W4:Y:S04]  /*2d130*/  LDL.LU R5, [R1+0x148] ;  /* 0x0001480001057983 */ /* 0x001f280000300800 */
[----:B------:R-:W4:Y:S01]  /*2d140*/  LDL.LU R6, [R1+0x160] ;  /* 0x0001600001067983 */ /* 0x000f220000300800 */
[----:B-1----:R-:W-:-:S03]  /*2d150*/  MOV R7, R29 ;  /* 0x0000001d00077202 */ /* 0x002fc60000000f00 */
        /* <DEDUP_REMOVED lines=8> */
[----:B------:R-:W4:-:S13]  /*2d1e0*/  LDL.LU.64 R12, [R1+0x19c0] ;  /* 0x0019c000010c7983 */ /* 0x000f1a0000300a00 */
[----:B------:R-:W-:Y:S04]  /*2d1f0*/  STL.64 [R1], R4 ;  /* 0x0000000401007387 */ /* 0x000fe80000100a00 */
[----:B------:R-:W-:Y:S01]  /*2d200*/  STL [R1+0x8], R6 ;  /* 0x0000080601007387 */ /* 0x000fe20000100800 */
[----:B------:R-:W-:-:S03]  /*2d210*/  IMAD.MOV.U32 R0, RZ, RZ, R7 ;  /* 0x000000ffff007224 */ /* 0x000fc600078e0007 */
[----:B------:R-:W0:Y:S04]  /*2d220*/  LDSM.16.MT88.4 R4, [R28+UR7+0x26000] ;  /* 0x026000071c04783b */ /* 0x000e280008004200 */
[----:B------:R-:W-:Y:S01]  /*2d230*/  STL [R1+0x1990], R0 ;  /* 0x0019900001007387 */ /* 0x000fe20000100800 */
[----:B0-----:R-:W-:-:S03]  /*2d240*/  IMAD.MOV.U32 R23, RZ, RZ, R4 ;  /* 0x000000ffff177224 */ /* 0x001fc600078e0004 */
[----:B------:R0:W-:Y:S04]  /*2d250*/  STL [R1+0x64], R5 ;  /* 0x0000640501007387 */ /* 0x0001e80000100800 */
[----:B------:R1:W-:Y:S01]  /*2d260*/  STL [R1+0x6c], R7 ;  /* 0x00006c0701007387 */ /* 0x0003e20000100800 */
[----:B------:R-:W-:Y:S01]  /*2d270*/  IMAD.MOV.U32 R22, RZ, RZ, R6 ;  /* 0x000000ffff167224 */ /* 0x000fe200078e0006 */
[----:B----4-:R-:W-:Y:S01]  /*2d280*/  MOV R4, R12 ;  /* 0x0000000c00047202 */ /* 0x010fe20000000f00 */
[----:B0-----:R-:W-:Y:S01]  /*2d290*/  IMAD.MOV.U32 R5, RZ, RZ, R13 ;  /* 0x000000ffff057224 */ /* 0x001fe200078e000d */
[----:B------:R-:W4:Y:S04]  /*2d2a0*/  LDL.LU R12, [R1+0x19b8] ;  /* 0x0019b800010c7983 */ /* 0x000f280000300800 */
[----:B------:R-:W4:Y:S01]  /*2d2b0*/  LDL.LU R13, [R1+0x19b4] ;  /* 0x0019b400010d7983 */ /* 0x000f220000300800 */
[----:B---3--:R-:W-:-:S02]  /*2d2c0*/  IMAD.MOV.U32 R6, RZ, RZ, R14 ;  /* 0x000000ffff067224 */ /* 0x008fc400078e000e */
[----:B-1----:R-:W-:Y:S01]  /*2d2d0*/  IMAD.MOV.U32 R7, RZ, RZ, R15 ;  /* 0x000000ffff077224 */ /* 0x002fe200078e000f */
[----:B------:R-:W4:Y:S04]  /*2d2e0*/  LDL.LU R14, [R1+0x19b0] ;  /* 0x0019b000010e7983 */ /* 0x000f280000300800 */
[----:B------:R-:W4:Y:S02]  /*2d2f0*/  LDL.LU R15, [R1+0x19ac] ;  /* 0x0019ac00010f7983 */ /* 0x000f240000300800 */
[----:B--2---:R-:W-:Y:S02]  /*2d300*/  HMMA.16816.F32 R16, R4, R2, R16 ;  /* 0x000000020410723c */ /* 0x004fe40000001810 */
[----:B------:R-:W0:-:S15]  /*2d310*/  LDSM.16.MT88.4 R4, [R28+UR7+0x24080] ;  /* 0x024080071c04783b */ /* 0x000e1e0008004200 */
[----:B------:R-:W-:Y:S02]  /*2d320*/  NOP ;  /* 0x0000000000007918 */ /* 0x000fe40000000000 */
[----:B------:R-:W-:Y:S04]  /*2d330*/  STL.64 [R1+0xa0], R16 ;  /* 0x0000a01001007387 */ /* 0x000fe80000100a00 */
[----:B------:R-:W-:Y:S04]  /*2d340*/  STL.64 [R1+0xa8], R18 ;  /* 0x0000a81201007387 */ /* 0x000fe80000100a00 */
[----:B------:R-:W1:Y:S04]  /*2d350*/  LDSM.16.MT88.4 R16, [R28+UR7+0x26080] ;  /* 0x026080071c10783b */ /* 0x000e680008004200 */
[----:B0-----:R0:W-:Y:S04]  /*2d360*/  STL.64 [R1+0xc0], R4 ;  /* 0x0000c00401007387 */ /* 0x0011e80000100a00 */
[----:B------:R2:W-:Y:S04]  /*2d370*/  STL.64 [R1+0xc8], R6 ;  /* 0x0000c80601007387 */ /* 0x0005e80000100a00 */
[----:B-1----:R-:W-:Y:S04]  /*2d380*/  STL.64 [R1+0xf0], R16 ;  /* 0x0000f01001007387 */ /* 0x002fe80000100a00 */
[----:B------:R-:W-:Y:S04]  /*2d390*/  STL.64 [R1+0xf8], R18 ;  /* 0x0000f81201007387 */ /* 0x000fe80000100a00 */
[----:B------:R-:W1:Y:S01]  /*2d3a0*/  LDSM.16.MT88.4 R16, [R28+UR7+0x24100] ;  /* 0x024100071c10783b */ /* 0x000e620008004200 */
[----:B0-----:R-:W-:Y:S01]  /*2d3b0*/  MOV R4, R25 ;  /* 0x0000001900047202 */ /* 0x001fe20000000f00 */
[----:B------:R-:W-:-:S02]  /*2d3c0*/  IMAD.MOV.U32 R5, RZ, RZ, R24 ;  /* 0x000000ffff057224 */ /* 0x000fc400078e0018 */
[----:B--2---:R-:W-:Y:S02]  /*2d3d0*/  IMAD.MOV.U32 R6, RZ, RZ, R21 ;  /* 0x000000ffff067224 */ /* 0x004fe400078e0015 */
[----:B------:R-:W-:Y:S01]  /*2d3e0*/  IMAD.MOV.U32 R7, RZ, RZ, R20 ;  /* 0x000000ffff077224 */ /* 0x000fe200078e0014 */
[----:B-1----:R-:W-:Y:S04]  /*2d3f0*/  STL.64 [R1+0x1a0], R16 ;  /* 0x0001a01001007387 */ /* 0x002fe80000100a00 */
[----:B------:R-:W-:Y:S02]  /*2d400*/  STL [R1+0x1ac], R19 ;  /* 0x0001ac1301007387 */ /* 0x000fe40000100800 */
[----:B----4-:R-:W-:-:S15]  /*2d410*/  HMMA.16816.F32 R4, R4, R2, R12 ;  /* 0x000000020404723c */ /* 0x010fde000000180c */
[----:B------:R-:W-:-:S04]  /*2d420*/  NOP ;  /* 0x0000000000007918 */ /* 0x000fc80000000000 */
[----:B------:R-:W-:Y:S04]  /*2d430*/  STL.64 [R1+0x100], R4 ;  /* 0x0001000401007387 */ /* 0x000fe80000100a00 */
[----:B------:R-:W-:Y:S01]  /*2d440*/  STL [R1+0x108], R6 ;  /* 0x0001080601007387 */ /* 0x000fe20000100800 */
[----:B------:R-:W-:-:S03]  /*2d450*/  IMAD.MOV.U32 R27, RZ, RZ, R7 ;  /* 0x000000ffff1b7224 */ /* 0x000fc600078e0007 */
[----:B------:R-:W2:Y:S04]  /*2d460*/  LDL.LU R12, [R1+0x70] ;  /* 0x00007000010c7983 */ /* 0x000ea80000300800 */
[----:B------:R-:W0:Y:S04]  /*2d470*/  LDSM.16.MT88.4 R4, [R28+UR7+0x26100] ;  /* 0x026100071c04783b */ /* 0x000e280008004200 */
[----:B------:R-:W2:Y:S04]  /*2d480*/  LDL.LU R13, [R1+0x74] ;  /* 0x00007400010d7983 */ /* 0x000ea80000300800 */
[----:B------:R-:W2:Y:S04]  /*2d490*/  LDL.LU R14, [R1+0x78] ;  /* 0x00007800010e7983 */ /* 0x000ea80000300800 */
[----:B------:R-:W2:Y:S04]  /*2d4a0*/  LDL.LU R15, [R1+0x7c] ;  /* 0x00007c00010f7983 */ /* 0x000ea80000300800 */
[----:B------:R-:W-:Y:S04]  /*2d4b0*/  STL [R1+0x192c], R27 ;  /* 0x00192c1b01007387 */ /* 0x000fe80000100800 */
[----:B0-----:R0:W-:Y:S01]  /*2d4c0*/  STL [R1+0x184], R5 ;  /* 0x0001840501007387 */ /* 0x0011e20000100800 */
[----:B------:R-:W-:-:S03]  /*2d4d0*/  IMAD.MOV.U32 R17, RZ, RZ, R4 ;  /* 0x000000ffff117224 */ /* 0x000fc600078e0004 */
[----:B------:R1:W-:Y:S01]  /*2d4e0*/  STL [R1+0x18c], R7 ;  /* 0x00018c0701007387 */ /* 0x0003e20000100800 */
[----:B------:R-:W-:Y:S01]  /*2d4f0*/  IMAD.MOV.U32 R16, RZ, RZ, R6 ;  /* 0x000000ffff107224 */ /* 0x000fe200078e0006 */
[----:B------:R-:W-:Y:S01]  /*2d500*/  MOV R4, R11 ;  /* 0x0000000b00047202 */ /* 0x000fe20000000f00 */
[----:B------:R-:W-:Y:S01]  /*2d510*/  IMAD.MOV.U32 R6, RZ, RZ, R9 ;  /* 0x000000ffff067224 */ /* 0x000fe200078e0009 */
[----:B------:R-:W3:Y:S04]  /*2d520*/  LDL.LU R24, [R1+0x20] ;  /* 0x0000200001187983 */ /* 0x000ee80000300800 */
[----:B------:R-:W3:Y:S01]  /*2d530*/  LDL.LU R25, [R1+0x24] ;  /* 0x0000240001197983 */ /* 0x000ee20000300800 */
[----:B0-----:R-:W-:-:S03]  /*2d540*/  IMAD.MOV.U32 R5, RZ, RZ, R10 ;  /* 0x000000ffff057224 */ /* 0x001fc600078e000a */
[----:B------:R-:W3:Y:S01]  /*2d550*/  LDL.LU R26, [R1+0x28] ;  /* 0x00002800011a7983 */ /* 0x000ee20000300800 */
[----:B-1----:R-:W-:-:S03]  /*2d560*/  MOV R7, R8 ;  /* 0x0000000800077202 */ /* 0x002fc60000000f00 */
[----:B------:R-:W0:Y:S01]  /*2d570*/  LDSM.16.MT88.4 R8, [R28+UR7+0x24180] ;  /* 0x024180071c08783b */ /* 0x000e220008004200 */
[----:B-----5:R-:W-:-:S03]  /*2d580*/  IMAD.MOV.U32 R27, RZ, RZ, R29 ;  /* 0x000000ffff1b7224 */ /* 0x020fc600078e001d */
[----:B------:R-:W4:Y:S04]  /*2d590*/  LDL.LU R29, [R1+0x19a8] ;  /* 0x0019a800011d7983 */ /* 0x000f280000300800 */
[----:B0-----:R-:W-:Y:S04]  /*2d5a0*/  STL [R1+0x214], R9 ;  /* 0x0002140901007387 */ /* 0x001fe80000100800 */
[----:B------:R0:W-:Y:S01]  /*2d5b0*/  STL [R1+0x21c], R11 ;  /* 0x00021c0b01007387 */ /* 0x0001e20000100800 */
[----:B------:R-:W-:Y:S02]  /*2d5c0*/  IMAD.MOV.U32 R20, RZ, RZ, R10 ;  /* 0x000000ffff147224 */ /* 0x000fe400078e000a */
[----:B------:R-:W-:Y:S01]  /*2d5d0*/  IMAD.MOV.U32 R21, RZ, RZ, R8 ;  /* 0x000000ffff157224 */ /* 0x000fe200078e0008 */
[----:B0-----:R-:W5:Y:S04]  /*2d5e0*/  LDL.LU.64 R10, [R1+0x19a0] ;  /* 0x0019a000010a7983 */ /* 0x001f680000300a00 */
[----:B------:R-:W5:Y:S02]  /*2d5f0*/  LDL.LU.64 R8, [R1+0x1998] ;  /* 0x0019980001087983 */ /* 0x000f640000300a00 */
[----:B-----5:R-:W-:Y:S02]  /*2d600*/  HMMA.16816.F32 R4, R4, R2, R8 ;  /* 0x000000020404723c */ /* 0x020fe40000001808 */
[----:B------:R-:W0:-:S15]  /*2d610*/  LDSM.16.MT88.4 R8, [R28+UR7+0x26180] ;  /* 0x026180071c08783b */ /* 0x000e1e0008004200 */
[----:B------:R-:W-:Y:S02]  /*2d620*/  NOP ;  /* 0x0000000000007918 */ /* 0x000fe40000000000 */
[----:B------:R-:W-:Y:S04]  /*2d630*/  STL.64 [R1+0x1d0], R4 ;  /* 0x0001d00401007387 */ /* 0x000fe80000100a00 */
[----:B------:R-:W-:Y:S01]  /*2d640*/  STL.64 [R1+0x1d8], R6 ;  /* 0x0001d80601007387 */ /* 0x000fe20000100a00 */
[----:B------:R-:W-:-:S03]  /*2d650*/  MOV R0, R18 ;  /* 0x0000001200007202 */ /* 0x000fc60000000f00 */
[----:B----4-:R-:W-:Y:S04]  /*2d660*/  LDSM.16.MT88.4 R4, [R29+UR7+0x24000] ;  /* 0x024000071d04783b */ /* 0x010fe80008004200 */
[----:B0-----:R0:W-:Y:S04]  /*2d670*/  STL [R1+0x1f4], R9 ;  /* 0x0001f40901007387 */ /* 0x0011e80000100800 */
[----:B------:R1:W-:Y:S01]  /*2d680*/  STL [R1+0x1fc], R11 ;  /* 0x0001fc0b01007387 */ /* 0x0003e20000100800 */
[----:B------:R-:W-:-:S03]  /*2d690*/  IMAD.MOV.U32 R19, RZ, RZ, R8 ;  /* 0x000000ffff137224 */ /* 0x000fc600078e0008 */
[----:B------:R-:W-:Y:S04]  /*2d6a0*/  STL [R1+0x18c8], R28 ;  /* 0x0018c81c01007387 */ /* 0x000fe80000100800 */
[----:B------:R-:W2:Y:S04]  /*2d6b0*/  LDL.LU R8, [R1+0x80] ;  /* 0x0000800001087983 */ /* 0x000ea80000300800 */
[----:B0-----:R-:W2:Y:S01]  /*2d6c0*/  LDL.LU R9, [R1+0x88] ;  /* 0x0000880001097983 */ /* 0x001ea20000300800 */
[----:B------:R-:W-:Y:S01]  /*2d6d0*/  MOV R18, R10 ;  /* 0x0000000a00127202 */ /* 0x000fe20000000f00 */
[----:B------:R-:W-:-:S02]  /*2d6e0*/  IMAD.MOV.U32 R10, RZ, RZ, R23 ;  /* 0x000000ffff0a7224 */ /* 0x000fc400078e0017 */
[----:B-1----:R-:W-:-:S07]  /*2d6f0*/  IMAD.MOV.U32 R11, RZ, RZ, R22 ;  /* 0x000000ffff0b7224 */ /* 0x002fce00078e0016 */
[----:B--2---:R-:W-:Y:S01]  /*2d700*/  HMMA.16816.F32 R8, R8, R2, R12 ;  /* 0x000000020808723c */ /* 0x004fe2000000180c */
[----:B------:R-:W0:-:S15]  /*2d710*/  LDSM.16.MT88.4 R12, [R29+UR7+0x26000] ;  /* 0x026000071d0c783b */ /* 0x000e1e0008004200 */
[----:B------:R-:W-:-:S03]  /*2d720*/  NOP ;  /* 0x0000000000007918 */ /* 0x000fc60000000000 */
[----:B------:R-:W-:Y:S04]  /*2d730*/  STL.64 [R1+0x1938], R10 ;  /* 0x0019380a01007387 */ /* 0x000fe80000100a00 */
[----:B------:R1:W-:Y:S04]  /*2d740*/  STL.64 [R1+0x1930], R8 ;  /* 0x0019300801007387 */ /* 0x0003e80000100a00 */
[----:B-1----:R-:W2:Y:S04]  /*2d750*/  LDL.LU R8, [R1+0x50] ;  /* 0x0000500001087983 */ /* 0x002ea80000300800 */
[----:B------:R-:W2:Y:S04]  /*2d760*/  LDL.LU R9, [R1+0x54] ;  /* 0x0000540001097983 */ /* 0x000ea80000300800 */
[----:B------:R-:W2:Y:S04]  /*2d770*/  LDL.LU R10, [R1+0x58] ;  /* 0x00005800010a7983 */ /* 0x000ea80000300800 */
[----:B------:R-:W2:Y:S04]  /*2d780*/  LDL.LU R11, [R1+0x5c] ;  /* 0x00005c00010b7983 */ /* 0x000ea80000300800 */
[----:B0-----:R0:W-:Y:S01]  /*2d790*/  STL [R1+0x34], R13 ;  /* 0x0000340d01007387 */ /* 0x0011e20000100800 */
[----:B------:R-:W-:-:S03]  /*2d7a0*/  IMAD.MOV.U32 R23, RZ, RZ, R12 ;  /* 0x000000ffff177224 */ /* 0x000fc600078e000c */
[----:B------:R1:W-:Y:S04]  /*2d7b0*/  STL [R1+0x3c], R15 ;  /* 0x00003c0f01007387 */ /* 0x0003e80000100800 */
[----:B------:R-:W2:Y:S01]  /*2d7c0*/  LDL.LU R12, [R1+0xc0] ;  /* 0x0000c000010c7983 */ /* 0x000ea20000300800 */
[----:B------:R-:W-:-:S03]  /*2d7d0*/  MOV R22, R14 ;  /* 0x0000000e00167202 */ /* 0x000fc60000000f00 */
[----:B0-----:R-:W2:Y:S04]  /*2d7e0*/  LDL.LU R13, [R1+0xc8] ;  /* 0x0000c800010d7983 */ /* 0x001ea80000300800 */
[----:B------:R-:W2:Y:S04]  /*2d7f0*/  LDL.LU R14, [R1+0xf0] ;  /* 0x0000f000010e7983 */ /* 0x000ea80000300800 */
[----:B-1----:R-:W2:Y:S02]  /*2d800*/  LDL.LU R15, [R1+0xf8] ;  /* 0x0000f800010f7983 */ /* 0x002ea40000300800 */
[----:B--2---:R-:W-:Y:S02]  /*2d810*/  HMMA.16816.F32 R8, R12, R2, R8 ;  /* 0x000000020c08723c */ /* 0x004fe40000001808 */
[----:B------:R-:W3:Y:S01]  /*2d820*/  LDL.LU R12, [R1+0x1a0] ;  /* 0x0001a000010c7983 */ /* 0x000ee20000300800 */
[----:B------:R-:W-:-:S02]  /*2d830*/  IMAD.MOV.U32 R13, RZ, RZ, R0 ;  /* 0x000000ffff0d7224 */ /* 0x000fc400078e0000 */
[----:B------:R-:W-:Y:S02]  /*2d840*/  IMAD.MOV.U32 R14, RZ, RZ, R17 ;  /* 0x000000ffff0e7224 */ /* 0x000fe400078e0011 */
[----:B------:R-:W-:-:S12]  /*2d850*/  IMAD.MOV.U32 R15, RZ, RZ, R16 ;  /* 0x000000ffff0f7224 */ /* 0x000fd800078e0010 */
[----:B------:R0:W-:Y:S04]  /*2d860*/  STL.64 [R1+0x40], R8 ;  /* 0x0000400801007387 */ /* 0x0001e80000100a00 */
[----:B------:R1:W-:Y:S04]  /*2d870*/  STL.64 [R1+0x48], R10 ;  /* 0x0000480a01007387 */ /* 0x0003e80000100a00 */
[----:B------:R-:W2:Y:S04]  /*2d880*/  LDL.LU R0, [R1+0x1990] ;  /* 0x0019900001007983 */ /* 0x000ea80000300800 */
[----:B0-----:R-:W4:Y:S01]  /*2d890*/  LDL.LU R8, [R1+0x2f0] ;  /* 0x0002f00001087983 */ /* 0x001f220000300800 */
[----:B---3--:R-:W-:Y:S03]  /*2d8a0*/  HMMA.16816.F32 R12, R12, R2, R24 ;  /* 0x000000020c0c723c */ /* 0x008fe60000001818 */
[----:B------:R-:W-:-:S15]  /*2d8b0*/  LDSM.16.MT88.4 R24, [R29+UR7+0x26080] ;  /* 0x026080071d18783b */ /* 0x000fde0008004200 */
[----:B------:R-:W-:Y:S01]  /*2d8c0*/  NOP ;  /* 0x0000000000007918 */ /* 0x000fe20000000000 */
[----:B------:R-:W-:Y:S04]  /*2d8d0*/  STL.64 [R1+0x90], R12 ;  /* 0x0000900c01007387 */ /* 0x000fe80000100a00 */
[----:B------:R-:W-:Y:S04]  /*2d8e0*/  STL.64 [R1+0x98], R14 ;  /* 0x0000980e01007387 */ /* 0x000fe80000100a00 */
[----:B------:R-:W0:Y:S04]  /*2d8f0*/  LDSM.16.MT88.4 R12, [R29+UR7+0x24080] ;  /* 0x024080071d0c783b */ /* 0x000e280008004200 */
[----:B------:R-:W4:Y:S04]  /*2d900*/  LDL.LU R9, [R1+0x2f4] ;  /* 0x0002f40001097983 */ /* 0x000f280000300800 */
[----:B-1----:R-:W4:Y:S04]  /*2d910*/  LDL.LU R10, [R1+0x2f8] ;  /* 0x0002f800010a7983 */ /* 0x002f280000300800 */
[----:B------:R-:W4:Y:S04]  /*2d920*/  LDL.LU R11, [R1+0x2fc] ;  /* 0x0002fc00010b7983 */ /* 0x000f280000300800 */
[----:B0-----:R-:W-:Y:S04]  /*2d930*/  STL [R1+0x24], R13 ;  /* 0x0000240d01007387 */ /* 0x001fe80000100800 */
[----:B------:R0:W-:Y:S01]  /*2d940*/  STL [R1+0x2c], R15 ;  /* 0x00002c0f01007387 */ /* 0x0001e20000100800 */
[----:B------:R-:W-:Y:S01]  /*2d950*/  IMAD.MOV.U32 R17, RZ, RZ, R14 ;  /* 0x000000ffff117224 */ /* 0x000fe200078e000e */
[----:B------:R-:W-:Y:S01]  /*2d960*/  MOV R14, R19 ;  /* 0x00000013000e7202 */ /* 0x000fe20000000f00 */
[----:B------:R-:W-:Y:S01]  /*2d970*/  IMAD.MOV.U32 R19, RZ, RZ, R26 ;  /* 0x000000ffff137224 */ /* 0x000fe200078e001a */
[----:B------:R-:W-:Y:S01]  /*2d980*/  MOV R16, R12 ;  /* 0x0000000c00107202 */ /* 0x000fe20000000f00 */
[----:B------:R-:W-:Y:S01]  /*2d990*/  STL [R1+0x5c], R27 ;  /* 0x00005c1b01007387 */ /* 0x000fe20000100800 */
[----:B0-----:R-:W-:-:S02]  /*2d9a0*/  IMAD.MOV.U32 R15, RZ, RZ, R18 ;  /* 0x000000ffff0f7224 */ /* 0x001fc400078e0012 */
[----:B------:R-:W-:-:S05]  /*2d9b0*/  IMAD.MOV.U32 R18, RZ, RZ, R24 ;  /* 0x000000ffff127224 */ /* 0x000fca00078e0018 */
[----:B------:R-:W-:Y:S04]  /*2d9c0*/  STL.64 [R1+0x1988], R18 ;  /* 0x0019881201007387 */ /* 0x000fe80000100a00 */
[----:B------:R0:W-:Y:S04]  /*2d9d0*/  STL.64 [R1+0x1980], R16 ;  /* 0x0019801001007387 */ /* 0x0001e80000100a00 */
[----:B0-----:R-:W3:Y:S04]  /*2d9e0*/  LDL.LU R16, [R1+0x10] ;  /* 0x0000100001107983 */ /* 0x001ee80000300800 */
[----:B------:R-:W3:Y:S04]  /*2d9f0*/  LDL.LU R17, [R1+0x14] ;  /* 0x0000140001117983 */ /* 0x000ee80000300800 */
[----:B------:R-:W3:Y:S04]  /*2da00*/  LDL.LU R18, [R1+0x18] ;  /* 0x0000180001127983 */ /* 0x000ee80000300800 */
[----:B------:R-:W3:Y:S01]  /*2da10*/  LDL.LU R19, [R1+0x1c] ;  /* 0x00001c0001137983 */ /* 0x000ee20000300800 */
[----:B------:R-:W-:-:S02]  /*2da20*/  IMAD.MOV.U32 R12, RZ, RZ, R21 ;  /* 0x000000ffff0c7224 */ /* 0x000fc400078e0015 */
[----:B------:R-:W-:Y:S01]  /*2da30*/  IMAD.MOV.U32 R13, RZ, RZ, R20 ;  /* 0x000000ffff0d7224 */ /* 0x000fe200078e0014 */
[----:B------:R-:W-:-:S05]  /*2da40*/  MOV R27, R25 ;  /* 0x00000019001b7202 */ /* 0x000fca0000000f00 */
[----:B------:R-:W-:Y:S01]  /*2da50*/  STL [R1+0x1958], R27 ;  /* 0x0019581b01007387 */ /* 0x000fe20000100800 */
[----:B---3--:R-:W-:Y:S03]  /*2da60*/  HMMA.16816.F32 R12, R12, R2, R16 ;  /* 0x000000020c0c723c */ /* 0x008fe60000001810 */
[----:B------:R-:W0:-:S15]  /*2da70*/  LDSM.16.MT88.4 R16, [R29+UR7+0x24100] ;  /* 0x024100071d10783b */ /* 0x000e1e0008004200 */
[----:B------:R-:W-:Y:S01]  /*2da80*/  NOP ;  /* 0x0000000000007918 */ /* 0x000fe20000000000 */
[----:B------:R1:W-:Y:S04]  /*2da90*/  STL.64 [R1+0x110], R12 ;  /* 0x0001100c01007387 */ /* 0x0003e80000100a00 */
[----:B------:R3:W-:Y:S01]  /*2daa0*/  STL.64 [R1+0x118], R14 ;  /* 0x0001180e01007387 */ /* 0x0007e20000100a00 */
[----:B-1----:R-:W-:Y:S01]  /*2dab0*/  IMAD.MOV.U32 R12, RZ, RZ, R4 ;  /* 0x000000ffff0c7224 */ /* 0x002fe200078e0004 */
[----:B------:R-:W-:Y:S02]  /*2dac0*/  MOV R13, R6 ;  /* 0x00000006000d7202 */ /* 0x000fe40000000f00 */
[----:B0-----:R-:W-:Y:S04]  /*2dad0*/  STL [R1+0x74], R17 ;  /* 0x0000741101007387 */ /* 0x001fe80000100800 */
[----:B------:R-:W-:Y:S04]  /*2dae0*/  STL [R1+0x7c], R19 ;  /* 0x00007c1301007387 */ /* 0x000fe80000100800 */
[----:B------:R-:W-:Y:S04]  /*2daf0*/  STL [R1+0x1944], R7 ;  /* 0x0019440701007387 */ /* 0x000fe80000100800 */
[----:B------:R-:W-:Y:S04]  /*2db00*/  STL [R1+0x1940], R5 ;  /* 0x0019400501007387 */ /* 0x000fe80000100800 */
[----:B------:R-:W0:Y:S01]  /*2db10*/  LDSM.16.MT88.4 R4, [R29+UR7+0x26100] ;  /* 0x026100071d04783b */ /* 0x000e220008004200 */
[----:B---3--:R-:W-:-:S02]  /*2db20*/  IMAD.MOV.U32 R14, RZ, RZ, R23 ;  /* 0x000000ffff0e7224 */ /* 0x008fc400078e0017 */
[----:B------:R-:W-:Y:S02]  /*2db30*/  IMAD.MOV.U32 R15, RZ, RZ, R22 ;  /* 0x000000ffff0f7224 */ /* 0x000fe400078e0016 */
[----:B------:R-:W-:-:S05]  /*2db40*/  IMAD.MOV.U32 R20, RZ, RZ, R16 ;  /* 0x000000ffff147224 */ /* 0x000fca00078e0010 */
[----:B----4-:R-:W-:Y:S01]  /*2db50*/  HMMA.16816.F32 R12, R12, R2, R8 ;  /* 0x000000020c0c723c */ /* 0x010fe20000001808 */
[----:B------:R-:W-:Y:S02]  /*2db60*/  IMAD.MOV.U32 R21, RZ, RZ, R18 ;  /* 0x000000ffff157224 */ /* 0x000fe400078e0012 */
[----:B------:R-:W1:Y:S01]  /*2db70*/  LDSM.16.MT88.4 R16, [R29+UR7+0x24180] ;  /* 0x024180071d10783b */ /* 0x000e620008004200 */
[----:B0-----:R-:W-:Y:S01]  /*2db80*/  IMAD.MOV.U32 R22, RZ, RZ, R4 ;  /* 0x000000ffff167224 */ /* 0x001fe200078e0004 */
[----:B------:R-:W-:Y:S01]  /*2db90*/  MOV R23, R6 ;  /* 0x0000000600177202 */ /* 0x000fe20000000f00 */
[----:B------:R-:W-:Y:S01]  /*2dba0*/  IMAD.MOV.U32 R26, RZ, RZ, R7 ;  /* 0x000000ffff1a7224 */ /* 0x000fe200078e0007 */
[----:B------:R-:W-:Y:S04]  /*2dbb0*/  STL [R1+0xb4], R5 ;  /* 0x0000b40501007387 */ /* 0x000fe80000100800 */
[----:B------:R-:W-:Y:S04]  /*2dbc0*/  STL.64 [R1+0x1978], R22 ;  /* 0x0019781601007387 */ /* 0x000fe80000100a00 */
[----:B------:R0:W-:Y:S04]  /*2dbd0*/  STL.64 [R1+0x1970], R20 ;  /* 0x0019701401007387 */ /* 0x0001e80000100a00 */
[----:B------:R-:W-:Y:S04]  /*2dbe0*/  STL [R1+0x1928], R26 ;  /* 0x0019281a01007387 */ /* 0x000fe80000100800 */
[----:B0-----:R-:W3:Y:S04]  /*2dbf0*/  LDL.LU R20, [R1+0x2e0] ;  /* 0x0002e00001147983 */ /* 0x001ee80000300800 */
[----:B------:R-:W3:Y:S04]  /*2dc00*/  LDL.LU R21, [R1+0x2e4] ;  /* 0x0002e40001157983 */ /* 0x000ee80000300800 */
[----:B------:R-:W3:Y:S04]  /*2dc10*/  LDL.LU R22, [R1+0x2e8] ;  /* 0x0002e80001167983 */ /* 0x000ee80000300800 */
[----:B------:R-:W3:Y:S04]  /*2dc20*/  LDL.LU R23, [R1+0x2ec] ;  /* 0x0002ec0001177983 */ /* 0x000ee80000300800 */
[----:B------:R-:W4:Y:S04]  /*2dc30*/  LDL.LU R24, [R1+0x318] ;  /* 0x0003180001187983 */ /* 0x000f280000300800 */
[----:B------:R-:W5:Y:S04]  /*2dc40*/  LDL.LU R25, [R1+0x31c] ;  /* 0x00031c0001197983 */ /* 0x000f680000300800 */
[----:B------:R-:W-:Y:S04]  /*2dc50*/  STL.64 [R1+0x1950], R14 ;  /* 0x0019500e01007387 */ /* 0x000fe80000100a00 */
[----:B------:R0:W-:Y:S04]  /*2dc60*/  STL.64 [R1+0x1948], R12 ;  /* 0x0019480c01007387 */ /* 0x0001e80000100a00 */
[----:B0-----:R-:W3:Y:S04]  /*2dc70*/  LDL.LU R12, [R1+0xd0] ;  /* 0x0000d000010c7983 */ /* 0x001ee80000300800 */
[----:B------:R-:W3:Y:S04]  /*2dc80*/  LDL.LU R13, [R1+0xd4] ;  /* 0x0000d400010d7983 */ /* 0x000ee80000300800 */
[----:B------:R-:W3:Y:S04]  /*2dc90*/  LDL.LU R14, [R1+0xd8] ;  /* 0x0000d800010e7983 */ /* 0x000ee80000300800 */
[----:B------:R-:W3:Y:S01]  /*2dca0*/  LDL.LU R15, [R1+0xdc] ;  /* 0x0000dc00010f7983 */ /* 0x000ee20000300800 */
[----:B--2---:R-:W-:-:S03]  /*2dcb0*/  IMAD.MOV.U32 R11, RZ, RZ, R0 ;  /* 0x000000ffff0b7224 */ /* 0x004fc600078e0000 */
[----:B---3--:R-:W-:Y:S04]  /*2dcc0*/  STL.64 [R1+0x1968], R14 ;  /* 0x0019680e01007387 */ /* 0x008fe80000100a00 */
        /* <DEDUP_REMOVED lines=9> */
[----:B------:R-:W2:Y:S04]  /*2dd60*/  LDL.LU R8, [R1] ;  /* 0x0000000001087983 */ /* 0x000ea80000300800 */
[----:B------:R-:W2:Y:S04]  /*2dd70*/  LDL.LU R9, [R1+0x4] ;  /* 0x0000040001097983 */ /* 0x000ea80000300800 */
[----:B------:R-:W2:Y:S04]  /*2dd80*/  LDL.LU R10, [R1+0x8] ;  /* 0x00000800010a7983 */ /* 0x000ea80000300800 */
[----:B-1----:R-:W-:Y:S04]  /*2dd90*/  STL.64 [R1+0x130], R16 ;  /* 0x0001301001007387 */ /* 0x002fe80000100a00 */
[----:B------:R-:W-:Y:S04]  /*2dda0*/  STL.64 [R1+0x138], R18 ;  /* 0x0001381201007387 */ /* 0x000fe80000100a00 */
[----:B------:R-:W0:Y:S02]  /*2ddb0*/  LDSM.16.MT88.4 R16, [R29+UR7+0x26180] ;  /* 0x026180071d10783b */ /* 0x000e240008004200 */
[----:B0-----:R-:W-:-:S02]  /*2ddc0*/  MOV R28, R18 ;  /* 0x00000012001c7202 */ /* 0x001fc40000000f00 */
[----:B------:R0:W-:Y:S01]  /*2ddd0*/  STL [R1+0x154], R17 ;  /* 0x0001541101007387 */ /* 0x0001e20000100800 */
[----:B------:R-:W-:Y:S02]  /*2dde0*/  IMAD.MOV.U32 R0, RZ, RZ, R19 ;  /* 0x000000ffff007224 */ /* 0x000fe400078e0013 */
[----:B------:R-:W-:Y:S01]  /*2ddf0*/  IMAD.MOV.U32 R27, RZ, RZ, R16 ;  /* 0x000000ffff1b7224 */ /* 0x000fe200078e0010 */
[----:B------:R-:W2:Y:S04]  /*2de00*/  LDL.LU.64 R18, [R1+0x1988] ;  /* 0x0019880001127983 */ /* 0x000ea80000300a00 */
[----:B0-----:R-:W2:Y:S04]  /*2de10*/  LDL.LU.64 R16, [R1+0x1980] ;  /* 0x0019800001107983 */ /* 0x001ea80000300a00 */
[----:B------:R-:W-:Y:S04]  /*2de20*/  STL [R1+0x1924], R0 ;  /* 0x0019240001007387 */ /* 0x000fe80000100800 */
[----:B------:R-:W-:Y:S01]  /*2de30*/  STL [R1+0x1890], R29 ;  /* 0x0018901d01007387 */ /* 0x000fe20000100800 */
[-C--:B--2---:R-:W-:Y:S03]  /*2de40*/  HMMA.16816.F32 R16, R16, R2.reuse, R20 ;  /* 0x000000021010723c */ /* 0x084fe60000001814 */
[----:B------:R-:W2:Y:S04]  /*2de50*/  LDL.LU.64 R22, [R1+0x1978] ;  /* 0x0019780001167983 */ /* 0x000ea80000300a00 */
[----:B------:R-:W2:Y:S02]  /*2de60*/  LDL.LU.64 R20, [R1+0x1970] ;  /* 0x0019700001147983 */ /* 0x000ea40000300a00 */
[----:B--2---:R-:W-:Y:S02]  /*2de70*/  HMMA.16816.F32 R20, R20, R2, R12 ;  /* 0x000000021414723c */ /* 0x004fe4000000180c */
[----:B------:R-:W2:Y:S04]  /*2de80*/  LDL.LU.64 R14, [R1+0x1968] ;  /* 0x00196800010e7983 */ /* 0x000ea80000300a00 */
[----:B------:R-:W2:-:S13]  /*2de90*/  LDL.LU.64 R12, [R1+0x1960] ;  /* 0x00196000010c7983 */ /* 0x000e9a0000300a00 */
[----:B------:R0:W-:Y:S04]  /*2dea0*/  STL.64 [R1+0x10], R20 ;  /* 0x0000101401007387 */ /* 0x0001e80000100a00 */
[----:B------:R1:W-:Y:S04]  /*2deb0*/  STL [R1+0x18], R22 ;  /* 0x0000181601007387 */ /* 0x0003e80000100800 */
[----:B0-----:R-:W2:Y:S04]  /*2dec0*/  LDL.LU R20, [R1+0x130] ;  /* 0x0001300001147983 */ /* 0x001ea80000300800 */
[----:B------:R-:W2:Y:S01]  /*2ded0*/  LDL.LU R21, [R1+0x138] ;  /* 0x0001380001157983 */ /* 0x000ea20000300800 */
[----:B------:R-:W-:-:S02]  /*2dee0*/  IMAD.MOV.U32 R26, RZ, RZ, R23 ;  /* 0x000000ffff1a7224 */ /* 0x000fc400078e0017 */
[----:B-1----:R-:W-:Y:S01]  /*2def0*/  IMAD.MOV.U32 R22, RZ, RZ, R27 ;  /* 0x000000ffff167224 */ /* 0x002fe200078e001b */
[----:B------:R-:W-:Y:S01]  /*2df00*/  MOV R23, R28 ;  /* 0x0000001c00177202 */ /* 0x000fe20000000f00 */
[----:B------:R-:W3:Y:S06]  /*2df10*/  LDL.LU R27, [R1+0x1958] ;  /* 0x00195800011b7983 */ /* 0x000eec0000300800 */
[----:B--2---:R-:W-:Y:S01]  /*2df20*/  HMMA.16816.F32 R20, R20, R2, R12 ;  /* 0x000000021414723c */ /* 0x004fe2000000180c */
[----:B------:R-:W2:Y:S04]  /*2df30*/  LDL.LU.64 R14, [R1+0x1950] ;  /* 0x00195000010e7983 */ /* 0x000ea80000300a00 */
[----:B------:R-:W2:-:S14]  /*2df40*/  LDL.LU.64 R12, [R1+0x1948] ;  /* 0x00194800010c7983 */ /* 0x000e9c0000300a00 */
[----:B------:R0:W-:Y:S04]  /*2df50*/  STL.64 [R1+0xd0], R20 ;  /* 0x0000d01401007387 */ /* 0x0001e80000100a00 */
[----:B------:R1:W-:Y:S04]  /*2df60*/  STL.64 [R1+0xd8], R22 ;  /* 0x0000d81601007387 */ /* 0x0003e80000100a00 */
[----:B0-----:R-:W3:Y:S04]  /*2df70*/  LDL.LU R20, [R1+0x234] ;  /* 0x0002340001147983 */ /* 0x001ee80000300800 */
[----:B------:R-:W3:Y:S04]  /*2df80*/  LDL.LU R21, [R1+0x23c] ;  /* 0x00023c0001157983 */ /* 0x000ee80000300800 */
[----:B-1----:R-:W3:Y:S04]  /*2df90*/  LDL.LU R22, [R1+0x244] ;  /* 0x0002440001167983 */ /* 0x002ee80000300800 */
[----:B------:R-:W3:Y:S01]  /*2dfa0*/  LDL.LU R23, [R1+0x24c] ;  /* 0x00024c0001177983 */ /* 0x000ee20000300800 */
[----:B----4-:R-:W-:-:S02]  /*2dfb0*/  F2FP.F16.E4M3.UNPACK_B R24, R24.H1 ;  /* 0x00000018ff18723e */ /* 0x010fc400030006ff */
[----:B-----5:R-:W-:-:S07]  /*2dfc0*/  F2FP.F16.E4M3.UNPACK_B R25, R25.H1 ;  /* 0x00000019ff19723e */ /* 0x020fce00030006ff */
[----:B---3--:R-:W-:Y:S01]  /*2dfd0*/  HMMA.16816.F32 R20, R20, R24, R4 ;  /* 0x000000181414723c */ /* 0x008fe20000001804 */
[----:B------:R-:W3:Y:S04]  /*2dfe0*/  LDL.LU R7, [R1+0x1944] ;  /* 0x0019440001077983 */ /* 0x000ee80000300800 */
[----:B------:R-:W4:-:S14]  /*2dff0*/  LDL.LU R5, [R1+0x1940] ;  /* 0x0019400001057983 */ /* 0x000f1c0000300800 */
[----:B------:R0:W-:Y:S04]  /*2e000*/  STL.64 [R1+0xe0], R20 ;  /* 0x0000e01401007387 */ /* 0x0001e80000100a00 */
[----:B------:R1:W-:Y:S01]  /*2e010*/  STL [R1+0xe8], R22 ;  /* 0x0000e81601007387 */ /* 0x0003e20000100800 */
[----:B------:R-:W-:-:S03]  /*2e020*/  IMAD.MOV.U32 R0, RZ, RZ, R23 ;  /* 0x000000ffff007224 */ /* 0x000fc600078e0017 */
[----:B0-----:R-:W5:Y:S04]  /*2e030*/  LDL.LU R20, [R1+0x144] ;  /* 0x0001440001147983 */ /* 0x001f680000300800 */
[----:B------:R-:W5:Y:S04]  /*2e040*/  LDL.LU R21, [R1+0x14c] ;  /* 0x00014c0001157983 */ /* 0x000f680000300800 */
[----:B-1----:R-:W5:Y:S04]  /*2e050*/  LDL.LU R22, [R1+0x164] ;  /* 0x0001640001167983 */ /* 0x002f680000300800 */
[----:B------:R-:W5:Y:S02]  /*2e060*/  LDL.LU R23, [R1+0x16c] ;  /* 0x00016c0001177983 */ /* 0x000f640000300800 */
[----:B-----5:R-:W-:Y:S02]  /*2e070*/  HMMA.16816.F32 R20, R20, R24, R8 ;  /* 0x000000181414723c */ /* 0x020fe40000001808 */
[----:B------:R-:W5:Y:S04]  /*2e080*/  LDL.LU.64 R10, [R1+0x1938] ;  /* 0x00193800010a7983 */ /* 0x000f680000300a00 */
[----:B------:R-:W5:-:S13]  /*2e090*/  LDL.LU.64 R8, [R1+0x1930] ;  /* 0x0019300001087983 */ /* 0x000f5a0000300a00 */
[----:B------:R-:W-:Y:S01]  /*2e0a0*/  IMAD.MOV.U32 R28, RZ, RZ, R23 ;  /* 0x000000ffff1c7224 */ /* 0x000fe200078e0017 */
[----:B------:R0:W-:Y:S04]  /*2e0b0*/  STL.64 [R1+0x170], R20 ;  /* 0x0001701401007387 */ /* 0x0001e80000100a00 */
[----:B------:R1:W-:Y:S04]  /*2e0c0*/  STL [R1+0x178], R22 ;  /* 0x0001781601007387 */ /* 0x0003e80000100800 */
[----:B------:R-:W-:Y:S04]  /*2e0d0*/  STL [R1+0x18cc], R28 ;  /* 0x0018cc1c01007387 */ /* 0x000fe80000100800 */
[----:B0-----:R-:W5:Y:S04]  /*2e0e0*/  LDL.LU R20, [R1+0x84] ;  /* 0x0000840001147983 */ /* 0x001f680000300800 */
[----:B------:R-:W5:Y:S04]  /*2e0f0*/  LDL.LU R21, [R1+0x8c] ;  /* 0x00008c0001157983 */ /* 0x000f680000300800 */
[----:B-1----:R-:W5:Y:S04]  /*2e100*/  LDL.LU R22, [R1+0x64] ;  /* 0x0000640001167983 */ /* 0x002f680000300800 */
[----:B------:R-:W5:Y:S01]  /*2e110*/  LDL.LU R23, [R1+0x6c] ;  /* 0x00006c0001177983 */ /* 0x000f620000300800 */
[----:B----4-:R-:W-:Y:S01]  /*2e120*/  MOV R4, R5 ;  /* 0x0000000500047202 */ /* 0x010fe20000000f00 */
[----:B---3--:R-:W-:Y:S01]  /*2e130*/  IMAD.MOV.U32 R5, RZ, RZ, R7 ;  /* 0x000000ffff057224 */ /* 0x008fe200078e0007 */
[----:B-----5:R-:W-:-:S15]  /*2e140*/  HMMA.16816.F32 R8, R20, R24, R8 ;  /* 0x000000181408723c */ /* 0x020fde0000001808 */
[----:B------:R-:W-:-:S04]  /*2e150*/  NOP ;  /* 0x0000000000007918 */ /* 0x000fc80000000000 */
[----:B------:R0:W-:Y:S04]  /*2e160*/  STL.64 [R1+0x80], R8 ;  /* 0x0000800801007387 */ /* 0x0001e80000100a00 */
[----:B------:R1:W-:Y:S01]  /*2e170*/  STL [R1+0x88], R10 ;  /* 0x0000880a01007387 */ /* 0x0003e20000100800 */
[----:B------:R-:W-:-:S03]  /*2e180*/  IMAD.MOV.U32 R29, RZ, RZ, R11 ;  /* 0x000000ffff1d7224 */ /* 0x000fc600078e000b */
[----:B0-----:R-:W3:Y:S04]  /*2e190*/  LDL.LU R8, [R1+0x120] ;  /* 0x0001200001087983 */ /* 0x001ee80000300800 */
[----:B------:R-:W3:Y:S04]  /*2e1a0*/  LDL.LU R9, [R1+0x124] ;  /* 0x0001240001097983 */ /* 0x000ee80000300800 */
[----:B-1----:R-:W3:Y:S04]  /*2e1b0*/  LDL.LU R10, [R1+0x128] ;  /* 0x00012800010a7983 */ /* 0x002ee80000300800 */
[----:B------:R-:W3:Y:S04]  /*2e1c0*/  LDL.LU R11, [R1+0x12c] ;  /* 0x00012c00010b7983 */ /* 0x000ee80000300800 */
[----:B------:R-:W4:Y:S04]  /*2e1d0*/  LDL.LU R20, [R1+0x40] ;  /* 0x0000400001147983 */ /* 0x000f280000300800 */
[----:B------:R-:W4:Y:S04]  /*2e1e0*/  LDL.LU R21, [R1+0x44] ;  /* 0x0000440001157983 */ /* 0x000f280000300800 */
[----:B------:R-:W4:Y:S04]  /*2e1f0*/  LDL.LU R22, [R1+0x48] ;  /* 0x0000480001167983 */ /* 0x000f280000300800 */
[----:B------:R-:W4:Y:S04]  /*2e200*/  LDL.LU R23, [R1+0x4c] ;  /* 0x00004c0001177983 */ /* 0x000f280000300800 */
[----:B------:R-:W-:Y:S04]  /*2e210*/  STL [R1+0x1894], R29 ;  /* 0x0018941d01007387 */ /* 0x000fe80000100800 */
[----:B------:R-:W2:Y:S04]  /*2e220*/  LDL.LU R6, [R1+0x34] ;  /* 0x0000340001067983 */ /* 0x000ea80000300800 */
        /* <DEDUP_REMOVED lines=12> */
[----:B------:R-:W3:Y:S02]  /*2e2f0*/  LDL.LU R7, [R1+0x28c] ;  /* 0x00028c0001077983 */ /* 0x000ee40000300800 */
[----:B---3--:R-:W-:Y:S02]  /*2e300*/  HMMA.16816.F32 R4, R4, R24, R8 ;  /* 0x000000180404723c */ /* 0x008fe40000001808 */
[----:B------:R-:W3:-:S15]  /*2e310*/  LDL.LU R8, [R1+0x1e0] ;  /* 0x0001e00001087983 */ /* 0x000ede0000300800 */
[----:B------:R-:W-:Y:S02]  /*2e320*/  NOP ;  /* 0x0000000000007918 */ /* 0x000fe40000000000 */
[----:B------:R0:W-:Y:S04]  /*2e330*/  STL.64 [R1], R4 ;  /* 0x0000000401007387 */ /* 0x0001e80000100a00 */
[----:B------:R1:W-:Y:S04]  /*2e340*/  STL.64 [R1+0x8], R6 ;  /* 0x0000080601007387 */ /* 0x0003e80000100a00 */
[----:B------:R-:W3:Y:S04]  /*2e350*/  LDL.LU R9, [R1+0x1e4] ;  /* 0x0001e40001097983 */ /* 0x000ee80000300800 */
[----:B------:R-:W3:Y:S04]  /*2e360*/  LDL.LU R10, [R1+0x1e8] ;  /* 0x0001e800010a7983 */ /* 0x000ee80000300800 */
[----:B------:R-:W3:Y:S04]  /*2e370*/  LDL.LU R11, [R1+0x1ec] ;  /* 0x0001ec00010b7983 */ /* 0x000ee80000300800 */
        /* <DEDUP_REMOVED lines=8> */
[----:B------:R4:W-:Y:S04]  /*2e400*/  STL.64 [R1+0x38], R14 ;  /* 0x0000380e01007387 */ /* 0x0009e80000100a00 */
[----:B------:R-:W4:Y:S04]  /*2e410*/  LDL.LU R5, [R1+0xcc] ;  /* 0x0000cc0001057983 */ /* 0x000f280000300800 */
[----:B------:R-:W4:Y:S04]  /*2e420*/  LDL.LU R6, [R1+0xf4] ;  /* 0x0000f40001067983 */ /* 0x000f280000300800 */
[----:B------:R-:W4:Y:S02]  /*2e430*/  LDL.LU R7, [R1+0xfc] ;  /* 0x0000fc0001077983 */ /* 0x000f240000300800 */
[----:B----4-:R-:W-:Y:S01]  /*2e440*/  HMMA.16816.F32 R12, R4, R24, R20 ;  /* 0x00000018040c723c */ /* 0x010fe20000001814 */
[----:B------:R-:W-:-:S15]  /*2e450*/  IMAD.MOV.U32 R6, RZ, RZ, R27 ;  /* 0x000000ffff067224 */ /* 0x000fde00078e001b */
[----:B------:R-:W-:-:S03]  /*2e460*/  NOP ;  /* 0x0000000000007918 */ /* 0x000fc60000000000 */
[----:B------:R-:W-:Y:S01]  /*2e470*/  IMAD.MOV.U32 R29, RZ, RZ, R14 ;  /* 0x000000ffff1d7224 */ /* 0x000fe200078e000e */
[----:B------:R-:W-:Y:S04]  /*2e480*/  STL.64 [R1+0x40], R12 ;  /* 0x0000400c01007387 */ /* 0x000fe80000100a00 */
[----:B------:R0:W-:Y:S04]  /*2e490*/  STL [R1+0x4c], R15 ;  /* 0x00004c0f01007387 */ /* 0x0001e80000100800 */
[----:B------:R-:W-:Y:S04]  /*2e4a0*/  STL [R1+0x18a8], R29 ;  /* 0x0018a81d01007387 */ /* 0x000fe80000100800 */
[----:B------:R-:W0:Y:S04]  /*2e4b0*/  LDL.LU R4, [R1+0x24] ;  /* 0x0000240001047983 */ /* 0x000e280000300800 */
[----:B------:R-:W0:Y:S04]  /*2e4c0*/  LDL.LU R5, [R1+0x2c] ;  /* 0x00002c0001057983 */ /* 0x000e280000300800 */
[----:B------:R-:W2:Y:S04]  /*2e4d0*/  LDL.LU R20, [R1+0x90] ;  /* 0x0000900001147983 */ /* 0x000ea80000300800 */
[----:B------:R-:W2:Y:S04]  /*2e4e0*/  LDL.LU R21, [R1+0x94] ;  /* 0x0000940001157983 */ /* 0x000ea80000300800 */
[----:B------:R-:W2:Y:S04]  /*2e4f0*/  LDL.LU R22, [R1+0x98] ;  /* 0x0000980001167983 */ /* 0x000ea80000300800 */
[----:B------:R-:W2:Y:S04]  /*2e500*/  LDL.LU R23, [R1+0x9c] ;  /* 0x00009c0001177983 */ /* 0x000ea80000300800 */
[----:B------:R-:W4:Y:S04]  /*2e510*/  LDL.LU R27, [R1+0x192c] ;  /* 0x00192c00011b7983 */ /* 0x000f280000300800 */
        /* <DEDUP_REMOVED lines=8> */
[----:B------:R-:W2:Y:S04]  /*2e5a0*/  LDL R28, [R1+0x330] ;  /* 0x00033000011c7983 */ /* 0x000ea80000100800 */
[----:B------:R-:W3:Y:S04]  /*2e5b0*/  LDL.LU R16, [R1+0x2a4] ;  /* 0x0002a40001107983 */ /* 0x000ee80000300800 */
[----:B------:R-:W3:Y:S04]  /*2e5c0*/  LDL.LU R17, [R1+0x2ac] ;  /* 0x0002ac0001117983 */ /* 0x000ee80000300800 */
[----:B------:R-:W3:Y:S04]  /*2e5d0*/  LDL.LU R18, [R1+0x2b4] ;  /* 0x0002b40001127983 */ /* 0x000ee80000300800 */
[----:B------:R-:W3:Y:S01]  /*2e5e0*/  LDL.LU R19, [R1+0x2bc] ;  /* 0x0002bc0001137983 */ /* 0x000ee20000300800 */
[----:B----4-:R-:W-:-:S03]  /*2e5f0*/  MOV R7, R27 ;  /* 0x0000001b00077202 */ /* 0x010fc60000000f00 */
[----:B------:R-:W4:Y:S01]  /*2e600*/  LDL R27, [R1+0x338] ;  /* 0x00033800011b7983 */ /* 0x000f220000100800 */
[----:B---3--:R-:W-:-:S15]  /*2e610*/  HMMA.16816.F32 R16, R16, R24, R8 ;  /* 0x000000181010723c */ /* 0x008fde0000001808 */
[----:B------:R-:W-:-:S04]  /*2e620*/  NOP ;  /* 0x0000000000007918 */ /* 0x000fc80000000000 */
[----:B------:R-:W-:Y:S04]  /*2e630*/  STL.64 [R1+0x18e0], R18 ;  /* 0x0018e01201007387 */ /* 0x000fe80000100a00 */
[----:B------:R0:W-:Y:S04]  /*2e640*/  STL.64 [R1+0x18d8], R16 ;  /* 0x0018d81001007387 */ /* 0x0001e80000100a00 */
[----:B0-----:R-:W3:Y:S04]  /*2e650*/  LDL.LU R16, [R1+0x10] ;  /* 0x0000100001107983 */ /* 0x001ee80000300800 */
[----:B------:R-:W3:Y:S04]  /*2e660*/  LDL.LU R17, [R1+0x14] ;  /* 0x0000140001117983 */ /* 0x000ee80000300800 */
[----:B------:R-:W3:Y:S01]  /*2e670*/  LDL.LU R18, [R1+0x18] ;  /* 0x0000180001127983 */ /* 0x000ee20000300800 */
[----:B------:R-:W-:-:S03]  /*2e680*/  IMAD.MOV.U32 R19, RZ, RZ, R26 ;  /* 0x000000ffff137224 */ /* 0x000fc600078e001a */
[----:B------:R-:W2:Y:S04]  /*2e690*/  LDL.LU R26, [R1+0x1928] ;  /* 0x00192800011a7983 */ /* 0x000ea80000300800 */
[----:B------:R-:W5:Y:S04]  /*2e6a0*/  LDL.LU R12, [R1+0x224] ;  /* 0x00022400010c7983 */ /* 0x000f680000300800 */
[----:B------:R-:W5:Y:S04]  /*2e6b0*/  LDL.LU R13, [R1+0x22c] ;  /* 0x00022c00010d7983 */ /* 0x000f680000300800 */
[----:B------:R-:W2:Y:S04]  /*2e6c0*/  LDL.LU R8, [R1+0x250] ;  /* 0x0002500001087983 */ /* 0x000ea80000300800 */
[----:B------:R-:W2:Y:S04]  /*2e6d0*/  LDL.LU R9, [R1+0x254] ;  /* 0x0002540001097983 */ /* 0x000ea80000300800 */
[----:B------:R-:W2:Y:S04]  /*2e6e0*/  LDL.LU R10, [R1+0x258] ;  /* 0x00025800010a7983 */ /* 0x000ea80000300800 */
[----:B------:R-:W2:Y:S04]  /*2e6f0*/  LDL.LU R11, [R1+0x25c] ;  /* 0x00025c00010b7983 */ /* 0x000ea80000300800 */
[----:B------:R-:W5:Y:S04]  /*2e700*/  LDL.LU R14, [R1+0x204] ;  /* 0x00020400010e7983 */ /* 0x000f680000300800 */
[----:B------:R-:W5:Y:S02]  /*2e710*/  LDL.LU R15, [R1+0x20c] ;  /* 0x00020c00010f7983 */ /* 0x000f640000300800 */
[----:B-----5:R-:W-:-:S15]  /*2e720*/  HMMA.16816.F32 R12, R12, R24, R4 ;  /* 0x000000180c0c723c */ /* 0x020fde0000001804 */
[----:B------:R-:W-:-:S04]  /*2e730*/  NOP ;  /* 0x0000000000007918 */ /* 0x000fc80000000000 */
[----:B------:R-:W-:Y:S04]  /*2e740*/  STL.64 [R1+0x18a0], R14 ;  /* 0x0018a00e01007387 */ /* 0x000fe80000100a00 */
[----:B------:R2:W-:Y:S04]  /*2e750*/  STL.64 [R1+0x1898], R12 ;  /* 0x0018980c01007387 */ /* 0x0005e80000100a00 */
        /* <DEDUP_REMOVED lines=10> */
[----:B------:R-:W2:Y:S04]  /*2e800*/  LDL.LU R20, [R1+0x1d0] ;  /* 0x0001d00001147983 */ /* 0x000ea80000300800 */
[----:B------:R-:W2:Y:S04]  /*2e810*/  LDL.LU R21, [R1+0x1d4] ;  /* 0x0001d40001157983 */ /* 0x000ea80000300800 */
[----:B------:R-:W2:Y:S04]  /*2e820*/  LDL.LU R22, [R1+0x1d8] ;  /* 0x0001d80001167983 */ /* 0x000ea80000300800 */
[----:B------:R-:W2:Y:S04]  /*2e830*/  LDL.LU R23, [R1+0x1dc] ;  /* 0x0001dc0001177983 */ /* 0x000ea80000300800 */
[----:B------:R-:W3:Y:S01]  /*2e840*/  LDL.LU R6, [R1+0xb4] ;  /* 0x0000b40001067983 */ /* 0x000ee20000300800 */
[----:B------:R-:W-:-:S07]  /*2e850*/  IMAD.MOV.U32 R7, RZ, RZ, R26 ;  /* 0x000000ffff077224 */ /* 0x000fce00078e001a */
[----:B---3--:R-:W-:Y:S01]  /*2e860*/  HMMA.16816.F32 R12, R4, R24, R16 ;  /* 0x00000018040c723c */ /* 0x008fe20000001810 */
[----:B------:R-:W3:-:S15]  /*2e870*/  LDL.LU R4, [R1+0x2c4] ;  /* 0x0002c40001047983 */ /* 0x000ede0000300800 */
[----:B------:R-:W-:-:S03]  /*2e880*/  NOP ;  /* 0x0000000000007918 */ /* 0x000fc60000000000 */
[----:B------:R-:W-:Y:S04]  /*2e890*/  STL.64 [R1+0x180], R12 ;  /* 0x0001800c01007387 */ /* 0x000fe80000100a00 */
[----:B------:R-:W-:Y:S04]  /*2e8a0*/  STL.64 [R1+0x188], R14 ;  /* 0x0001880e01007387 */ /* 0x000fe80000100a00 */
[----:B------:R-:W3:Y:S04]  /*2e8b0*/  LDL.LU R5, [R1+0x2cc] ;  /* 0x0002cc0001057983 */ /* 0x000ee80000300800 */
[----:B------:R-:W3:Y:S04]  /*2e8c0*/  LDL.LU R6, [R1+0x2d4] ;  /* 0x0002d40001067983 */ /* 0x000ee80000300800 */
[----:B------:R-:W3:Y:S04]  /*2e8d0*/  LDL.LU R7, [R1+0x2dc] ;  /* 0x0002dc0001077983 */ /* 0x000ee80000300800 */
[----:B----4-:R-:W0:Y:S04]  /*2e8e0*/  LDSM.16.M88.4 R12, [R27+UR7+0x40100] ;  /* 0x040100071b0c783b */ /* 0x010e280008000200 */
[----:B0-----:R-:W-:Y:S01]  /*2e8f0*/  STL.64 [R1+0x300], R12 ;  /* 0x0003000c01007387 */ /* 0x001fe20000100a00 */
[----:B------:R-:W-:-:S03]  /*2e900*/  IMAD.MOV.U32 R2, RZ, RZ, R12 ;  /* 0x000000ffff027224 */ /* 0x000fc600078e000c */
[----:B------:R-:W-:Y:S01]  /*2e910*/  STL.64 [R1+0x308], R14 ;  /* 0x0003080e01007387 */ /* 0x000fe20000100a00 */
[----:B------:R-:W-:-:S03]  /*2e920*/  MOV R3, R13 ;  /* 0x0000000d00037202 */ /* 0x000fc60000000f00 */
[----:B------:R-:W0:Y:S04]  /*2e930*/  LDSM.16.MT88.4 R12, [R28+UR7+0x28000] ;  /* 0x028000071c0c783b */ /* 0x000e280008004200 */
[----:B0-----:R-:W-:Y:S04]  /*2e940*/  STL.64 [R1+0x220], R12 ;  /* 0x0002200c01007387 */ /* 0x001fe80000100a00 */
[----:B------:R-:W-:Y:S01]  /*2e950*/  STL [R1+0x22c], R15 ;  /* 0x00022c0f01007387 */ /* 0x000fe20000100800 */
[----:B------:R-:W-:-:S03]  /*2e960*/  IMAD.MOV.U32 R29, RZ, RZ, R14 ;  /* 0x000000ffff1d7224 */ /* 0x000fc600078e000e */
[----:B------:R-:W0:Y:S04]  /*2e970*/  LDSM.16.MT88.4 R12, [R28+UR7+0x2a000] ;  /* 0x02a000071c0c783b */ /* 0x000e280008004200 */
[----:B0-----:R-:W-:Y:S04]  /*2e980*/  STL [R1+0x234], R13 ;  /* 0x0002340d01007387 */ /* 0x001fe80000100800 */
[----:B------:R-:W-:Y:S01]  /*2e990*/  STL [R1+0x23c], R15 ;  /* 0x00023c0f01007387 */ /* 0x000fe20000100800 */
[----:B---3--:R-:W-:-:S15]  /*2e9a0*/  HMMA.16816.F32 R4, R4, R24, R8 ;  /* 0x000000180404723c */ /* 0x008fde0000001808 */
[----:B------:R-:W-:-:S04]  /*2e9b0*/  NOP ;  /* 0x0000000000007918 */ /* 0x000fc80000000000 */
[----:B------:R-:W-:Y:S04]  /*2e9c0*/  STL [R1+0x18d0], R7 ;  /* 0x0018d00701007387 */ /* 0x000fe80000100800 */
[----:B------:R-:W-:Y:S04]  /*2e9d0*/  STL [R1+0x1920], R6 ;  /* 0x0019200601007387 */ /* 0x000fe80000100800 */
[----:B------:R-:W-:Y:S04]  /*2e9e0*/  STL.64 [R1+0x1918], R4 ;  /* 0x0019180401007387 */ /* 0x000fe80000100a00 */
[----:B------:R-:W2:Y:S04]  /*2e9f0*/  LDL.LU R8, [R1+0x294] ;  /* 0x0002940001087983 */ /* 0x000ea80000300800 */
[----:B------:R-:W2:Y:S04]  /*2ea00*/  LDL.LU R9, [R1+0x29c] ;  /* 0x00029c0001097983 */ /* 0x000ea80000300800 */
[----:B------:R-:W2:Y:S04]  /*2ea10*/  LDL.LU R10, [R1+0x274] ;  /* 0x00027400010a7983 */ /* 0x000ea80000300800 */
[----:B------:R-:W2:Y:S04]  /*2ea20*/  LDL.LU R11, [R1+0x27c] ;  /* 0x00027c00010b7983 */ /* 0x000ea80000300800 */
        /* <DEDUP_REMOVED lines=8> */
[----:B------:R-:W-:Y:S04]  /*2eab0*/  STL [R1+0x274], R5 ;  /* 0x0002740501007387 */ /* 0x000fe80000100800 */
[----:B------:R-:W-:Y:S04]  /*2eac0*/  STL [R1+0x27c], R7 ;  /* 0x00027c0701007387 */ /* 0x000fe80000100800 */
[----:B------:R-:W-:Y:S04]  /*2ead0*/  STL.64 [R1+0x18f0], R18 ;  /* 0x0018f01201007387 */ /* 0x000fe80000100a00 */
[----:B------:R-:W0:Y:S04]  /*2eae0*/  LDSM.16.MT88.4 R4, [R28+UR7+0x28100] ;  /* 0x028100071c04783b */ /* 0x000e280008004200 */
[----:B------:R-:W-:Y:S01]  /*2eaf0*/  STL.64 [R1+0x18e8], R16 ;  /* 0x0018e81001007387 */ /* 0x000fe20000100a00 */
[----:B--2---:R-:W-:-:S15]  /*2eb00*/  HMMA.16816.F32 R8, R8, R24, R20 ;  /* 0x000000180808723c */ /* 0x004fde0000001814 */
[----:B------:R-:W-:-:S04]  /*2eb10*/  NOP ;  /* 0x0000000000007918 */ /* 0x000fc80000000000 */
[----:B------:R-:W-:Y:S04]  /*2eb20*/  STL [R1+0x18b4], R9 ;  /* 0x0018b40901007387 */ /* 0x000fe80000100800 */
[----:B------:R-:W-:Y:S04]  /*2eb30*/  STL [R1+0x18b0], R10 ;  /* 0x0018b00a01007387 */ /* 0x000fe80000100800 */
[----:B------:R-:W-:Y:S04]  /*2eb40*/  STL [R1+0x18ac], R11 ;  /* 0x0018ac0b01007387 */ /* 0x000fe80000100800 */
[----:B------:R1:W-:Y:S04]  /*2eb50*/  STL [R1+0x18f8], R8 ;  /* 0x0018f80801007387 */ /* 0x0003e80000100800 */
[----:B-1----:R-:W2:Y:S04]  /*2eb60*/  LDL.LU R8, [R1+0xd0] ;  /* 0x0000d00001087983 */ /* 0x002ea80000300800 */
[----:B------:R-:W2:Y:S04]  /*2eb70*/  LDL.LU R9, [R1+0xd4] ;  /* 0x0000d40001097983 */ /* 0x000ea80000300800 */
[----:B------:R-:W3:Y:S04]  /*2eb80*/  LDL.LU R10, [R1+0xd8] ;  /* 0x0000d800010a7983 */ /* 0x000ee80000300800 */
[----:B------:R-:W3:Y:S01]  /*2eb90*/  LDL.LU R11, [R1+0xdc] ;  /* 0x0000dc00010b7983 */ /* 0x000ee20000300800 */
[----:B------:R-:W-:Y:S01]  /*2eba0*/  MOV R19, R0 ;  /* 0x0000000000137202 */ /* 0x000fe20000000f00 */
[----:B------:R-:W-:-:S02]  /*2ebb0*/  IMAD.MOV.U32 R26, RZ, RZ, R14 ;  /* 0x000000ffff1a7224 */ /* 0x000fc400078e000e */
[----:B0-----:R-:W-:Y:S02]  /*2ebc0*/  IMAD.MOV.U32 R15, RZ, RZ, R4 ;  /* 0x000000ffff0f7224 */ /* 0x001fe400078e0004 */
[----:B------:R-:W-:Y:S01]  /*2ebd0*/  IMAD.MOV.U32 R14, RZ, RZ, R6 ;  /* 0x000000ffff0e7224 */ /* 0x000fe200078e0006 */
[----:B---3--:R-:W-:Y:S04]  /*2ebe0*/  STL.64 [R1+0x1908], R10 ;  /* 0x0019080a01007387 */ /* 0x008fe80000100a00 */
[----:B--2---:R0:W-:Y:S04]  /*2ebf0*/  STL.64 [R1+0x1900], R8 ;  /* 0x0019000801007387 */ /* 0x0041e80000100a00 */
[----:B0-----:R-:W2:Y:S04]  /*2ec00*/  LDL.LU R8, [R1+0x110] ;  /* 0x0001100001087983 */ /* 0x001ea80000300800 */
[----:B------:R-:W2:Y:S04]  /*2ec10*/  LDL.LU R9, [R1+0x114] ;  /* 0x0001140001097983 */ /* 0x000ea80000300800 */
[----:B------:R-:W2:Y:S04]  /*2ec20*/  LDL.LU R10, [R1+0x118] ;  /* 0x00011800010a7983 */ /* 0x000ea80000300800 */
[----:B------:R-:W2:Y:S04]  /*2ec30*/  LDL.LU R11, [R1+0x11c] ;  /* 0x00011c00010b7983 */ /* 0x000ea80000300800 */
[----:B------:R-:W2:Y:S04]  /*2ec40*/  LDL.LU R20, [R1+0x214] ;  /* 0x0002140001147983 */ /* 0x000ea80000300800 */
[----:B------:R-:W2:Y:S04]  /*2ec50*/  LDL.LU R21, [R1+0x21c] ;  /* 0x00021c0001157983 */ /* 0x000ea80000300800 */
[----:B------:R-:W3:Y:S04]  /*2ec60*/  LDL.LU R16, [R1+0xe0] ;  /* 0x0000e00001107983 */ /* 0x000ee80000300800 */
[----:B------:R-:W3:Y:S04]  /*2ec70*/  LDL.LU R17, [R1+0xe4] ;  /* 0x0000e40001117983 */ /* 0x000ee80000300800 */
[----:B------:R-:W3:Y:S04]  /*2ec80*/  LDL.LU R18, [R1+0xe8] ;  /* 0x0000e80001127983 */ /* 0x000ee80000300800 */
[----:B------:R-:W4:Y:S04]  /*2ec90*/  LDL.LU R0, [R1+0x1924] ;  /* 0x0019240001007983 */ /* 0x000f280000300800 */
[----:B------:R-:W2:Y:S04]  /*2eca0*/  LDL.LU R22, [R1+0x1f4] ;  /* 0x0001f40001167983 */ /* 0x000ea80000300800 */
[----:B------:R-:W2:Y:S04]  /*2ecb0*/  LDL.LU R23, [R1+0x1fc] ;  /* 0x0001fc0001177983 */ /* 0x000ea80000300800 */
[----:B------:R-:W-:Y:S04]  /*2ecc0*/  STL [R1+0x294], R5 ;  /* 0x0002940501007387 */ /* 0x000fe80000100800 */
[----:B------:R-:W-:Y:S04]  /*2ecd0*/  STL [R1+0x29c], R7 ;  /* 0x00029c0701007387 */ /* 0x000fe80000100800 */
[----:B------:R-:W0:Y:S01]  /*2ece0*/  LDSM.16.MT88.4 R4, [R28+UR7+0x2a100] ;  /* 0x02a100071c04783b */ /* 0x000e220008004200 */
[----:B------:R-:W-:-:S03]  /*2ecf0*/  IMAD.MOV.U32 R27, RZ, RZ, R12 ;  /* 0x000000ffff1b7224 */ /* 0x000fc600078e000c */
[----:B0-----:R0:W-:Y:S04]  /*2ed00*/  STL [R1+0x2a4], R5 ;  /* 0x0002a40501007387 */ /* 0x0011e80000100800 */
[----:B------:R-:W-:Y:S01]  /*2ed10*/  STL [R1+0x2ac], R7 ;  /* 0x0002ac0701007387 */ /* 0x000fe20000100800 */
[----:B------:R-:W-:Y:S01]  /*2ed20*/  MOV R12, R6 ;  /* 0x00000006000c7202 */ /* 0x000fe20000000f00 */
[----:B------:R-:W-:Y:S02]  /*2ed30*/  IMAD.MOV.U32 R13, RZ, RZ, R4 ;  /* 0x000000ffff0d7224 */ /* 0x000fe400078e0004 */
[----:B------:R-:W5:Y:S04]  /*2ed40*/  LDL.LU R6, [R1+0x1920] ;  /* 0x0019200001067983 */ /* 0x000f680000300800 */
[----:B0-----:R-:W5:Y:S01]  /*2ed50*/  LDL.LU.64 R4, [R1+0x1918] ;  /* 0x0019180001047983 */ /* 0x001f620000300a00 */
[----:B--2---:R-:W-:Y:S03]  /*2ed60*/  HMMA.16816.F32 R8, R20, R24, R8 ;  /* 0x000000181408723c */ /* 0x004fe60000001808 */
[----:B------:R-:W2:-:S15]  /*2ed70*/  LDL.LU R20, [R1+0x134] ;  /* 0x0001340001147983 */ /* 0x000e9e0000300800 */
[----:B------:R-:W-:Y:S01]  /*2ed80*/  NOP ;  /* 0x0000000000007918 */ /* 0x000fe20000000000 */
[----:B------:R-:W-:Y:S04]  /*2ed90*/  STL.64 [R1+0x10], R8 ;  /* 0x0000100801007387 */ /* 0x000fe80000100a00 */
[----:B------:R-:W-:Y:S04]  /*2eda0*/  STL.64 [R1+0x18], R10 ;  /* 0x0000180a01007387 */ /* 0x000fe80000100a00 */
[----:B------:R-:W0:Y:S04]  /*2edb0*/  LDSM.16.MT88.4 R8, [R28+UR7+0x28180] ;  /* 0x028180071c08783b */ /* 0x000e280008004200 */
[----:B------:R-:W2:Y:S04]  /*2edc0*/  LDL.LU R21, [R1+0x13c] ;  /* 0x00013c0001157983 */ /* 0x000ea80000300800 */
[----:B------:R-:W2:Y:S01]  /*2edd0*/  LDL.LU R22, [R1+0x154] ;  /* 0x0001540001167983 */ /* 0x000ea20000300800 */
[----:B----4-:R-:W-:-:S03]  /*2ede0*/  IMAD.MOV.U32 R23, RZ, RZ, R0 ;  /* 0x000000ffff177224 */ /* 0x010fc600078e0000 */
[----:B------:R-:W4:Y:S04]  /*2edf0*/  LDL.LU R0, [R1+0x1910] ;  /* 0x0019100001007983 */ /* 0x000f280000300800 */
[----:B0-----:R-:W-:Y:S04]  /*2ee00*/  STL [R1+0x2b4], R9 ;  /* 0x0002b40901007387 */ /* 0x001fe80000100800 */
[----:B------:R-:W-:Y:S01]  /*2ee10*/  STL.64 [R1+0x2b8], R10 ;  /* 0x0002b80a01007387 */ /* 0x000fe20000100a00 */
[----:B------:R-:W-:-:S03]  /*2ee20*/  IMAD.MOV.U32 R7, RZ, RZ, R8 ;  /* 0x000000ffff077224 */ /* 0x000fc600078e0008 */
[----:B------:R-:W0:Y:S04]  /*2ee30*/  LDSM.16.MT88.4 R8, [R28+UR7+0x2a180] ;  /* 0x02a180071c08783b */ /* 0x000e280008004200 */
[----:B0-----:R-:W-:Y:S04]  /*2ee40*/  STL.64 [R1+0x2c0], R8 ;  /* 0x0002c00801007387 */ /* 0x001fe80000100a00 */
[----:B------:R0:W-:Y:S01]  /*2ee50*/  STL [R1+0x2cc], R11 ;  /* 0x0002cc0b01007387 */ /* 0x0001e20000100800 */
[----:B------:R-:W-:-:S03]  /*2ee60*/  IMAD.MOV.U32 R28, RZ, RZ, R10 ;  /* 0x000000ffff1c7224 */ /* 0x000fc600078e000a */
[----:B0-----:R-:W2:Y:S04]  /*2ee70*/  LDL.LU.64 R10, [R1+0x1908] ;  /* 0x00190800010a7983 */ /* 0x001ea80000300a00 */
[----:B------:R-:W2:Y:S02]  /*2ee80*/  LDL.LU.64 R8, [R1+0x1900] ;  /* 0x0019000001087983 */ /* 0x000ea40000300a00 */
[----:B--2---:R-:W-:-:S15]  /*2ee90*/  HMMA.16816.F32 R8, R20, R24, R8 ;  /* 0x000000181408723c */ /* 0x004fde0000001808 */
[----:B------:R-:W-:-:S04]  /*2eea0*/  NOP ;  /* 0x0000000000007918 */ /* 0x000fc80000000000 */
[----:B------:R-:W-:Y:S04]  /*2eeb0*/  STL.64 [R1+0xb0], R8 ;  /* 0x0000b00801007387 */ /* 0x000fe80000100a00 */
[----:B------:R-:W-:Y:S04]  /*2eec0*/  STL.64 [R1+0xb8], R10 ;  /* 0x0000b80a01007387 */ /* 0x000fe80000100a00 */
[----:B------:R-:W3:Y:S04]  /*2eed0*/  LDL.LU R20, [R1+0x220] ;  /* 0x0002200001147983 */ /* 0x000ee80000300800 */
[----:B----4-:R-:W0:Y:S01]  /*2eee0*/  LDSM.16.MT88.4 R8, [R0+UR7+0x28000] ;  /* 0x028000070008783b */ /* 0x010e220008004200 */
[----:B------:R-:W-:-:S02]  /*2eef0*/  F2FP.F16.E4M3.UNPACK_B R2, R2 ;  /* 0x00000002ff02723e */ /* 0x000fc400020006ff */
[----:B------:R-:W-:Y:S02]  /*2ef00*/  F2FP.F16.E4M3.UNPACK_B R3, R3 ;  /* 0x00000003ff03723e */ /* 0x000fe400020006ff */
[----:B------:R-:W-:Y:S01]  /*2ef10*/  MOV R21, R29 ;  /* 0x0000001d00157202 */ /* 0x000fe20000000f00 */
[----:B0-----:R-:W-:Y:S01]  /*2ef20*/  STL [R1+0x144], R9 ;  /* 0x0001440901007387 */ /* 0x001fe20000100800 */
[----:B------:R-:W-:-:S03]  /*2ef30*/  IMAD.MOV.U32 R24, RZ, RZ, R8 ;  /* 0x000000ffff187224 */ /* 0x000fc600078e0008 */
[----:B------:R-:W-:Y:S01]  /*2ef40*/  STL [R1+0x14c], R11 ;  /* 0x00014c0b01007387 */ /* 0x000fe20000100800 */
[----:B------:R-:W-:-:S03]  /*2ef50*/  MOV R25, R10 ;  /* 0x0000000a00197202 */ /* 0x000fc60000000f00 */
[----:B------:R-:W0:Y:S01]  /*2ef60*/  LDSM.16.MT88.4 R8, [R0+UR7+0x2a000] ;  /* 0x02a000070008783b */ /* 0x000e220008004200 */
[----:B------:R-:W-:Y:S02]  /*2ef70*/  IMAD.MOV.U32 R22, RZ, RZ, R27 ;  /* 0x000000ffff167224 */ /* 0x000fe400078e001b */
[----:B------:R-:W-:Y:S01]  /*2ef80*/  IMAD.MOV.U32 R23, RZ, RZ, R26 ;  /* 0x000000ffff177224 */ /* 0x000fe200078e001a */
[----:B0-----:R-:W-:Y:S01]  /*2ef90*/  STL [R1+0x164], R9 ;  /* 0x0001640901007387 */ /* 0x001fe20000100800 */
[----:B------:R-:W-:-:S03]  /*2efa0*/  IMAD.MOV.U32 R26, RZ, RZ, R8 ;  /* 0x000000ffff1a7224 */ /* 0x000fc600078e0008 */
[----:B------:R-:W-:Y:S04]  /*2efb0*/  STL [R1+0x16c], R11 ;  /* 0x00016c0b01007387 */ /* 0x000fe80000100800 */
[----:B------:R-:W2:Y:S01]  /*2efc0*/  LDL.LU R8, [R1+0x18f8] ;  /* 0x0018f80001087983 */ /* 0x000ea20000300800 */
[----:B---3--:R-:W-:Y:S03]  /*2efd0*/  HMMA.16816.F32 R20, R20, R2, R16 ;  /* 0x000000021414723c */ /* 0x008fe60000001810 */
[----:B------:R-:W3:Y:S04]  /*2efe0*/  LDL.LU.64 R18, [R1+0x18f0] ;  /* 0x0018f00001127983 */ /* 0x000ee80000300a00 */
[----:B------:R-:W4:-:S12]  /*2eff0*/  LDL.LU.64 R16, [R1+0x18e8] ;  /* 0x0018e80001107983 */ /* 0x000f180000300a00 */
[----:B------:R3:W-:Y:S04]  /*2f000*/  STL.64 [R1+0xd0], R20 ;  /* 0x0000d01401007387 */ /* 0x0007e80000100a00 */
[----:B------:R4:W-:Y:S01]  /*2f010*/  STL.64 [R1+0xd8], R22 ;  /* 0x0000d81601007387 */ /* 0x0009e20000100a00 */
[----:B------:R-:W-:Y:S02]  /*2f020*/  IMAD.MOV.U32 R27, RZ, RZ, R10 ;  /* 0x000000ffff1b7224 */ /* 0x000fe400078e000a */
[----:B---3--:R-:W-:Y:S01]  /*2f030*/  IMAD.MOV.U32 R20, RZ, RZ, R19 ;  /* 0x000000ffff147224 */ /* 0x008fe200078e0013 */
[----:B------:R-:W-:Y:S01]  /*2f040*/  MOV R21, R18 ;  /* 0x0000001200157202 */ /* 0x000fe20000000f00 */
[----:B----4-:R-:W-:Y:S02]  /*2f050*/  IMAD.MOV.U32 R22, RZ, RZ, R17 ;  /* 0x000000ffff167224 */ /* 0x010fe400078e0011 */
[----:B------:R-:W-:-:S02]  /*2f060*/  IMAD.MOV.U32 R23, RZ, RZ, R16 ;  /* 0x000000ffff177224 */ /* 0x000fc400078e0010 */
[----:B------:R-:W0:Y:S04]  /*2f070*/  LDSM.16.MT88.4 R16, [R0+UR7+0x28080] ;  /* 0x028080070010783b */ /* 0x000e280008004200 */
[----:B0-----:R-:W-:Y:S01]  /*2f080*/  STL [R1+0x1a4], R17 ;  /* 0x0001a41101007387 */ /* 0x001fe20000100800 */
[----:B------:R-:W-:-:S03]  /*2f090*/  IMAD.MOV.U32 R9, RZ, RZ, R16 ;  /* 0x000000ffff097224 */ /* 0x000fc600078e0010 */
[----:B------:R-:W-:Y:S01]  /*2f0a0*/  STL [R1+0x1ac], R19 ;  /* 0x0001ac1301007387 */ /* 0x000fe20000100800 */
[----:B------:R-:W-:-:S03]  /*2f0b0*/  MOV R10, R18 ;  /* 0x00000012000a7202 */ /* 0x000fc60000000f00 */
[----:B------:R-:W0:Y:S02]  /*2f0c0*/  LDSM.16.MT88.4 R16, [R0+UR7+0x2a080] ;  /* 0x02a080070010783b */ /* 0x000e240008004200 */
[----:B0-----:R-:W-:Y:S02]  /*2f0d0*/  IMAD.MOV.U32 R11, RZ, RZ, R16 ;  /* 0x000000ffff0b7224 */ /* 0x001fe400078e0010 */
[----:B------:R-:W-:Y:S04]  /*2f0e0*/  STL [R1+0x1b4], R17 ;  /* 0x0001b41101007387 */ /* 0x000fe80000100800 */
[----:B------:R0:W-:Y:S01]  /*2f0f0*/  STL [R1+0x1bc], R19 ;  /* 0x0001bc1301007387 */ /* 0x0001e20000100800 */
[----:B------:R-:W-:-:S03]  /*2f100*/  IMAD.MOV.U32 R29, RZ, RZ, R18 ;  /* 0x000000ffff1d7224 */ /* 0x000fc600078e0012 */
[----:B0-----:R-:W3:Y:S04]  /*2f110*/  LDL.LU.64 R18, [R1+0x18e0] ;  /* 0x0018e00001127983 */ /* 0x001ee80000300a00 */
[----:B------:R-:W3:Y:S04]  /*2f120*/  LDL.LU.64 R16, [R1+0x18d8] ;  /* 0x0018d80001107983 */ /* 0x000ee80000300a00 */
[----:B------:R-:W-:Y:S04]  /*2f130*/  STL.64 [R1+0x18c0], R10 ;  /* 0x0018c00a01007387 */ /* 0x000fe80000100a00 */
[----:B--2---:R0:W-:Y:S04]  /*2f140*/  STL.64 [R1+0x18b8], R8 ;  /* 0x0018b80801007387 */ /* 0x0041e80000100a00 */
[----:B0-----:R-:W2:Y:S04]  /*2f150*/  LDL.LU R8, [R1] ;  /* 0x0000000001087983 */ /* 0x001ea80000300800 */
[----:B------:R-:W2:Y:S04]  /*2f160*/  LDL.LU R9, [R1+0x4] ;  /* 0x0000040001097983 */ /* 0x000ea80000300800 */
[----:B------:R-:W2:Y:S04]  /*2f170*/  LDL.LU R10, [R1+0x8] ;  /* 0x00000800010a7983 */ /* 0x000ea80000300800 */
[----:B------:R-:W2:Y:S02]  /*2f180*/  LDL.LU R11, [R1+0xc] ;  /* 0x00000c00010b7983 */ /* 0x000ea40000300800 */
[----:B--2---:R-:W-:-:S15]  /*2f190*/  HMMA.16816.F32 R8, R20, R2, R8 ;  /* 0x000000021408723c */ /* 0x004fde0000001808 */
        /* <DEDUP_REMOVED lines=10> */
[----:B------:R-:W-:-:S03]  /*2f240*/  IMAD.MOV.U32 R15, RZ, RZ, R8 ;  /* 0x000000ffff0f7224 */ /* 0x000fc600078e0008 */
[----:B------:R-:W-:Y:S01]  /*2f250*/  STL [R1+0x21c], R11 ;  /* 0x00021c0b01007387 */ /* 0x000fe20000100800 */
[----:B------:R-:W-:-:S03]  /*2f260*/  MOV R14, R10 ;  /* 0x0000000a000e7202 */ /* 0x000fc60000000f00 */
[----:B------:R-:W0:Y:S10]  /*2f270*/  LDSM.16.MT88.4 R8, [R0+UR7+0x2a100] ;  /* 0x02a100070008783b */ /* 0x000e340008004200 */
[----:B------:R1:W-:Y:S04]  /*2f280*/  STL.64 [R1+0x1d0], R16 ;  /* 0x0001d01001007387 */ /* 0x0003e80000100a00 */
[----:B------:R2:W-:Y:S01]  /*2f290*/  STL.64 [R1+0x1d8], R18 ;  /* 0x0001d81201007387 */ /* 0x0005e20000100a00 */
[----:B-1----:R-:W-:Y:S01]  /*2f2a0*/  IMAD.MOV.U32 R16, RZ, RZ, R7 ;  /* 0x000000ffff107224 */ /* 0x002fe200078e0007 */
[----:B--2---:R-:W-:-:S02]  /*2f2b0*/  MOV R19, R28 ;  /* 0x0000001c00137202 */ /* 0x004fc40000000f00 */
[----:B0-----:R-:W-:Y:S04]  /*2f2c0*/  STL [R1+0x1f4], R9 ;  /* 0x0001f40901007387 */ /* 0x001fe80000100800 */
[----:B------:R-:W-:Y:S04]  /*2f2d0*/  STL [R1+0x1fc], R11 ;  /* 0x0001fc0b01007387 */ /* 0x000fe80000100800 */
[----:B------:R-:W5:Y:S04]  /*2f2e0*/  LDL.LU R7, [R1+0x18d0] ;  /* 0x0018d00001077983 */ /* 0x000f680000300800 */
[----:B------:R-:W5:Y:S04]  /*2f2f0*/  LDL.LU R17, [R1+0x2b8] ;  /* 0x0002b80001117983 */ /* 0x000f680000300800 */
[----:B------:R-:W5:Y:S04]  /*2f300*/  LDL.LU R18, [R1+0x2c0] ;  /* 0x0002c00001127983 */ /* 0x000f680000300800 */
[----:B------:R-:W2:Y:S01]  /*2f310*/  LDL.LU R28, [R1+0x18cc] ;  /* 0x0018cc00011c7983 */ /* 0x000ea20000300800 */
[----:B------:R-:W-:-:S02]  /*2f320*/  IMAD.MOV.U32 R13, RZ, RZ, R8 ;  /* 0x000000ffff0d7224 */ /* 0x000fc400078e0008 */
[----:B------:R-:W-:Y:S02]  /*2f330*/  IMAD.MOV.U32 R12, RZ, RZ, R10 ;  /* 0x000000ffff0c7224 */ /* 0x000fe400078e000a */
[----:B------:R-:W0:Y:S04]  /*2f340*/  LDSM.16.MT88.4 R8, [R0+UR7+0x28180] ;  /* 0x028180070008783b */ /* 0x000e280008004200 */
[----:B0-----:R-:W-:Y:S01]  /*2f350*/  STL [R1+0x284], R9 ;  /* 0x0002840901007387 */ /* 0x001fe20000100800 */
[----:B------:R-:W-:-:S03]  /*2f360*/  IMAD.MOV.U32 R23, RZ, RZ, R8 ;  /* 0x000000ffff177224 */ /* 0x000fc600078e0008 */
[----:B------:R5:W-:Y:S01]  /*2f370*/  STL [R1+0x28c], R11 ;  /* 0x00028c0b01007387 */ /* 0x000be20000100800 */
[----:B------:R-:W-:Y:S02]  /*2f380*/  IMAD.MOV.U32 R22, RZ, RZ, R10 ;  /* 0x000000ffff167224 */ /* 0x000fe400078e000a */
[----:B-----5:R-:W-:Y:S01]  /*2f390*/  HMMA.16816.F32 R8, R16, R2, R4 ;  /* 0x000000021008723c */ /* 0x020fe20000001804 */
[----:B------:R-:W3:Y:S01]  /*2f3a0*/  LDL.LU R4, [R1+0x170] ;  /* 0x0001700001047983 */ /* 0x000ee20000300800 */
[----:B--2---:R-:W-:-:S15]  /*2f3b0*/  IMAD.MOV.U32 R7, RZ, RZ, R28 ;  /* 0x000000ffff077224 */ /* 0x004fde00078e001c */
[----:B------:R-:W-:Y:S02]  /*2f3c0*/  NOP ;  /* 0x0000000000007918 */ /* 0x000fe40000000000 */
[----:B------:R-:W-:Y:S04]  /*2f3d0*/  STL.64 [R1+0x240], R8 ;  /* 0x0002400801007387 */ /* 0x000fe80000100a00 */
[----:B------:R-:W-:Y:S04]  /*2f3e0*/  STL.64 [R1+0x248], R10 ;  /* 0x0002480a01007387 */ /* 0x000fe80000100a00 */
[----:B------:R-:W3:Y:S04]  /*2f3f0*/  LDL.LU R5, [R1+0x174] ;  /* 0x0001740001057983 */ /* 0x000ee80000300800 */
[----:B------:R-:W3:Y:S04]  /*2f400*/  LDL.LU R6, [R1+0x178] ;  /* 0x0001780001067983 */ /* 0x000ee80000300800 */
[----:B------:R-:W2:Y:S04]  /*2f410*/  LDL.LU R28, [R1+0x18c8] ;  /* 0x0018c800011c7983 */ /* 0x000ea80000300800 */
[----:B------:R-:W0:Y:S04]  /*2f420*/  LDSM.16.MT88.4 R8, [R0+UR7+0x2a180] ;  /* 0x02a180070008783b */ /* 0x000e280008004200 */
[----:B0-----:R-:W-:Y:S01]  /*2f430*/  STL [R1+0x264], R9 ;  /* 0x0002640901007387 */ /* 0x001fe20000100800 */
[----:B------:R-:W-:-:S03]  /*2f440*/  MOV R18, R8 ;  /* 0x0000000800127202 */ /* 0x000fc60000000f00 */
[----:B------:R-:W-:Y:S01]  /*2f450*/  STL [R1+0x26c], R11 ;  /* 0x00026c0b01007387 */ /* 0x000fe20000100800 */
[----:B------:R-:W-:-:S03]  /*2f460*/  IMAD.MOV.U32 R17, RZ, RZ, R10 ;  /* 0x000000ffff117224 */ /* 0x000fc600078e000a */
[----:B------:R-:W-:Y:S04]  /*2f470*/  STL [R1+0x1800], R0 ;  /* 0x0018000001007387 */ /* 0x000fe80000100800 */
[----:B--2---:R-:W0:Y:S01]  /*2f480*/  LDSM.16.MT88.4 R8, [R28+UR7+0x28000] ;  /* 0x028000071c08783b */ /* 0x004e220008004200 */
[----:B---3--:R-:W-:Y:S03]  /*2f490*/  HMMA.16816.F32 R24, R24, R2, R4 ;  /* 0x000000021818723c */ /* 0x008fe60000001804 */
[----:B------:R-:W1:Y:S04]  /*2f4a0*/  LDSM.16.MT88.4 R4, [R28+UR7+0x2a000] ;  /* 0x02a000071c04783b */ /* 0x000e680008004200 */
[----:B0-----:R-:W-:Y:S04]  /*2f4b0*/  STL [R1+0x74], R9 ;  /* 0x0000740901007387 */ /* 0x001fe80000100800 */
[----:B------:R0:W-:Y:S01]  /*2f4c0*/  STL [R1+0x7c], R11 ;  /* 0x00007c0b01007387 */ /* 0x0001e20000100800 */
[----:B------:R-:W-:-:S02]  /*2f4d0*/  IMAD.MOV.U32 R20, RZ, RZ, R10 ;  /* 0x000000ffff147224 */ /* 0x000fc400078e000a */
[----:B------:R-:W-:Y:S01]  /*2f4e0*/  IMAD.MOV.U32 R21, RZ, RZ, R8 ;  /* 0x000000ffff157224 */ /* 0x000fe200078e0008 */
[----:B0-----:R-:W2:Y:S04]  /*2f4f0*/  LDL.LU.64 R10, [R1+0x18c0] ;  /* 0x0018c000010a7983 */ /* 0x001ea80000300a00 */
[----:B------:R-:W3:Y:S04]  /*2f500*/  LDL.LU.64 R8, [R1+0x18b8] ;  /* 0x0018b80001087983 */ /* 0x000ee80000300a00 */
[----:B------:R-:W-:Y:S04]  /*2f510*/  STL.64 [R1+0x1820], R26 ;  /* 0x0018201a01007387 */ /* 0x000fe80000100a00 */
[----:B------:R0:W-:Y:S04]  /*2f520*/  STL.64 [R1+0x1818], R24 ;  /* 0x0018181801007387 */ /* 0x0001e80000100a00 */
[----:B0-----:R-:W4:Y:S04]  /*2f530*/  LDL.LU R24, [R1+0x30] ;  /* 0x0000300001187983 */ /* 0x001f280000300800 */
[----:B------:R-:W4:Y:S04]  /*2f540*/  LDL.LU R25, [R1+0x34] ;  /* 0x0000340001197983 */ /* 0x000f280000300800 */
[----:B------:R-:W4:Y:S04]  /*2f550*/  LDL.LU R26, [R1+0x38] ;  /* 0x00003800011a7983 */ /* 0x000f280000300800 */
[----:B------:R-:W4:Y:S04]  /*2f560*/  LDL.LU R27, [R1+0x3c] ;  /* 0x00003c00011b7983 */ /* 0x000f280000300800 */
[----:B-1----:R-:W-:Y:S04]  /*2f570*/  STL.64 [R1+0x60], R4 ;  /* 0x0000600401007387 */ /* 0x002fe80000100a00 */
[----:B------:R0:W-:Y:S01]  /*2f580*/  STL [R1+0x6c], R7 ;  /* 0x00006c0701007387 */ /* 0x0001e20000100800 */
[----:B------:R-:W-:-:S02]  /*2f590*/  MOV R0, R6 ;  /* 0x0000000600007202 */ /* 0x000fc40000000f00 */
[----:B0-----:R-:W-:Y:S01]  /*2f5a0*/  MOV R7, R29 ;  /* 0x0000001d00077202 */ /* 0x001fe20000000f00 */
[----:B--2---:R-:W-:Y:S02]  /*2f5b0*/  IMAD.MOV.U32 R5, RZ, RZ, R10 ;  /* 0x000000ffff057224 */ /* 0x004fe400078e000a */
[----:B---3--:R-:W-:Y:S02]  /*2f5c0*/  IMAD.MOV.U32 R4, RZ, RZ, R9 ;  /* 0x000000ffff047224 */ /* 0x008fe400078e0009 */
[----:B------:R-:W-:Y:S01]  /*2f5d0*/  IMAD.MOV.U32 R6, RZ, RZ, R11 ;  /* 0x000000ffff067224 */ /* 0x000fe200078e000b */
[----:B------:R-:W2:Y:S04]  /*2f5e0*/  LDL.LU R9, [R1+0x18b4] ;  /* 0x0018b40001097983 */ /* 0x000ea80000300800 */
[----:B------:R-:W2:Y:S04]  /*2f5f0*/  LDL.LU R10, [R1+0x18b0] ;  /* 0x0018b000010a7983 */ /* 0x000ea80000300800 */
[----:B------:R-:W2:Y:S04]  /*2f600*/  LDL.LU R11, [R1+0x18ac] ;  /* 0x0018ac00010b7983 */ /* 0x000ea80000300800 */
[----:B------:R-:W3:Y:S01]  /*2f610*/  LDL.LU R29, [R1+0x18a8] ;  /* 0x0018a800011d7983 */ /* 0x000ee20000300800 */
[----:B----4-:R-:W-:Y:S03]  /*2f620*/  HMMA.16816.F32 R24, R4, R2, R24 ;  /* 0x000000020418723c */ /* 0x010fe60000001818 */
[----:B------:R-:W0:-:S15]  /*2f630*/  LDSM.16.MT88.4 R4, [R28+UR7+0x28080] ;  /* 0x028080071c04783b */ /* 0x000e1e0008004200 */
[----:B------:R-:W-:Y:S01]  /*2f640*/  NOP ;  /* 0x0000000000007918 */ /* 0x000fe20000000000 */
[----:B------:R-:W-:Y:S04]  /*2f650*/  STL.64 [R1+0x90], R24 ;  /* 0x0000901801007387 */ /* 0x000fe80000100a00 */
[----:B------:R-:W-:Y:S04]  /*2f660*/  STL.64 [R1+0x98], R26 ;  /* 0x0000981a01007387 */ /* 0x000fe80000100a00 */
[----:B------:R-:W1:Y:S04]  /*2f670*/  LDSM.16.MT88.4 R24, [R28+UR7+0x2a080] ;  /* 0x02a080071c18783b */ /* 0x000e680008004200 */
[----:B0-----:R0:W-:Y:S04]  /*2f680*/  STL.64 [R1+0xc0], R4 ;  /* 0x0000c00401007387 */ /* 0x0011e80000100a00 */
[----:B------:R4:W-:Y:S01]  /*2f690*/  STL.64 [R1+0xc8], R6 ;  /* 0x0000c80601007387 */ /* 0x0009e20000100a00 */
[----:B0-----:R-:W-:-:S02]  /*2f6a0*/  IMAD.MOV.U32 R4, RZ, RZ, R15 ;  /* 0x000000ffff047224 */ /* 0x001fc400078e000f */
[----:B------:R-:W-:Y:S02]  /*2f6b0*/  IMAD.MOV.U32 R5, RZ, RZ, R14 ;  /* 0x000000ffff057224 */ /* 0x000fe400078e000e */
[----:B----4-:R-:W-:Y:S01]  /*2f6c0*/  IMAD.MOV.U32 R6, RZ, RZ, R13 ;  /* 0x000000ffff067224 */ /* 0x010fe200078e000d */
[----:B------:R-:W-:Y:S02]  /*2f6d0*/  MOV R7, R12 ;  /* 0x0000000c00077202 */ /* 0x000fe40000000f00 */
[----:B------:R-:W0:Y:S04]  /*2f6e0*/  LDSM.16.MT88.4 R12, [R28+UR7+0x28100] ;  /* 0x028100071c0c783b */ /* 0x000e280008004200 */
[----:B-1----:R-:W-:Y:S04]  /*2f6f0*/  STL.64 [R1+0xf0], R24 ;  /* 0x0000f01801007387 */ /* 0x002fe80000100a00 */
[----:B------:R1:W-:Y:S04]  /*2f700*/  STL.64 [R1+0xf8], R26 ;  /* 0x0000f81a01007387 */ /* 0x0003e80000100a00 */
[----:B0-----:R-:W-:Y:S04]  /*2f710*/  STL [R1+0x194], R13 ;  /* 0x0001940d01007387 */ /* 0x001fe80000100800 */
[----:B------:R0:W-:Y:S01]  /*2f720*/  STL [R1+0x19c], R15 ;  /* 0x00019c0f01007387 */ /* 0x0001e20000100800 */
[----:B-1----:R-:W-:-:S02]  /*2f730*/  IMAD.MOV.U32 R26, RZ, RZ, R14 ;  /* 0x000000ffff1a7224 */ /* 0x002fc400078e000e */
[----:B------:R-:W-:Y:S01]  /*2f740*/  IMAD.MOV.U32 R27, RZ, RZ, R12 ;  /* 0x000000ffff1b7224 */ /* 0x000fe200078e000c */
[----:B0-----:R-:W4:Y:S04]  /*2f750*/  LDL.LU.64 R14, [R1+0x18a0] ;  /* 0x0018a000010e7983 */ /* 0x001f280000300a00 */
[----:B------:R-:W4:Y:S02]  /*2f760*/  LDL.LU.64 R12, [R1+0x1898] ;  /* 0x00189800010c7983 */ /* 0x000f240000300a00 */
[----:B----4-:R-:W-:Y:S02]  /*2f770*/  HMMA.16816.F32 R4, R4, R2, R12 ;  /* 0x000000020404723c */ /* 0x010fe4000000180c */
[----:B------:R-:W0:-:S15]  /*2f780*/  LDSM.16.MT88.4 R12, [R28+UR7+0x2a100] ;  /* 0x02a100071c0c783b */ /* 0x000e1e0008004200 */
[----:B------:R-:W-:Y:S02]  /*2f790*/  NOP ;  /* 0x0000000000007918 */ /* 0x000fe40000000000 */
[----:B------:R-:W-:Y:S04]  /*2f7a0*/  STL.64 [R1+0x100], R4 ;  /* 0x0001000401007387 */ /* 0x000fe80000100a00 */
[----:B------:R-:W-:Y:S04]  /*2f7b0*/  STL.64 [R1+0x108], R6 ;  /* 0x0001080601007387 */ /* 0x000fe80000100a00 */
[----:B0-----:R-:W-:Y:S01]  /*2f7c0*/  STL [R1+0x174], R13 ;  /* 0x0001740d01007387 */ /* 0x001fe20000100800 */
[----:B------:R-:W-:-:S03]  /*2f7d0*/  IMAD.MOV.U32 R25, RZ, RZ, R12 ;  /* 0x000000ffff197224 */ /* 0x000fc600078e000c */
[----:B------:R-:W-:Y:S01]  /*2f7e0*/  STL [R1+0x17c], R15 ;  /* 0x00017c0f01007387 */ /* 0x000fe20000100800 */
[----:B------:R-:W-:-:S03]  /*2f7f0*/  MOV R16, R14 ;  /* 0x0000000e00107202 */ /* 0x000fc60000000f00 */
[----:B------:R-:W0:Y:S02]  /*2f800*/  LDSM.16.MT88.4 R12, [R28+UR7+0x28180] ;  /* 0x028180071c0c783b */ /* 0x000e240008004200 */
[----:B0-----:R-:W-:Y:S02]  /*2f810*/  IMAD.MOV.U32 R24, RZ, RZ, R12 ;  /* 0x000000ffff187224 */ /* 0x001fe400078e000c */
[----:B------:R-:W-:Y:S04]  /*2f820*/  STL [R1+0x204], R13 ;  /* 0x0002040d01007387 */ /* 0x000fe80000100800 */
[----:B------:R-:W-:Y:S04]  /*2f830*/  STL [R1+0x20c], R15 ;  /* 0x00020c0f01007387 */ /* 0x000fe80000100800 */
[----:B------:R3:W-:Y:S04]  /*2f840*/  STL.64 [R1+0x1888], R26 ;  /* 0x0018881a01007387 */ /* 0x0007e80000100a00 */
[----:B------:R0:W-:Y:S01]  /*2f850*/  STL.64 [R1+0x1880], R24 ;  /* 0x0018801801007387 */ /* 0x0001e20000100a00 */
[----:B---3--:R-:W-:-:S03]  /*2f860*/  IMAD.MOV.U32 R26, RZ, RZ, R29 ;  /* 0x000000ffff1a7224 */ /* 0x008fc600078e001d */
[----:B0-----:R-:W3:Y:S04]  /*2f870*/  LDL.LU R24, [R1+0x40] ;  /* 0x0000400001187983 */ /* 0x001ee80000300800 */
[----:B------:R-:W3:Y:S04]  /*2f880*/  LDL.LU R25, [R1+0x44] ;  /* 0x0000440001197983 */ /* 0x000ee80000300800 */
[----:B------:R-:W4:Y:S01]  /*2f890*/  LDL.LU R29, [R1+0x1894] ;  /* 0x00189400011d7983 */ /* 0x000f220000300800 */
[----:B------:R-:W-:Y:S02]  /*2f8a0*/  IMAD.MOV.U32 R4, RZ, RZ, R23 ;  /* 0x000000ffff047224 */ /* 0x000fe400078e0017 */
[----:B------:R-:W-:-:S02]  /*2f8b0*/  IMAD.MOV.U32 R5, RZ, RZ, R22 ;  /* 0x000000ffff057224 */ /* 0x000fc400078e0016 */
[----:B------:R-:W-:Y:S01]  /*2f8c0*/  IMAD.MOV.U32 R6, RZ, RZ, R18 ;  /* 0x000000ffff067224 */ /* 0x000fe200078e0012 */
[----:B------:R-:W-:Y:S01]  /*2f8d0*/  MOV R7, R17 ;  /* 0x0000001100077202 */ /* 0x000fe20000000f00 */
[----:B------:R-:W3:Y:S06]  /*2f8e0*/  LDL.LU R27, [R1+0x4c] ;  /* 0x00004c00011b7983 */ /* 0x000eec0000300800 */
[----:B--2---:R-:W-:Y:S01]  /*2f8f0*/  HMMA.16816.F32 R8, R4, R2, R8 ;  /* 0x000000020408723c */ /* 0x004fe20000001808 */
[----:B------:R-:W2:-:S15]  /*2f900*/  LDL.LU R4, [R1+0x80] ;  /* 0x0000800001047983 */ /* 0x000e9e0000300800 */
[----:B------:R-:W-:-:S03]  /*2f910*/  NOP ;  /* 0x0000000000007918 */ /* 0x000fc60000000000 */
[----:B------:R-:W-:Y:S04]  /*2f920*/  STL.64 [R1+0x1c0], R8 ;  /* 0x0001c00801007387 */ /* 0x000fe80000100a00 */
[----:B------:R-:W-:Y:S04]  /*2f930*/  STL.64 [R1+0x1c8], R10 ;  /* 0x0001c80a01007387 */ /* 0x000fe80000100a00 */
[----:B------:R-:W0:Y:S04]  /*2f940*/  LDSM.16.MT88.4 R8, [R28+UR7+0x2a180] ;  /* 0x02a180071c08783b */ /* 0x000e280008004200 */
[----:B------:R-:W2:Y:S04]  /*2f950*/  LDL.LU R5, [R1+0x84] ;  /* 0x0000840001057983 */ /* 0x000ea80000300800 */
[----:B------:R-:W2:Y:S01]  /*2f960*/  LDL.LU R6, [R1+0x88] ;  /* 0x0000880001067983 */ /* 0x000ea20000300800 */
[----:B------:R-:W-:Y:S01]  /*2f970*/  MOV R13, R20 ;  /* 0x00000014000d7202 */ /* 0x000fe20000000f00 */
[----:B------:R-:W-:-:S02]  /*2f980*/  IMAD.MOV.U32 R12, RZ, RZ, R21 ;  /* 0x000000ffff0c7224 */ /* 0x000fc400078e0015 */
[----:B------:R-:W-:Y:S01]  /*2f990*/  IMAD.MOV.U32 R19, RZ, RZ, R14 ;  /* 0x000000ffff137224 */ /* 0x000fe200078e000e */
[----:B----4-:R-:W-:Y:S02]  /*2f9a0*/  MOV R7, R29 ;  /* 0x0000001d00077202 */ /* 0x010fe40000000f00 */
[----:B------:R-:W4:Y:S04]  /*2f9b0*/  LDL.LU R29, [R1+0x1890] ;  /* 0x00189000011d7983 */ /* 0x000f280000300800 */
[----:B0-----:R-:W-:Y:S04]  /*2f9c0*/  STL [R1+0x1e4], R9 ;  /* 0x0001e40901007387 */ /* 0x001fe80000100800 */
[----:B------:R-:W-:Y:S04]  /*2f9d0*/  STL [R1+0x1ec], R11 ;  /* 0x0001ec0b01007387 */ /* 0x000fe80000100800 */
[----:B------:R-:W-:Y:S04]  /*2f9e0*/  STL [R1+0x17b8], R28 ;  /* 0x0017b81c01007387 */ /* 0x000fe80000100800 */
[----:B------:R-:W5:Y:S04]  /*2f9f0*/  LDL.LU R20, [R1+0x10] ;  /* 0x0000100001147983 */ /* 0x000f680000300800 */
[----:B------:R-:W5:Y:S04]  /*2fa00*/  LDL.LU R21, [R1+0x14] ;  /* 0x0000140001157983 */ /* 0x000f680000300800 */
[----:B------:R-:W5:Y:S04]  /*2fa10*/  LDL.LU R22, [R1+0x18] ;  /* 0x0000180001167983 */ /* 0x000f680000300800 */
[----:B------:R-:W5:Y:S04]  /*2fa20*/  LDL.LU R23, [R1+0x1c] ;  /* 0x00001c0001177983 */ /* 0x000f680000300800 */
[----:B------:R-:W2:Y:S01]  /*2fa30*/  LDL.LU R14, [R1+0x60] ;  /* 0x00006000010e7983 */ /* 0x000ea20000300800 */
[----:B------:R-:W-:-:S02]  /*2fa40*/  IMAD.MOV.U32 R18, RZ, RZ, R8 ;  /* 0x000000ffff127224 */ /* 0x000fc400078e0008 */
[----:B------:R-:W-:Y:S02]  /*2fa50*/  IMAD.MOV.U32 R17, RZ, RZ, R10 ;  /* 0x000000ffff117224 */ /* 0x000fe400078e000a */
[----:B------:R-:W-:Y:S01]  /*2fa60*/  IMAD.MOV.U32 R15, RZ, RZ, R0 ;  /* 0x000000ffff0f7224 */ /* 0x000fe200078e0000 */
[----:B----4-:R-:W0:Y:S06]  /*2fa70*/  LDSM.16.MT88.4 R8, [R29+UR7+0x28000] ;  /* 0x028000071d08783b */ /* 0x010e2c0008004200 */
[----:B--2---:R-:W-:Y:S01]  /*2fa80*/  HMMA.16816.F32 R12, R12, R2, R4 ;  /* 0x000000020c0c723c */ /* 0x004fe20000001804 */
[----:B------:R-:W1:Y:S04]  /*2fa90*/  LDSM.16.MT88.4 R4, [R29+UR7+0x2a000] ;  /* 0x02a000071d04783b */ /* 0x000e680008004200 */
[----:B0-----:R1:W-:Y:S04]  /*2faa0*/  STL [R1+0x183c], R9 ;  /* 0x00183c0901007387 */ /* 0x0013e80000100800 */
[----:B------:R-:W-:Y:S10]  /*2fab0*/  STL [R1+0x1838], R11 ;  /* 0x0018380b01007387 */ /* 0x000ff40000100800 */
[----:B------:R-:W-:Y:S04]  /*2fac0*/  STL.64 [R1+0x1830], R14 ;  /* 0x0018300e01007387 */ /* 0x000fe80000100a00 */
[----:B------:R0:W-:Y:S01]  /*2fad0*/  STL.64 [R1+0x1828], R12 ;  /* 0x0018280c01007387 */ /* 0x0001e20000100a00 */
[----:B-1----:R-:W-:-:S03]  /*2fae0*/  IMAD.MOV.U32 R9, RZ, RZ, R4 ;  /* 0x000000ffff097224 */ /* 0x002fc600078e0004 */
[----:B0-----:R-:W2:Y:S04]  /*2faf0*/  LDL.LU R12, [R1+0x20] ;  /* 0x00002000010c7983 */ /* 0x001ea80000300800 */
[----:B------:R-:W2:Y:S04]  /*2fb00*/  LDL.LU R13, [R1+0x24] ;  /* 0x00002400010d7983 */ /* 0x000ea80000300800 */
[----:B------:R-:W2:Y:S04]  /*2fb10*/  LDL.LU R14, [R1+0x28] ;  /* 0x00002800010e7983 */ /* 0x000ea80000300800 */
[----:B------:R-:W2:Y:S04]  /*2fb20*/  LDL.LU R15, [R1+0x2c] ;  /* 0x00002c00010f7983 */ /* 0x000ea80000300800 */
[----:B------:R0:W-:Y:S04]  /*2fb30*/  STL [R1+0x34], R5 ;  /* 0x0000340501007387 */ /* 0x0001e80000100800 */
[----:B------:R1:W-:Y:S04]  /*2fb40*/  STL [R1+0x3c], R7 ;  /* 0x00003c0701007387 */ /* 0x0003e80000100800 */
[----:B------:R-:W3:Y:S01]  /*2fb50*/  LDL.LU R4, [R1+0xc0] ;  /* 0x0000c00001047983 */ /* 0x000ee20000300800 */
[----:B------:R-:W-:-:S03]  /*2fb60*/  IMAD.MOV.U32 R0, RZ, RZ, R6 ;  /* 0x000000ffff007224 */ /* 0x000fc600078e0006 */
[----:B0-----:R-:W3:Y:S04]  /*2fb70*/  LDL.LU R5, [R1+0xc8] ;  /* 0x0000c80001057983 */ /* 0x001ee80000300800 */
[----:B------:R-:W3:Y:S04]  /*2fb80*/  LDL.LU R6, [R1+0xf0] ;  /* 0x0000f00001067983 */ /* 0x000ee80000300800 */
[----:B-1----:R-:W3:Y:S02]  /*2fb90*/  LDL.LU R7, [R1+0xf8] ;  /* 0x0000f80001077983 */ /* 0x002ee40000300800 */
[----:B---3--:R-:W-:Y:S02]  /*2fba0*/  HMMA.16816.F32 R4, R4, R2, R24 ;  /* 0x000000020404723c */ /* 0x008fe40000001818 */
[----:B------:R-:W3:Y:S04]  /*2fbb0*/  LDL.LU.64 R26, [R1+0x1888] ;  /* 0x00188800011a7983 */ /* 0x000ee80000300a00 */
[----:B------:R-:W4:-:S13]  /*2fbc0*/  LDL.LU.64 R24, [R1+0x1880] ;  /* 0x0018800001187983 */ /* 0x000f1a0000300a00 */
[----:B------:R-:W-:Y:S04]  /*2fbd0*/  STL.64 [R1+0x40], R4 ;  /* 0x0000400401007387 */ /* 0x000fe80000100a00 */
[----:B------:R0:W-:Y:S02]  /*2fbe0*/  STL.64 [R1+0x48], R6 ;  /* 0x0000480601007387 */ /* 0x0001e40000100a00 */
[----:B0-----:R-:W-:Y:S01]  /*2fbf0*/  IMAD.MOV.U32 R7, RZ, RZ, R16 ;  /* 0x000000ffff077224 */ /* 0x001fe200078e0010 */
[----:B---3--:R-:W-:Y:S01]  /*2fc00*/  MOV R4, R27 ;  /* 0x0000001b00047202 */ /* 0x008fe20000000f00 */
[----:B------:R-:W-:Y:S02]  /*2fc10*/  IMAD.MOV.U32 R5, RZ, RZ, R26 ;  /* 0x000000ffff057224 */ /* 0x000fe400078e001a */
[----:B----4-:R-:W-:-:S07]  /*2fc20*/  IMAD.MOV.U32 R6, RZ, RZ, R25 ;  /* 0x000000ffff067224 */ /* 0x010fce00078e0019 */
[----:B--2---:R-:W-:Y:S01]  /*2fc30*/  HMMA.16816.F32 R4, R4, R2, R12 ;  /* 0x000000020404723c */ /* 0x004fe2000000180c */
[----:B------:R-:W0:-:S15]  /*2fc40*/  LDSM.16.MT88.4 R12, [R29+UR7+0x28080] ;  /* 0x028080071d0c783b */ /* 0x000e1e0008004200 */
[----:B------:R-:W-:-:S03]  /*2fc50*/  NOP ;  /* 0x0000000000007918 */ /* 0x000fc60000000000 */
[----:B------:R1:W-:Y:S04]  /*2fc60*/  STL.64 [R1+0x80], R4 ;  /* 0x0000800401007387 */ /* 0x0003e80000100a00 */
[----:B------:R2:W-:Y:S04]  /*2fc70*/  STL.64 [R1+0x88], R6 ;  /* 0x0000880601007387 */ /* 0x0005e80000100a00 */
[----:B0-----:R-:W-:Y:S01]  /*2fc80*/  STL [R1+0x24], R13 ;  /* 0x0000240d01007387 */ /* 0x001fe20000100800 */
[----:B------:R-:W-:-:S03]  /*2fc90*/  MOV R16, R14 ;  /* 0x0000000e00107202 */ /* 0x000fc60000000f00 */
[----:B------:R-:W-:Y:S01]  /*2fca0*/  STL [R1+0x2c], R15 ;  /* 0x00002c0f01007387 */ /* 0x000fe20000100800 */
[----:B------:R-:W-:-:S03]  /*2fcb0*/  IMAD.MOV.U32 R11, RZ, RZ, R12 ;  /* 0x000000ffff0b7224 */ /* 0x000fc600078e000c */
[----:B------:R-:W0:Y:S01]  /*2fcc0*/  LDSM.16.MT88.4 R12, [R29+UR7+0x2a080] ;  /* 0x02a080071d0c783b */ /* 0x000e220008004200 */
[----:B-1----:R-:W-:Y:S02]  /*2fcd0*/  IMAD.MOV.U32 R4, RZ, RZ, R24 ;  /* 0x000000ffff047224 */ /* 0x002fe400078e0018 */
[----:B------:R-:W-:Y:S01]  /*2fce0*/  IMAD.MOV.U32 R5, RZ, RZ, R19 ;  /* 0x000000ffff057224 */ /* 0x000fe200078e0013 */
[----:B--2---:R-:W-:Y:S01]  /*2fcf0*/  MOV R6, R18 ;  /* 0x0000001200067202 */ /* 0x004fe20000000f00 */
[----:B------:R-:W-:-:S07]  /*2fd00*/  IMAD.MOV.U32 R7, RZ, RZ, R17 ;  /* 0x000000ffff077224 */ /* 0x000fce00078e0011 */
[----:B-----5:R-:W-:Y:S01]  /*2fd10*/  HMMA.16816.F32 R4, R4, R2, R20 ;  /* 0x000000020404723c */ /* 0x020fe20000001814 */
[----:B0-----:R0:W-:Y:S04]  /*2fd20*/  STL.64 [R1+0x50], R12 ;  /* 0x0000500c01007387 */ /* 0x0011e80000100a00 */
[----:B------:R1:W-:Y:S01]  /*2fd30*/  STL [R1+0x5c], R15 ;  /* 0x00005c0f01007387 */ /* 0x0003e20000100800 */
[----:B------:R-:W-:-:S03]  /*2fd40*/  IMAD.MOV.U32 R28, RZ, RZ, R14 ;  /* 0x000000ffff1c7224 */ /* 0x000fc600078e000e */
[----:B0-----:R-:W2:Y:S10]  /*2fd50*/  LDL.LU R12, [R1+0xb0] ;  /* 0x0000b000010c7983 */ /* 0x001eb40000300800 */
[----:B------:R-:W-:Y:S04]  /*2fd60*/  STL.64 [R1+0x120], R4 ;  /* 0x0001200401007387 */ /* 0x000fe80000100a00 */
[----:B------:R0:W-:Y:S04]  /*2fd70*/  STL.64 [R1+0x128], R6 ;  /* 0x0001280601007387 */ /* 0x0001e80000100a00 */
[----:B------:R-:W2:Y:S04]  /*2fd80*/  LDL.LU R13, [R1+0xb4] ;  /* 0x0000b400010d7983 */ /* 0x000ea80000300800 */
[----:B------:R-:W3:Y:S04]  /*2fd90*/  LDL.LU R14, [R1+0xb8] ;  /* 0x0000b800010e7983 */ /* 0x000ee80000300800 */
[----:B-1----:R-:W3:Y:S01]  /*2fda0*/  LDL.LU R15, [R1+0xbc] ;  /* 0x0000bc00010f7983 */ /* 0x002ee20000300800 */
[----:B0-----:R-:W-:Y:S01]  /*2fdb0*/  IMAD.MOV.U32 R7, RZ, RZ, R16 ;  /* 0x000000ffff077224 */ /* 0x001fe200078e0010 */
[----:B------:R-:W-:-:S02]  /*2fdc0*/  MOV R6, R11 ;  /* 0x0000000b00067202 */ /* 0x000fc40000000f00 */
[----:B---3--:R-:W-:Y:S04]  /*2fdd0*/  STL.64 [R1+0x1850], R14 ;  /* 0x0018500e01007387 */ /* 0x008fe80000100a00 */
[----:B--2---:R0:W-:Y:S04]  /*2fde0*/  STL.64 [R1+0x1848], R12 ;  /* 0x0018480c01007387 */ /* 0x0041e80000100a00 */
[----:B0-----:R-:W2:Y:S04]  /*2fdf0*/  LDL.LU R12, [R1+0x180] ;  /* 0x00018000010c7983 */ /* 0x001ea80000300800 */
[----:B------:R-:W2:Y:S04]  /*2fe00*/  LDL.LU R13, [R1+0x184] ;  /* 0x00018400010d7983 */ /* 0x000ea80000300800 */
[----:B------:R-:W3:Y:S04]  /*2fe10*/  LDL.LU R14, [R1+0x188] ;  /* 0x00018800010e7983 */ /* 0x000ee80000300800 */
[----:B------:R-:W3:Y:S04]  /*2fe20*/  LDL.LU R15, [R1+0x18c] ;  /* 0x00018c00010f7983 */ /* 0x000ee80000300800 */
[----:B------:R0:W-:Y:S04]  /*2fe30*/  STL.64 [R1+0x1868], R6 ;  /* 0x0018680601007387 */ /* 0x0001e80000100a00 */
[----:B------:R-:W4:Y:S04]  /*2fe40*/  LDL.LU R4, [R1+0x2f0] ;  /* 0x0002f00001047983 */ /* 0x000f280000300800 */
[----:B------:R-:W4:Y:S04]  /*2fe50*/  LDL.LU R5, [R1+0x2f4] ;  /* 0x0002f40001057983 */ /* 0x000f280000300800 */
[----:B0-----:R-:W5:Y:S04]  /*2fe60*/  LDL.LU R6, [R1+0x2f8] ;  /* 0x0002f80001067983 */ /* 0x001f680000300800 */
[----:B------:R-:W5:Y:S04]  /*2fe70*/  LDL.LU R7, [R1+0x2fc] ;  /* 0x0002fc0001077983 */ /* 0x000f680000300800 */
[----:B-----5:R-:W-:Y:S04]  /*2fe80*/  STL.64 [R1+0x1878], R6 ;  /* 0x0018780601007387 */ /* 0x020fe80000100a00 */
[----:B----4-:R-:W-:Y:S04]  /*2fe90*/  STL.64 [R1+0x1870], R4 ;  /* 0x0018700401007387 */ /* 0x010fe80000100a00 */
[----:B---3--:R-:W-:Y:S04]  /*2fea0*/  STL.64 [R1+0x1860], R14 ;  /* 0x0018600e01007387 */ /* 0x008fe80000100a00 */
[----:B--2---:R0:W-:Y:S04]  /*2feb0*/  STL.64 [R1+0x1858], R12 ;  /* 0x0018580c01007387 */ /* 0x0041e80000100a00 */
[----:B------:R-:W1:Y:S04]  /*2fec0*/  LDSM.16.MT88.4 R4, [R29+UR7+0x28100] ;  /* 0x028100071d04783b */ /* 0x000e680008004200 */
[----:B0-----:R-:W2:Y:S04]  /*2fed0*/  LDL.LU R12, [R1+0x2e0] ;  /* 0x0002e000010c7983 */ /* 0x001ea80000300800 */
[----:B------:R-:W2:Y:S04]  /*2fee0*/  LDL.LU R13, [R1+0x2e4] ;  /* 0x0002e400010d7983 */ /* 0x000ea80000300800 */
[----:B------:R-:W2:Y:S04]  /*2fef0*/  LDL.LU R14, [R1+0x2e8] ;  /* 0x0002e800010e7983 */ /* 0x000ea80000300800 */
[----:B------:R-:W2:Y:S04]  /*2ff00*/  LDL.LU R15, [R1+0x2ec] ;  /* 0x0002ec00010f7983 */ /* 0x000ea80000300800 */
[----:B------:R-:W3:Y:S04]  /*2ff10*/  LDL.LU R24, [R1+0xd0] ;  /* 0x0000d00001187983 */ /* 0x000ee80000300800 */
[----:B---3--:R-:W-:Y:S04]  /*2ff20*/  STL [R1+0x1840], R24 ;  /* 0x0018401801007387 */ /* 0x008fe80000100800 */
[----:B------:R-:W3:Y:S01]  /*2ff30*/  LDL.LU R25, [R1+0xd4] ;  /* 0x0000d40001197983 */ /* 0x000ee20000300800 */
[----:B-1----:R-:W-:-:S02]  /*2ff40*/  IMAD.MOV.U32 R20, RZ, RZ, R4 ;  /* 0x000000ffff147224 */ /* 0x002fc400078e0004 */
[----:B------:R-:W-:Y:S02]  /*2ff50*/  IMAD.MOV.U32 R21, RZ, RZ, R6 ;  /* 0x000000ffff157224 */ /* 0x000fe400078e0006 */
[----:B------:R-:W-:Y:S01]  /*2ff60*/  IMAD.MOV.U32 R16, RZ, RZ, R8 ;  /* 0x000000ffff107224 */ /* 0x000fe200078e0008 */
[----:B------:R-:W-:Y:S01]  /*2ff70*/  MOV R17, R10 ;  /* 0x0000000a00117202 */ /* 0x000fe20000000f00 */
[----:B---3--:R-:W-:Y:S04]  /*2ff80*/  STL [R1+0x1844], R25 ;  /* 0x0018441901007387 */ /* 0x008fe80000100800 */
[----:B------:R-:W3:Y:S04]  /*2ff90*/  LDL.LU R26, [R1+0xd8] ;  /* 0x0000d800011a7983 */ /* 0x000ee80000300800 */
[----:B------:R-:W3:Y:S04]  /*2ffa0*/  LDL.LU R27, [R1+0xdc] ;  /* 0x0000dc00011b7983 */ /* 0x000ee80000300800 */
[----:B------:R-:W-:Y:S04]  /*2ffb0*/  STL [R1+0x14], R5 ;  /* 0x0000140501007387 */ /* 0x000fe80000100800 */
[----:B------:R-:W-:Y:S04]  /*2ffc0*/  STL [R1+0x1c], R7 ;  /* 0x00001c0701007387 */ /* 0x000fe80000100800 */
[----:B------:R-:W0:Y:S04]  /*2ffd0*/  LDSM.16.MT88.4 R4, [R29+UR7+0x2a100] ;  /* 0x02a100071d04783b */ /* 0x000e280008004200 */
[----:B------:R-:W4:Y:S04]  /*2ffe0*/  LDL.LU R8, [R1+0x304] ;  /* 0x0003040001087983 */ /* 0x000f280000300800 */
[----:B------:R-:W5:Y:S04]  /*2fff0*/  LDL.LU R10, [R1+0x300] ;  /* 0x00030000010a7983 */ /* 0x000f680000300800 */
[----:B0-----:R-:W-:Y:S04]  /*30000*/  STL [R1+0xa4], R5 ;  /* 0x0000a40501007387 */ /* 0x001fe80000100800 */
[----:B------:R0:W-:Y:S01]  /*30010*/  STL [R1+0xac], R7 ;  /* 0x0000ac0701007387 */ /* 0x0001e20000100800 */
[----:B------:R-:W-:Y:S01]  /*30020*/  MOV R23, R6 ;  /* 0x0000000600177202 */ /* 0x000fe20000000f00 */
[----:B------:R-:W-:-:S02]  /*30030*/  IMAD.MOV.U32 R22, RZ, RZ, R4 ;  /* 0x000000ffff167224 */ /* 0x000fc400078e0004 */
[----:B0-----:R-:W2:Y:S04]  /*30040*/  LDL.LU.64 R6, [R1+0x1878] ;  /* 0x0018780001067983 */ /* 0x001ea80000300a00 */
[----:B------:R-:W2:Y:S01]  /*30050*/  LDL.LU.64 R4, [R1+0x1870] ;  /* 0x0018700001047983 */ /* 0x000ea20000300a00 */
[----:B------:R-:W-:Y:S02]  /*30060*/  IMAD.MOV.U32 R18, RZ, RZ, R9 ;  /* 0x000000ffff127224 */ /* 0x000fe400078e0009 */
[----:B------:R-:W-:-:S07]  /*30070*/  IMAD.MOV.U32 R19, RZ, RZ, R0 ;  /* 0x000000ffff137224 */ /* 0x000fce00078e0000 */
[----:B--2---:R-:W-:Y:S01]  /*30080*/  HMMA.16816.F32 R16, R16, R2, R4 ;  /* 0x000000021010723c */ /* 0x004fe20000001804 */
[----:B------:R-:W0:Y:S04]  /*30090*/  LDSM.16.MT88.4 R4, [R29+UR7+0x28180] ;  /* 0x028180071d04783b */ /* 0x000e280008004200 */
[----:B0-----:R-:W-:Y:S01]  /*300a0*/  STL [R1+0x134], R5 ;  /* 0x0001340501007387 */ /* 0x001fe20000100800 */
[----:B------:R-:W-:-:S03]  /*300b0*/  IMAD.MOV.U32 R25, RZ, RZ, R4 ;  /* 0x000000ffff197224 */ /* 0x000fc600078e0004 */
[----:B------:R-:W-:Y:S01]  /*300c0*/  STL [R1+0x13c], R7 ;  /* 0x00013c0701007387 */ /* 0x000fe20000100800 */
[----:B------:R-:W-:-:S03]  /*300d0*/  IMAD.MOV.U32 R24, RZ, RZ, R6 ;  /* 0x000000ffff187224 */ /* 0x000fc600078e0006 */
[----:B------:R-:W0:Y:S02]  /*300e0*/  LDSM.16.MT88.4 R4, [R29+UR7+0x2a180] ;  /* 0x02a180071d04783b */ /* 0x000e240008004200 */
[----:B0-----:R-:W-:Y:S02]  /*300f0*/  MOV R11, R6 ;  /* 0x00000006000b7202 */ /* 0x001fe40000000f00 */
[----:B------:R0:W-:Y:S01]  /*30100*/  STL [R1+0x154], R5 ;  /* 0x0001540501007387 */ /* 0x0001e20000100800 */
[----:B------:R-:W-:-:S03]  /*30110*/  IMAD.MOV.U32 R0, RZ, RZ, R7 ;  /* 0x000000ffff007224 */ /* 0x000fc600078e0007 */
[----:B------:R-:W2:Y:S01]  /*30120*/  LDL.LU.64 R6, [R1+0x1868] ;  /* 0x0018680001067983 */ /* 0x000ea20000300a00 */
[----:B------:R-:W-:-:S03]  /*30130*/  IMAD.MOV.U32 R9, RZ, RZ, R4 ;  /* 0x000000ffff097224 */ /* 0x000fc600078e0004 */
[----:B------:R-:W-:Y:S04]  /*30140*/  STL [R1+0x1814], R0 ;  /* 0x0018140001007387 */ /* 0x000fe80000100800 */
[----:B------:R-:W-:Y:S01]  /*30150*/  STL [R1+0x1768], R29 ;  /* 0x0017681d01007387 */ /* 0x000fe20000100800 */
[----:B--2---:R-:W-:-:S03]  /*30160*/  IMAD.MOV.U32 R4, RZ, RZ, R6 ;  /* 0x000000ffff047224 */ /* 0x004fc600078e0006 */
[----:B------:R-:W2:Y:S01]  /*30170*/  LDL.LU R6, [R1+0x50] ;  /* 0x0000500001067983 */ /* 0x000ea20000300800 */
[----:B0-----:R-:W-:Y:S01]  /*30180*/  IMAD.MOV.U32 R5, RZ, RZ, R7 ;  /* 0x000000ffff057224 */ /* 0x001fe200078e0007 */
[----:B------:R-:W-:-:S07]  /*30190*/  MOV R7, R28 ;  /* 0x0000001c00077202 */ /* 0x000fce0000000f00 */
[-C--:B--2---:R-:W-:Y:S01]  /*301a0*/  HMMA.16816.F32 R4, R4, R2.reuse, R12 ;  /* 0x000000020404723c */ /* 0x084fe2000000180c */
[----:B------:R-:W2:Y:S04]  /*301b0*/  LDL.LU.64 R14, [R1+0x1860] ;  /* 0x00186000010e7983 */ /* 0x000ea80000300a00 */
[----:B------:R-:W2:Y:S03]  /*301c0*/  LDL.LU.64 R12, [R1+0x1858] ;  /* 0x00185800010c7983 */ /* 0x000ea60000300a00 */
[----:B--2---:R-:W-:Y:S01]  /*301d0*/  HMMA.16816.F32 R20, R20, R2, R12 ;  /* 0x000000021414723c */ /* 0x004fe2000000180c */
[----:B------:R-:W2:Y:S04]  /*301e0*/  LDL.LU.64 R14, [R1+0x1850] ;  /* 0x00185000010e7983 */ /* 0x000ea80000300a00 */
[----:B------:R-:W2:-:S14]  /*301f0*/  LDL.LU.64 R12, [R1+0x1848] ;  /* 0x00184800010c7983 */ /* 0x000e9c0000300a00 */
[----:B------:R-:W-:Y:S04]  /*30200*/  STL.64 [R1], R20 ;  /* 0x0000001401007387 */ /* 0x000fe80000100a00 */
[----:B------:R0:W-:Y:S01]  /*30210*/  STL [R1+0x8], R22 ;  /* 0x0000081601007387 */ /* 0x0001e20000100800 */
[----:B------:R-:W-:Y:S02]  /*30220*/  IMAD.MOV.U32 R28, RZ, RZ, R23 ;  /* 0x000000ffff1c7224 */ /* 0x000fe400078e0017 */
[----:B------:R-:W-:Y:S01]  /*30230*/  IMAD.MOV.U32 R23, RZ, RZ, R11 ;  /* 0x000000ffff177224 */ /* 0x000fe200078e000b */
[----:B0-----:R-:W-:Y:S01]  /*30240*/  MOV R22, R9 ;  /* 0x0000000900167202 */ /* 0x001fe20000000f00 */
[----:B------:R-:W-:Y:S02]  /*30250*/  IMAD.MOV.U32 R20, RZ, RZ, R25 ;  /* 0x000000ffff147224 */ /* 0x000fe400078e0019 */
[----:B------:R-:W-:Y:S01]  /*30260*/  IMAD.MOV.U32 R21, RZ, RZ, R24 ;  /* 0x000000ffff157224 */ /* 0x000fe200078e0018 */
[----:B------:R-:W3:Y:S04]  /*30270*/  LDL.LU R25, [R1+0x1844] ;  /* 0x0018440001197983 */ /* 0x000ee80000300800 */
[----:B------:R-:W3:Y:S04]  /*30280*/  LDL.LU R24, [R1+0x1840] ;  /* 0x0018400001187983 */ /* 0x000ee80000300800 */
[----:B------:R-:W3:Y:S04]  /*30290*/  LDL.LU R9, [R1+0x183c] ;  /* 0x00183c0001097983 */ /* 0x000ee80000300800 */
[----:B------:R-:W3:Y:S01]  /*302a0*/  LDL.LU R11, [R1+0x1838] ;  /* 0x00183800010b7983 */ /* 0x000ee20000300800 */
[----:B--2---:R-:W-:Y:S03]  /*302b0*/  HMMA.16816.F32 R20, R20, R2, R12 ;  /* 0x000000021414723c */ /* 0x004fe6000000180c */
[----:B------:R-:W2:Y:S04]  /*302c0*/  LDL.LU.64 R14, [R1+0x1830] ;  /* 0x00183000010e7983 */ /* 0x000ea80000300a00 */
[----:B------:R-:W2:-:S12]  /*302d0*/  LDL.LU.64 R12, [R1+0x1828] ;  /* 0x00182800010c7983 */ /* 0x000e980000300a00 */
[----:B------:R0:W-:Y:S04]  /*302e0*/  STL.64 [R1+0xb0], R20 ;  /* 0x0000b01401007387 */ /* 0x0001e80000100a00 */
[----:B------:R1:W-:Y:S04]  /*302f0*/  STL.64 [R1+0xb8], R22 ;  /* 0x0000b81601007387 */ /* 0x0003e80000100a00 */
[----:B0-----:R-:W3:Y:S04]  /*30300*/  LDL.LU R20, [R1+0x224] ;  /* 0x0002240001147983 */ /* 0x001ee80000300800 */
[----:B------:R-:W3:Y:S04]  /*30310*/  LDL.LU R21, [R1+0x22c] ;  /* 0x00022c0001157983 */ /* 0x000ee80000300800 */
[----:B-1----:R-:W3:Y:S04]  /*30320*/  LDL.LU R22, [R1+0x234] ;  /* 0x0002340001167983 */ /* 0x002ee80000300800 */
[----:B------:R-:W3:Y:S01]  /*30330*/  LDL.LU R23, [R1+0x23c] ;  /* 0x00023c0001177983 */ /* 0x000ee20000300800 */
[----:B-----5:R-:W-:-:S02]  /*30340*/  F2FP.F16.E4M3.UNPACK_B R2, R10.H1 ;  /* 0x0000000aff02723e */ /* 0x020fc400030006ff */
[----:B----4-:R-:W-:-:S07]  /*30350*/  F2FP.F16.E4M3.UNPACK_B R3, R8.H1 ;  /* 0x00000008ff03723e */ /* 0x010fce00030006ff */
[----:B---3--:R-:W-:Y:S01]  /*30360*/  HMMA.16816.F32 R20, R20, R2, R24 ;  /* 0x000000021414723c */ /* 0x008fe20000001818 */
[----:B------:R-:W3:Y:S04]  /*30370*/  LDL.LU.64 R26, [R1+0x1820] ;  /* 0x00182000011a7983 */ /* 0x000ee80000300a00 */
[----:B------:R-:W3:-:S14]  /*30380*/  LDL.LU.64 R24, [R1+0x1818] ;  /* 0x0018180001187983 */ /* 0x000edc0000300a00 */
[----:B------:R0:W-:Y:S04]  /*30390*/  STL.64 [R1+0xe0], R20 ;  /* 0x0000e01401007387 */ /* 0x0001e80000100a00 */
[----:B------:R1:W-:Y:S01]  /*303a0*/  STL [R1+0xe8], R22 ;  /* 0x0000e81601007387 */ /* 0x0003e20000100800 */
[----:B------:R-:W-:-:S03]  /*303b0*/  IMAD.MOV.U32 R0, RZ, RZ, R23 ;  /* 0x000000ffff007224 */ /* 0x000fc600078e0017 */
        /* <DEDUP_REMOVED lines=8> */
[----:B------:R-:W-:Y:S04]  /*30440*/  STL.64 [R1+0x168], R26 ;  /* 0x0001681a01007387 */ /* 0x000fe80000100a00 */
[----:B------:R-:W2:Y:S04]  /*30450*/  LDL.LU R21, [R1+0x7c] ;  /* 0x00007c0001157983 */ /* 0x000ea80000300800 */
[----:B------:R-:W2:Y:S04]  /*30460*/  LDL.LU R22, [R1+0x64] ;  /* 0x0000640001167983 */ /* 0x000ea80000300800 */
[----:B------:R-:W2:Y:S01]  /*30470*/  LDL.LU R23, [R1+0x6c] ;  /* 0x00006c0001177983 */ /* 0x000ea20000300800 */
[----:B------:R-:W-:Y:S01]  /*30480*/  MOV R8, R9 ;  /* 0x0000000900087202 */ /* 0x000fe20000000f00 */
[----:B------:R-:W-:Y:S01]  /*30490*/  IMAD.MOV.U32 R9, RZ, RZ, R11 ;  /* 0x000000ffff097224 */ /* 0x000fe200078e000b */
[----:B--2---:R-:W-:-:S15]  /*304a0*/  HMMA.16816.F32 R12, R20, R2, R12 ;  /* 0x00000002140c723c */ /* 0x004fde000000180c */
[----:B------:R-:W-:-:S04]  /*304b0*/  NOP ;  /* 0x0000000000007918 */ /* 0x000fc80000000000 */
[----:B------:R0:W-:Y:S04]  /*304c0*/  STL.64 [R1+0x70], R12 ;  /* 0x0000700c01007387 */ /* 0x0001e80000100a00 */
[----:B------:R1:W-:Y:S01]  /*304d0*/  STL [R1+0x78], R14 ;  /* 0x0000780e01007387 */ /* 0x0003e20000100800 */
[----:B------:R-:W-:-:S03]  /*304e0*/  IMAD.MOV.U32 R29, RZ, RZ, R15 ;  /* 0x000000ffff1d7224 */ /* 0x000fc600078e000f */
[----:B0-----:R-:W2:Y:S04]  /*304f0*/  LDL.LU R12, [R1+0x110] ;  /* 0x00011000010c7983 */ /* 0x001ea80000300800 */
[----:B------:R-:W2:Y:S04]  /*30500*/  LDL.LU R13, [R1+0x114] ;  /* 0x00011400010d7983 */ /* 0x000ea80000300800 */
[----:B-1----:R-:W2:Y:S04]  /*30510*/  LDL.LU R14, [R1+0x118] ;  /* 0x00011800010e7983 */ /* 0x002ea80000300800 */
[----:B------:R-:W2:Y:S04]  /*30520*/  LDL.LU R15, [R1+0x11c] ;  /* 0x00011c00010f7983 */ /* 0x000ea80000300800 */
[----:B------:R-:W3:Y:S04]  /*30530*/  LDL.LU R20, [R1+0x40] ;  /* 0x0000400001147983 */ /* 0x000ee80000300800 */
[----:B------:R-:W3:Y:S04]  /*30540*/  LDL.LU R21, [R1+0x44] ;  /* 0x0000440001157983 */ /* 0x000ee80000300800 */
[----:B------:R-:W3:Y:S04]  /*30550*/  LDL.LU R22, [R1+0x48] ;  /* 0x0000480001167983 */ /* 0x000ee80000300800 */
[----:B------:R-:W3:Y:S04]  /*30560*/  LDL.LU R23, [R1+0x4c] ;  /* 0x00004c0001177983 */ /* 0x000ee80000300800 */
[----:B------:R-:W-:Y:S04]  /*30570*/  STL [R1+0x176c], R29 ;  /* 0x00176c1d01007387 */ /* 0x000fe80000100800 */
        /* <DEDUP_REMOVED lines=17> */
[----:B------:R2:W-:Y:S04]  /*30690*/  STL.64 [R1+0x17c0], R24 ;  /* 0x0017c01801007387 */ /* 0x0005e80000100a00 */
[----:B0-----:R-:W4:Y:S04]  /*306a0*/  LDL.LU R8, [R1+0x1a4] ;  /* 0x0001a40001087983 */ /* 0x001f280000300800 */
[----:B------:R-:W4:Y:S04]  /*306b0*/  LDL.LU R9, [R1+0x1ac] ;  /* 0x0001ac0001097983 */ /* 0x000f280000300800 */
[----:B------:R-:W5:Y:S04]  /*306c0*/  LDL.LU R12, [R1+0x1d0] ;  /* 0x0001d000010c7983 */ /* 0x000f680000300800 */
[----:B------:R-:W5:Y:S04]  /*306d0*/  LDL.LU R13, [R1+0x1d4] ;  /* 0x0001d400010d7983 */ /* 0x000f680000300800 */
[----:B------:R-:W5:Y:S04]  /*306e0*/  LDL.LU R14, [R1+0x1d8] ;  /* 0x0001d800010e7983 */ /* 0x000f680000300800 */
[----:B------:R-:W5:Y:S04]  /*306f0*/  LDL.LU R15, [R1+0x1dc] ;  /* 0x0001dc00010f7983 */ /* 0x000f680000300800 */
[----:B-1----:R-:W4:Y:S04]  /*30700*/  LDL.LU R10, [R1+0x1b4] ;  /* 0x0001b400010a7983 */ /* 0x002f280000300800 */
[----:B------:R-:W4:Y:S04]  /*30710*/  LDL.LU R11, [R1+0x1bc] ;  /* 0x0001bc00010b7983 */ /* 0x000f280000300800 */
[----:B--2---:R-:W2:Y:S01]  /*30720*/  LDL.LU R24, [R1+0x100] ;  /* 0x0001000001187983 */ /* 0x004ea20000300800 */
[----:B----4-:R-:W-:-:S15]  /*30730*/  HMMA.16816.F32 R8, R8, R2, R16 ;  /* 0x000000020808723c */ /* 0x010fde0000001810 */
[----:B------:R-:W-:-:S04]  /*30740*/  NOP ;  /* 0x0000000000007918 */ /* 0x000fc80000000000 */
        /* <DEDUP_REMOVED lines=16> */
[----:B------:R-:W3:Y:S01]  /*30850*/  LDL.LU R11, [R1+0x5c] ;  /* 0x00005c00010b7983 */ /* 0x000ee20000300800 */
[----:B------:R-:W-:Y:S01]  /*30860*/  IMAD.MOV.U32 R23, RZ, RZ, R28 ;  /* 0x000000ffff177224 */ /* 0x000fe200078e001c */
        /* <DEDUP_REMOVED lines=8> */
[----:B------:R-:W2:Y:S04]  /*308f0*/  LDL.LU R20, [R1] ;  /* 0x0000000001147983 */ /* 0x000ea80000300800 */
[----:B------:R-:W2:Y:S04]  /*30900*/  LDL.LU R21, [R1+0x4] ;  /* 0x0000040001157983 */ /* 0x000ea80000300800 */
[----:B------:R-:W2:Y:S04]  /*30910*/  LDL.LU R22, [R1+0x8] ;  /* 0x0000080001167983 */ /* 0x000ea80000300800 */
[----:B------:R-:W2:Y:S04]  /*30920*/  LDL R28, [R1+0x330] ;  /* 0x00033000011c7983 */ /* 0x000ea80000100800 */
[----:B0-----:R-:W5:Y:S04]  /*30930*/  LDL.LU R16, [R1+0x294] ;  /* 0x0002940001107983 */ /* 0x001f680000300800 */
[----:B------:R-:W5:Y:S04]  /*30940*/  LDL.LU R17, [R1+0x29c] ;  /* 0x00029c0001117983 */ /* 0x000f680000300800 */
[----:B-1----:R-:W5:Y:S04]  /*30950*/  LDL.LU R18, [R1+0x2a4] ;  /* 0x0002a40001127983 */ /* 0x002f680000300800 */
[----:B------:R-:W5:Y:S02]  /*30960*/  LDL.LU R19, [R1+0x2ac] ;  /* 0x0002ac0001137983 */ /* 0x000f640000300800 */
[----:B-----5:R-:W-:-:S15]  /*30970*/  HMMA.16816.F32 R16, R16, R2, R12 ;  /* 0x000000021010723c */ /* 0x020fde000000180c */
[----:B------:R-:W-:-:S04]  /*30980*/  NOP ;  /* 0x0000000000007918 */ /* 0x000fc80000000000 */
[----:B------:R-:W-:Y:S04]  /*30990*/  STL.64 [R1+0x17d8], R18 ;  /* 0x0017d81201007387 */ /* 0x000fe80000100a00 */
[----:B------:R-:W-:Y:S04]  /*309a0*/  STL.64 [R1+0x17d0], R16 ;  /* 0x0017d01001007387 */ /* 0x000fe80000100a00 */
[----:B------:R-:W2:Y:S04]  /*309b0*/  LDL.LU R12, [R1+0x214] ;  /* 0x00021400010c7983 */ /* 0x000ea80000300800 */
[----:B------:R-:W2:Y:S04]  /*309c0*/  LDL.LU R13, [R1+0x21c] ;  /* 0x00021c00010d7983 */ /* 0x000ea80000300800 */
[----:B------:R-:W2:Y:S04]  /*309d0*/  LDL.LU R14, [R1+0x1f4] ;  /* 0x0001f400010e7983 */ /* 0x000ea80000300800 */
[----:B------:R-:W2:Y:S02]  /*309e0*/  LDL.LU R15, [R1+0x1fc] ;  /* 0x0001fc00010f7983 */ /* 0x000ea40000300800 */
[-C--:B--2---:R-:W-:Y:S02]  /*309f0*/  HMMA.16816.F32 R12, R12, R2.reuse, R24 ;  /* 0x000000020c0c723c */ /* 0x084fe40000001818 */
[----:B------:R-:W2:Y:S04]  /*30a00*/  LDL.LU R24, [R1+0x240] ;  /* 0x0002400001187983 */ /* 0x000ea80000300800 */
[----:B------:R-:W2:Y:S04]  /*30a10*/  LDL.LU R25, [R1+0x244] ;  /* 0x0002440001197983 */ /* 0x000ea80000300800 */
[----:B------:R-:W2:Y:S04]  /*30a20*/  LDL.LU R26, [R1+0x248] ;  /* 0x00024800011a7983 */ /* 0x000ea80000300800 */
[----:B------:R-:W2:Y:S05]  /*30a30*/  LDL.LU R27, [R1+0x24c] ;  /* 0x00024c00011b7983 */ /* 0x000eaa0000300800 */
[----:B------:R-:W-:Y:S04]  /*30a40*/  STL.64 [R1+0x1780], R14 ;  /* 0x0017800e01007387 */ /* 0x000fe80000100a00 */
[----:B------:R-:W-:Y:S04]  /*30a50*/  STL.64 [R1+0x1778], R12 ;  /* 0x0017780c01007387 */ /* 0x000fe80000100a00 */
[----:B----4-:R-:W3:Y:S04]  /*30a60*/  LDL.LU R4, [R1+0x194] ;  /* 0x0001940001047983 */ /* 0x010ee80000300800 */
        /* <DEDUP_REMOVED lines=9> */
[----:B------:R-:W3:Y:S04]  /*30b00*/  LDL.LU R4, [R1+0x14] ;  /* 0x0000140001047983 */ /* 0x000ee80000300800 */
[----:B------:R-:W3:Y:S04]  /*30b10*/  LDL.LU R5, [R1+0x1c] ;  /* 0x00001c0001057983 */ /* 0x000ee80000300800 */
[----:B------:R-:W3:Y:S04]  /*30b20*/  LDL.LU R6, [R1+0xa4] ;  /* 0x0000a40001067983 */ /* 0x000ee80000300800 */
[----:B------:R-:W3:Y:S04]  /*30b30*/  LDL.LU R7, [R1+0xac] ;  /* 0x0000ac0001077983 */ /* 0x000ee80000300800 */
[----:B0-----:R-:W2:Y:S01]  /*30b40*/  LDL.LU R8, [R1+0x2b4] ;  /* 0x0002b40001087983 */ /* 0x001ea20000300800 */
[----:B---3--:R-:W-:-:S15]  /*30b50*/  HMMA.16816.F32 R4, R4, R2, R20 ;  /* 0x000000020404723c */ /* 0x008fde0000001814 */
[----:B------:R-:W-:-:S04]  /*30b60*/  NOP ;  /* 0x0000000000007918 */ /* 0x000fc80000000000 */
[----:B------:R-:W-:Y:S04]  /*30b70*/  STL.64 [R1+0x180], R4 ;  /* 0x0001800401007387 */ /* 0x000fe80000100a00 */
[----:B------:R-:W-:Y:S04]  /*30b80*/  STL.64 [R1+0x188], R6 ;  /* 0x0001880601007387 */ /* 0x000fe80000100a00 */
[----:B------:R-:W2:Y:S04]  /*30b90*/  LDL.LU R9, [R1+0x2bc] ;  /* 0x0002bc0001097983 */ /* 0x000ea80000300800 */
[----:B-1----:R-:W2:Y:S04]  /*30ba0*/  LDL.LU R10, [R1+0x2c4] ;  /* 0x0002c400010a7983 */ /* 0x002ea80000300800 */
[----:B------:R-:W2:Y:S04]  /*30bb0*/  LDL.LU R11, [R1+0x2cc] ;  /* 0x0002cc00010b7983 */ /* 0x000ea80000300800 */
[----:B------:R-:W0:Y:S04]  /*30bc0*/  LDSM.16.MT88.4 R4, [R28+UR7+0x2c000] ;  /* 0x02c000071c04783b */ /* 0x000e280008004200 */
[----:B0-----:R-:W-:Y:S01]  /*30bd0*/  STL [R1+0x224], R5 ;  /* 0x0002240501007387 */ /* 0x001fe20000100800 */
[----:B------:R-:W-:-:S03]  /*30be0*/  MOV R19, R4 ;  /* 0x0000000400137202 */ /* 0x000fc60000000f00 */
[----:B------:R-:W-:Y:S01]  /*30bf0*/  STL [R1+0x22c], R7 ;  /* 0x00022c0701007387 */ /* 0x000fe20000100800 */
[----:B------:R-:W-:-:S03]  /*30c00*/  IMAD.MOV.U32 R18, RZ, RZ, R6 ;  /* 0x000000ffff127224 */ /* 0x000fc600078e0006 */
[----:B------:R-:W3:Y:S04]  /*30c10*/  LDL.LU R20, [R1+0x1c0] ;  /* 0x0001c00001147983 */ /* 0x000ee80000300800 */
[----:B------:R-:W0:Y:S04]  /*30c20*/  LDSM.16.MT88.4 R4, [R28+UR7+0x2e000] ;  /* 0x02e000071c04783b */ /* 0x000e280008004200 */
[----:B------:R-:W3:Y:S04]  /*30c30*/  LDL.LU R21, [R1+0x1c4] ;  /* 0x0001c40001157983 */ /* 0x000ee80000300800 */
[----:B------:R-:W3:Y:S04]  /*30c40*/  LDL.LU R22, [R1+0x1c8] ;  /* 0x0001c80001167983 */ /* 0x000ee80000300800 */
[----:B------:R-:W3:Y:S01]  /*30c50*/  LDL.LU R23, [R1+0x1cc] ;  /* 0x0001cc0001177983 */ /* 0x000ee20000300800 */
[----:B0-----:R-:W-:-:S02]  /*30c60*/  IMAD.MOV.U32 R17, RZ, RZ, R4 ;  /* 0x000000ffff117224 */ /* 0x001fc400078e0004 */
[----:B------:R-:W-:Y:S01]  /*30c70*/  IMAD.MOV.U32 R16, RZ, RZ, R6 ;  /* 0x000000ffff107224 */ /* 0x000fe200078e0006 */
[----:B------:R0:W-:Y:S04]  /*30c80*/  STL [R1+0x234], R5 ;  /* 0x0002340501007387 */ /* 0x0001e80000100800 */
[----:B------:R1:W-:Y:S04]  /*30c90*/  STL [R1+0x23c], R7 ;  /* 0x00023c0701007387 */ /* 0x0003e80000100800 */
[----:B------:R-:W-:Y:S04]  /*30ca0*/  STL.64 [R1+0x17e8], R18 ;  /* 0x0017e81201007387 */ /* 0x000fe80000100a00 */
[----:B------:R-:W-:Y:S01]  /*30cb0*/  STL.64 [R1+0x17e0], R16 ;  /* 0x0017e01001007387 */ /* 0x000fe20000100a00 */
[----:B--2---:R-:W-:-:S15]  /*30cc0*/  HMMA.16816.F32 R8, R8, R2, R24 ;  /* 0x000000020808723c */ /* 0x004fde0000001818 */
[----:B------:R-:W-:-:S04]  /*30cd0*/  NOP ;  /* 0x0000000000007918 */ /* 0x000fc80000000000 */
[----:B------:R-:W-:Y:S04]  /*30ce0*/  STL [R1+0x17bc], R11 ;  /* 0x0017bc0b01007387 */ /* 0x000fe80000100800 */
[----:B------:R-:W-:Y:S04]  /*30cf0*/  STL [R1+0x1810], R10 ;  /* 0x0018100a01007387 */ /* 0x000fe80000100800 */
[----:B------:R-:W-:Y:S04]  /*30d00*/  STL.64 [R1+0x1808], R8 ;  /* 0x0018080801007387 */ /* 0x000fe80000100a00 */
[----:B------:R-:W2:Y:S04]  /*30d10*/  LDSM.16.MT88.4 R8, [R28+UR7+0x2c080] ;  /* 0x02c080071c08783b */ /* 0x000ea80008004200 */
[----:B------:R-:W3:Y:S04]  /*30d20*/  LDL.LU R4, [R1+0x284] ;  /* 0x0002840001047983 */ /* 0x000ee80000300800 */
[----:B0-----:R-:W3:Y:S04]  /*30d30*/  LDL.LU R5, [R1+0x28c] ;  /* 0x00028c0001057983 */ /* 0x001ee80000300800 */
[----:B------:R-:W3:Y:S04]  /*30d40*/  LDL.LU R6, [R1+0x264] ;  /* 0x0002640001067983 */ /* 0x000ee80000300800 */
[----:B-1----:R-:W3:Y:S04]  /*30d50*/  LDL.LU R7, [R1+0x26c] ;  /* 0x00026c0001077983 */ /* 0x002ee80000300800 */
[----:B--2---:R-:W-:Y:S04]  /*30d60*/  STL [R1+0x254], R9 ;  /* 0x0002540901007387 */ /* 0x004fe80000100800 */
[----:B------:R-:W-:Y:S04]  /*30d70*/  STL [R1+0x25c], R11 ;  /* 0x00025c0b01007387 */ /* 0x000fe80000100800 */
[----:B------:R-:W2:Y:S04]  /*30d80*/  LDL.LU R16, [R1+0xb0] ;  /* 0x0000b00001107983 */ /* 0x000ea80000300800 */
[----:B------:R-:W2:Y:S04]  /*30d90*/  LDL.LU R17, [R1+0xb4] ;  /* 0x0000b40001117983 */ /* 0x000ea80000300800 */
[----:B------:R-:W4:Y:S04]  /*30da0*/  LDL.LU R18, [R1+0xb8] ;  /* 0x0000b80001127983 */ /* 0x000f280000300800 */
[----:B------:R-:W4:Y:S01]  /*30db0*/  LDL.LU R19, [R1+0xbc] ;  /* 0x0000bc0001137983 */ /* 0x000f220000300800 */
[----:B------:R-:W-:Y:S01]  /*30dc0*/  MOV R27, R8 ;  /* 0x00000008001b7202 */ /* 0x000fe20000000f00 */
[----:B------:R-:W-:-:S02]  /*30dd0*/  IMAD.MOV.U32 R26, RZ, RZ, R10 ;  /* 0x000000ffff1a7224 */ /* 0x000fc400078e000a */
[----:B------:R-:W0:Y:S01]  /*30de0*/  LDSM.16.MT88.4 R8, [R28+UR7+0x2e080] ;  /* 0x02e080071c08783b */ /* 0x000e220008004200 */
[----:B---3--:R-:W-:Y:S03]  /*30df0*/  HMMA.16816.F32 R4, R4, R2, R20 ;  /* 0x000000020404723c */ /* 0x008fe60000001814 */
[----:B----4-:R-:W-:Y:S04]  /*30e00*/  STL.64 [R1+0x17f8], R18 ;  /* 0x0017f81201007387 */ /* 0x010fe80000100a00 */
[----:B--2---:R1:W-:Y:S04]  /*30e10*/  STL.64 [R1+0x17f0], R16 ;  /* 0x0017f01001007387 */ /* 0x0043e80000100a00 */
[----:B-1----:R-:W2:Y:S04]  /*30e20*/  LDL.LU R16, [R1+0x120] ;  /* 0x0001200001107983 */ /* 0x002ea80000300800 */
[----:B------:R-:W2:Y:S04]  /*30e30*/  LDL.LU R17, [R1+0x124] ;  /* 0x0001240001117983 */ /* 0x000ea80000300800 */
[----:B------:R-:W2:Y:S04]  /*30e40*/  LDL.LU R18, [R1+0x128] ;  /* 0x0001280001127983 */ /* 0x000ea80000300800 */
[----:B------:R-:W2:Y:S04]  /*30e50*/  LDL.LU R19, [R1+0x12c] ;  /* 0x00012c0001137983 */ /* 0x000ea80000300800 */
[----:B0-----:R-:W-:Y:S04]  /*30e60*/  STL [R1+0x274], R9 ;  /* 0x0002740901007387 */ /* 0x001fe80000100800 */
[----:B------:R-:W-:Y:S04]  /*30e70*/  STL [R1+0x27c], R11 ;  /* 0x00027c0b01007387 */ /* 0x000fe80000100800 */
[----:B------:R-:W3:Y:S04]  /*30e80*/  LDL R29, [R1+0x30c] ;  /* 0x00030c00011d7983 */ /* 0x000ee80000100800 */
[----:B------:R0:W-:Y:S04]  /*30e90*/  STL [R1+0x1794], R4 ;  /* 0x0017940401007387 */ /* 0x0001e80000100800 */
[----:B------:R1:W-:Y:S04]  /*30ea0*/  STL [R1+0x1790], R5 ;  /* 0x0017900501007387 */ /* 0x0003e80000100800 */
[----:B------:R4:W-:Y:S04]  /*30eb0*/  STL [R1+0x178c], R6 ;  /* 0x00178c0601007387 */ /* 0x0009e80000100800 */
[----:B------:R5:W-:Y:S04]  /*30ec0*/  STL [R1+0x1788], R7 ;  /* 0x0017880701007387 */ /* 0x000be80000100800 */
[----:B0-----:R-:W2:Y:S04]  /*30ed0*/  LDL.LU R4, [R1+0xe0] ;  /* 0x0000e00001047983 */ /* 0x001ea80000300800 */
[----:B-1----:R-:W2:Y:S04]  /*30ee0*/  LDL.LU R5, [R1+0xe4] ;  /* 0x0000e40001057983 */ /* 0x002ea80000300800 */
[----:B----4-:R-:W4:Y:S01]  /*30ef0*/  LDL.LU R6, [R1+0xe8] ;  /* 0x0000e80001067983 */ /* 0x010f220000300800 */
[----:B-----5:R-:W-:-:S03]  /*30f00*/  MOV R7, R0 ;  /* 0x0000000000077202 */ /* 0x020fc60000000f00 */
[----:B------:R-:W5:Y:S04]  /*30f10*/  LDL.LU R0, [R1+0x1814] ;  /* 0x0018140001007983 */ /* 0x000f680000300800 */
[----:B------:R-:W2:Y:S04]  /*30f20*/  LDL.LU R20, [R1+0x204] ;  /* 0x0002040001147983 */ /* 0x000ea80000300800 */
[----:B------:R-:W2:Y:S04]  /*30f30*/  LDL.LU R21, [R1+0x20c] ;  /* 0x00020c0001157983 */ /* 0x000ea80000300800 */
        /* <DEDUP_REMOVED lines=10> */
[----:B0-----:R0:W-:Y:S04]  /*30fe0*/  STL [R1+0x2a4], R9 ;  /* 0x0002a40901007387 */ /* 0x0011e80000100800 */
[----:B------:R-:W-:Y:S01]  /*30ff0*/  STL [R1+0x2ac], R11 ;  /* 0x0002ac0b01007387 */ /* 0x000fe20000100800 */
[----:B------:R-:W-:Y:S01]  /*31000*/  MOV R12, R10 ;  /* 0x0000000a000c7202 */ /* 0x000fe20000000f00 */
[----:B------:R-:W-:-:S02]  /*31010*/  IMAD.MOV.U32 R13, RZ, RZ, R8 ;  /* 0x000000ffff0d7224 */ /* 0x000fc400078e0008 */
[----:B------:R-:W3:Y:S04]  /*31020*/  LDL.LU R10, [R1+0x1810] ;  /* 0x00181000010a7983 */ /* 0x000ee80000300800 */
[----:B0-----:R-:W3:Y:S01]  /*31030*/  LDL.LU.64 R8, [R1+0x1808] ;  /* 0x0018080001087983 */ /* 0x001ee20000300a00 */
        /* <DEDUP_REMOVED lines=8> */
[----:B-----5:R-:W-:-:S03]  /*310c0*/  IMAD.MOV.U32 R23, RZ, RZ, R0 ;  /* 0x000000ffff177224 */ /* 0x020fc600078e0000 */
[----:B------:R-:W5:Y:S04]  /*310d0*/  LDL.LU R0, [R1+0x1800] ;  /* 0x0018000001007983 */ /* 0x000f680000300800 */
        /* <DEDUP_REMOVED lines=9> */
[----:B--2---:R-:W-:Y:S02]  /*31170*/  HMMA.16816.F32 R20, R20, R2, R16 ;  /* 0x000000021414723c */ /* 0x004fe40000001810 */
[----:B------:R-:W2:Y:S04]  /*31180*/  LDL.LU.64 R18, [R1+0x17e8] ;  /* 0x0017e80001127983 */ /* 0x000ea80000300a00 */
[----:B------:R-:W3:Y:S04]  /*31190*/  LDL.LU.64 R16, [R1+0x17e0] ;  /* 0x0017e00001107983 */ /* 0x000ee80000300a00 */
[----:B------:R-:W4:Y:S09]  /*311a0*/  LDL R3, [R1+0x308] ;  /* 0x0003080001037983 */ /* 0x000f320000100800 */
[----:B------:R2:W-:Y:S04]  /*311b0*/  STL.64 [R1+0xd0], R20 ;  /* 0x0000d01401007387 */ /* 0x0005e80000100a00 */
[----:B------:R3:W-:Y:S01]  /*311c0*/  STL.64 [R1+0xd8], R22 ;  /* 0x0000d81601007387 */ /* 0x0007e20000100a00 */
[----:B--2---:R-:W-:Y:S01]  /*311d0*/  MOV R20, R19 ;  /* 0x0000001300147202 */ /* 0x004fe20000000f00 */
[----:B------:R-:W-:-:S02]  /*311e0*/  IMAD.MOV.U32 R21, RZ, RZ, R18 ;  /* 0x000000ffff157224 */ /* 0x000fc400078e0012 */
[----:B---3--:R-:W-:Y:S02]  /*311f0*/  IMAD.MOV.U32 R22, RZ, RZ, R17 ;  /* 0x000000ffff167224 */ /* 0x008fe400078e0011 */
[----:B------:R-:W-:Y:S02]  /*31200*/  IMAD.MOV.U32 R23, RZ, RZ, R16 ;  /* 0x000000ffff177224 */ /* 0x000fe400078e0010 */
[----:B-----5:R-:W0:Y:S01]  /*31210*/  LDSM.16.MT88.4 R16, [R0+UR7+0x2c000] ;  /* 0x02c000070010783b */ /* 0x020e220008004200 */
[----:B----4-:R-:W-:Y:S02]  /*31220*/  F2FP.F16.E4M3.UNPACK_B R2, R3 ;  /* 0x00000003ff02723e */ /* 0x010fe400020006ff */
[----:B------:R-:W-:-:S07]  /*31230*/  F2FP.F16.E4M3.UNPACK_B R3, R29 ;  /* 0x0000001dff03723e */ /* 0x000fce00020006ff */
[----:B------:R-:W-:Y:S01]  /*31240*/  HMMA.16816.F32 R4, R20, R2, R4 ;  /* 0x000000021404723c */ /* 0x000fe20000001804 */
[----:B------:R-:W-:Y:S01]  /*31250*/  MOV R20, R27 ;  /* 0x0000001b00147202 */ /* 0x000fe20000000f00 */
[----:B------:R-:W-:Y:S02]  /*31260*/  IMAD.MOV.U32 R21, RZ, RZ, R26 ;  /* 0x000000ffff157224 */ /* 0x000fe400078e001a */
[----:B------:R-:W-:Y:S02]  /*31270*/  IMAD.MOV.U32 R22, RZ, RZ, R25 ;  /* 0x000000ffff167224 */ /* 0x000fe400078e0019 */
        /* <DEDUP_REMOVED lines=9> */
[----:B------:R0:W-:Y:S04]  /*31310*/  STL.64 [R1+0xe0], R4 ;  /* 0x0000e00401007387 */ /* 0x0001e80000100a00 */
[----:B------:R-:W-:Y:S04]  /*31320*/  STL.64 [R1+0xe8], R6 ;  /* 0x0000e80601007387 */ /* 0x000fe80000100a00 */
[----:B------:R-:W-:Y:S04]  /*31330*/  STL [R1+0x1a4], R25 ;  /* 0x0001a41901007387 */ /* 0x000fe80000100800 */
[----:B------:R-:W-:Y:S01]  /*31340*/  STL [R1+0x1ac], R27 ;  /* 0x0001ac1b01007387 */ /* 0x000fe20000100800 */
[----:B0-----:R-:W-:Y:S01]  /*31350*/  MOV R4, R24 ;  /* 0x0000001800047202 */ /* 0x001fe20000000f00 */
[----:B------:R-:W-:-:S02]  /*31360*/  IMAD.MOV.U32 R5, RZ, RZ, R26 ;  /* 0x000000ffff057224 */ /* 0x000fc400078e001a */
[----:B------:R-:W0:Y:S04]  /*31370*/  LDSM.16.MT88.4 R24, [R0+UR7+0x2e080] ;  /* 0x02e080070018783b */ /* 0x000e280008004200 */
[----:B0-----:R-:W-:Y:S04]  /*31380*/  STL [R1+0x1b4], R25 ;  /* 0x0001b41901007387 */ /* 0x001fe80000100800 */
[----:B------:R0:W-:Y:S01]  /*31390*/  STL [R1+0x1bc], R27 ;  /* 0x0001bc1b01007387 */ /* 0x0001e20000100800 */
[----:B------:R-:W-:Y:S02]  /*313a0*/  IMAD.MOV.U32 R7, RZ, RZ, R26 ;  /* 0x000000ffff077224 */ /* 0x000fe400078e001a */
[----:B------:R-:W-:Y:S01]  /*313b0*/  IMAD.MOV.U32 R6, RZ, RZ, R24 ;  /* 0x000000ffff067224 */ /* 0x000fe200078e0018 */
[----:B0-----:R-:W3:Y:S04]  /*313c0*/  LDL.LU.64 R26, [R1+0x17c8] ;  /* 0x0017c800011a7983 */ /* 0x001ee80000300a00 */
[----:B------:R-:W3:Y:S04]  /*313d0*/  LDL.LU.64 R24, [R1+0x17c0] ;  /* 0x0017c00001187983 */ /* 0x000ee80000300a00 */
[----:B------:R-:W-:Y:S04]  /*313e0*/  STL.64 [R1+0x17a0], R6 ;  /* 0x0017a00601007387 */ /* 0x000fe80000100a00 */
[----:B------:R3:W-:Y:S02]  /*313f0*/  STL.64 [R1+0x1798], R4 ;  /* 0x0017980401007387 */ /* 0x0007e40000100a00 */
[----:B---3--:R-:W-:-:S15]  /*31400*/  HMMA.16816.F32 R4, R20, R2, R24 ;  /* 0x000000021404723c */ /* 0x008fde0000001818 */
[----:B------:R-:W-:-:S04]  /*31410*/  NOP ;  /* 0x0000000000007918 */ /* 0x000fc80000000000 */
[----:B------:R0:W-:Y:S04]  /*31420*/  STL.64 [R1+0x120], R4 ;  /* 0x0001200401007387 */ /* 0x0001e80000100a00 */
[----:B------:R1:W-:Y:S04]  /*31430*/  STL.64 [R1+0x128], R6 ;  /* 0x0001280601007387 */ /* 0x0003e80000100a00 */
[----:B0-----:R-:W3:Y:S04]  /*31440*/  LDL.LU R4, [R1+0x160] ;  /* 0x0001600001047983 */ /* 0x001ee80000300800 */
[----:B------:R-:W3:Y:S04]  /*31450*/  LDL.LU R5, [R1+0x164] ;  /* 0x0001640001057983 */ /* 0x000ee80000300800 */
[----:B-1----:R-:W4:Y:S04]  /*31460*/  LDL.LU R6, [R1+0x168] ;  /* 0x0001680001067983 */ /* 0x002f280000300800 */
[----:B------:R-:W4:Y:S01]  /*31470*/  LDL.LU R7, [R1+0x16c] ;  /* 0x00016c0001077983 */ /* 0x000f220000300800 */
[----:B------:R-:W-:Y:S01]  /*31480*/  MOV R20, R15 ;  /* 0x0000000f00147202 */ /* 0x000fe20000000f00 */
[----:B------:R-:W-:-:S02]  /*31490*/  IMAD.MOV.U32 R21, RZ, RZ, R14 ;  /* 0x000000ffff157224 */ /* 0x000fc400078e000e */
[----:B------:R-:W-:Y:S02]  /*314a0*/  IMAD.MOV.U32 R22, RZ, RZ, R13 ;  /* 0x000000ffff167224 */ /* 0x000fe400078e000d */
[----:B------:R-:W-:Y:S01]  /*314b0*/  IMAD.MOV.U32 R23, RZ, RZ, R12 ;  /* 0x000000ffff177224 */ /* 0x000fe200078e000c */
[----:B----4-:R-:W-:Y:S04]  /*314c0*/  STL.64 [R1+0x17b0], R6 ;  /* 0x0017b00601007387 */ /* 0x010fe80000100a00 */
[----:B---3--:R-:W-:Y:S04]  /*314d0*/  STL.64 [R1+0x17a8], R4 ;  /* 0x0017a80401007387 */ /* 0x008fe80000100a00 */
[----:B------:R-:W0:Y:S04]  /*314e0*/  LDSM.16.MT88.4 R4, [R0+UR7+0x2c100] ;  /* 0x02c100070004783b */ /* 0x000e280008004200 */
[----:B0-----:R-:W-:Y:S01]  /*314f0*/  STL [R1+0x214], R5 ;  /* 0x0002140501007387 */ /* 0x001fe20000100800 */
[----:B------:R-:W-:-:S03]  /*31500*/  MOV R29, R4 ;  /* 0x00000004001d7202 */ /* 0x000fc60000000f00 */
[----:B------:R2:W-:Y:S01]  /*31510*/  STL [R1+0x21c], R7 ;  /* 0x00021c0701007387 */ /* 0x0005e20000100800 */
[----:B------:R-:W-:-:S03]  /*31520*/  IMAD.MOV.U32 R26, RZ, RZ, R6 ;  /* 0x000000ffff1a7224 */ /* 0x000fc600078e0006 */
[----:B------:R-:W3:Y:S01]  /*31530*/  LDL.LU R12, [R1+0x30] ;  /* 0x00003000010c7983 */ /* 0x000ee20000300800 */
[----:B--2---:R-:W-:-:S15]  /*31540*/  HMMA.16816.F32 R4, R20, R2, R16 ;  /* 0x000000021404723c */ /* 0x004fde0000001810 */
[----:B------:R-:W-:-:S04]  /*31550*/  NOP ;  /* 0x0000000000007918 */ /* 0x000fc80000000000 */
[----:B------:R-:W-:Y:S04]  /*31560*/  STL.64 [R1+0x1d0], R4 ;  /* 0x0001d00401007387 */ /* 0x000fe80000100a00 */
[----:B------:R-:W-:Y:S04]  /*31570*/  STL.64 [R1+0x1d8], R6 ;  /* 0x0001d80601007387 */ /* 0x000fe80000100a00 */
[----:B------:R-:W0:Y:S04]  /*31580*/  LDSM.16.MT88.4 R4, [R0+UR7+0x2e100] ;  /* 0x02e100070004783b */ /* 0x000e280008004200 */
[----:B------:R-:W3:Y:S04]  /*31590*/  LDL.LU R13, [R1+0x34] ;  /* 0x00003400010d7983 */ /* 0x000ee80000300800 */
[----:B------:R-:W3:Y:S04]  /*315a0*/  LDL.LU R14, [R1+0x38] ;  /* 0x00003800010e7983 */ /* 0x000ee80000300800 */
[----:B------:R-:W3:Y:S01]  /*315b0*/  LDL.LU R15, [R1+0x3c] ;  /* 0x00003c00010f7983 */ /* 0x000ee20000300800 */
[----:B------:R-:W-:Y:S01]  /*315c0*/  MOV R16, R11 ;  /* 0x0000000b00107202 */ /* 0x000fe20000000f00 */
[----:B------:R-:W-:-:S02]  /*315d0*/  IMAD.MOV.U32 R19, RZ, RZ, R28 ;  /* 0x000000ffff137224 */ /* 0x000fc400078e001c */
[----:B0-----:R-:W-:Y:S04]  /*315e0*/  STL [R1+0x1f4], R5 ;  /* 0x0001f40501007387 */ /* 0x001fe80000100800 */
[----:B------:R-:W-:Y:S04]  /*315f0*/  STL [R1+0x1fc], R7 ;  /* 0x0001fc0701007387 */ /* 0x000fe80000100800 */
[----:B------:R-:W2:Y:S04]  /*31600*/  LDL.LU R11, [R1+0x17bc] ;  /* 0x0017bc00010b7983 */ /* 0x000ea80000300800 */
[----:B------:R-:W2:Y:S04]  /*31610*/  LDL.LU R17, [R1+0x2b8] ;  /* 0x0002b80001117983 */ /* 0x000ea80000300800 */
[----:B------:R-:W2:Y:S04]  /*31620*/  LDL.LU R18, [R1+0x2c0] ;  /* 0x0002c00001127983 */ /* 0x000ea80000300800 */
[----:B------:R-:W4:Y:S01]  /*31630*/  LDL.LU R28, [R1+0x17b8] ;  /* 0x0017b800011c7983 */ /* 0x000f220000300800 */
[----:B------:R-:W-:-:S02]  /*31640*/  IMAD.MOV.U32 R25, RZ, RZ, R4 ;  /* 0x000000ffff197224 */ /* 0x000fc400078e0004 */
[----:B------:R-:W-:Y:S02]  /*31650*/  IMAD.MOV.U32 R24, RZ, RZ, R6 ;  /* 0x000000ffff187224 */ /* 0x000fe400078e0006 */
[----:B------:R-:W0:Y:S04]  /*31660*/  LDSM.16.MT88.4 R4, [R0+UR7+0x2c180] ;  /* 0x02c180070004783b */ /* 0x000e280008004200 */
[----:B0-----:R-:W-:Y:S01]  /*31670*/  STL [R1+0x284], R5 ;  /* 0x0002840501007387 */ /* 0x001fe20000100800 */
[----:B------:R-:W-:-:S03]  /*31680*/  IMAD.MOV.U32 R21, RZ, RZ, R4 ;  /* 0x000000ffff157224 */ /* 0x000fc600078e0004 */
[----:B------:R-:W-:Y:S01]  /*31690*/  STL [R1+0x28c], R7 ;  /* 0x00028c0701007387 */ /* 0x000fe20000100800 */
[----:B------:R-:W-:-:S03]  /*316a0*/  IMAD.MOV.U32 R20, RZ, RZ, R6 ;  /* 0x000000ffff147224 */ /* 0x000fc600078e0006 */
[----:B------:R-:W0:Y:S01]  /*316b0*/  LDSM.16.MT88.4 R4, [R0+UR7+0x2e180] ;  /* 0x02e180070004783b */ /* 0x000e220008004200 */
[----:B--2---:R-:W-:Y:S01]  /*316c0*/  HMMA.16816.F32 R8, R16, R2, R8 ;  /* 0x000000021008723c */ /* 0x004fe20000001808 */
[----:B0-----:R-:W-:Y:S01]  /*316d0*/  MOV R19, R4 ;  /* 0x0000000400137202 */ /* 0x001fe20000000f00 */
[----:B------:R-:W-:-:S15]  /*316e0*/  IMAD.MOV.U32 R18, RZ, RZ, R6 ;  /* 0x000000ffff127224 */ /* 0x000fde00078e0006 */
[----:B------:R-:W-:Y:S02]  /*316f0*/  NOP ;  /* 0x0000000000007918 */ /* 0x000fe40000000000 */
[----:B------:R0:W-:Y:S04]  /*31700*/  STL.64 [R1+0x240], R8 ;  /* 0x0002400801007387 */ /* 0x0001e80000100a00 */
[----:B------:R1:W-:Y:S04]  /*31710*/  STL.64 [R1+0x248], R10 ;  /* 0x0002480a01007387 */ /* 0x0003e80000100a00 */
[----:B------:R-:W-:Y:S04]  /*31720*/  STL [R1+0x264], R5 ;  /* 0x0002640501007387 */ /* 0x000fe80000100800 */
[----:B------:R-:W-:Y:S04]  /*31730*/  STL [R1+0x26c], R7 ;  /* 0x00026c0701007387 */ /* 0x000fe80000100800 */
[----:B----4-:R-:W2:Y:S04]  /*31740*/  LDSM.16.MT88.4 R4, [R28+UR7+0x2c000] ;  /* 0x02c000071c04783b */ /* 0x010ea80008004200 */
[----:B------:R-:W-:Y:S04]  /*31750*/  STL [R1+0x16e0], R0 ;  /* 0x0016e00001007387 */ /* 0x000fe80000100800 */
[----:B0-----:R-:W4:Y:S04]  /*31760*/  LDL.LU R8, [R1+0x140] ;  /* 0x0001400001087983 */ /* 0x001f280000300800 */
[----:B------:R-:W4:Y:S04]  /*31770*/  LDL.LU R9, [R1+0x148] ;  /* 0x0001480001097983 */ /* 0x000f280000300800 */
[----:B-1----:R-:W4:Y:S04]  /*31780*/  LDL.LU R10, [R1+0x150] ;  /* 0x00015000010a7983 */ /* 0x002f280000300800 */
[----:B------:R-:W4:Y:S04]  /*31790*/  LDL.LU R11, [R1+0x158] ;  /* 0x00015800010b7983 */ /* 0x000f280000300800 */
[----:B--2---:R-:W-:Y:S04]  /*317a0*/  STL.64 [R1+0x80], R4 ;  /* 0x0000800401007387 */ /* 0x004fe80000100a00 */
[----:B------:R0:W-:Y:S04]  /*317b0*/  STL.64 [R1+0x88], R6 ;  /* 0x0000880601007387 */ /* 0x0001e80000100a00 */
[----:B0-----:R-:W4:Y:S04]  /*317c0*/  LDL.LU.64 R6, [R1+0x17b0] ;  /* 0x0017b00001067983 */ /* 0x001f280000300a00 */
[----:B------:R-:W4:Y:S02]  /*317d0*/  LDL.LU.64 R4, [R1+0x17a8] ;  /* 0x0017a80001047983 */ /* 0x000f240000300a00 */
[----:B----4-:R-:W-:Y:S02]  /*317e0*/  HMMA.16816.F32 R8, R8, R2, R4 ;  /* 0x000000020808723c */ /* 0x010fe40000001804 */
[----:B------:R-:W2:Y:S04]  /*317f0*/  LDL.LU.64 R6, [R1+0x17a0] ;  /* 0x0017a00001067983 */ /* 0x000ea80000300a00 */
[----:B------:R-:W4:-:S13]  /*31800*/  LDL.LU.64 R4, [R1+0x1798] ;  /* 0x0017980001047983 */ /* 0x000f1a0000300a00 */
[----:B------:R-:W-:Y:S01]  /*31810*/  IMAD.MOV.U32 R27, RZ, RZ, R10 ;  /* 0x000000ffff1b7224 */ /* 0x000fe200078e000a */
[----:B------:R-:W-:Y:S01]  /*31820*/  STL.64 [R1], R8 ;  /* 0x0000000801007387 */ /* 0x000fe20000100a00 */
[----:B------:R-:W-:-:S03]  /*31830*/  IMAD.MOV.U32 R0, RZ, RZ, R11 ;  /* 0x000000ffff007224 */ /* 0x000fc600078e000b */
[----:B------:R-:W0:Y:S04]  /*31840*/  LDSM.16.MT88.4 R8, [R28+UR7+0x2e000] ;  /* 0x02e000071c08783b */ /* 0x000e280008004200 */
[----:B------:R-:W-:Y:S04]  /*31850*/  STL [R1+0x1764], R0 ;  /* 0x0017640001007387 */ /* 0x000fe80000100800 */
[----:B------:R-:W-:Y:S04]  /*31860*/  STL [R1+0x1760], R27 ;  /* 0x0017601b01007387 */ /* 0x000fe80000100800 */
[----:B0-----:R0:W-:Y:S01]  /*31870*/  STL [R1+0x64], R9 ;  /* 0x0000640901007387 */ /* 0x0011e20000100800 */
[----:B------:R-:W-:-:S03]  /*31880*/  MOV R23, R8 ;  /* 0x0000000800177202 */ /* 0x000fc60000000f00 */
[----:B------:R1:W-:Y:S01]  /*31890*/  STL [R1+0x6c], R11 ;  /* 0x00006c0b01007387 */ /* 0x0003e20000100800 */
[----:B------:R-:W-:Y:S01]  /*318a0*/  IMAD.MOV.U32 R22, RZ, RZ, R10 ;  /* 0x000000ffff167224 */ /* 0x000fe200078e000a */
[----:B--2---:R-:W-:Y:S01]  /*318b0*/  MOV R10, R6 ;  /* 0x00000006000a7202 */ /* 0x004fe20000000f00 */
[----:B----4-:R-:W-:Y:S02]  /*318c0*/  IMAD.MOV.U32 R8, RZ, RZ, R4 ;  /* 0x000000ffff087224 */ /* 0x010fe400078e0004 */
[----:B0-----:R-:W-:Y:S02]  /*318d0*/  IMAD.MOV.U32 R9, RZ, RZ, R5 ;  /* 0x000000ffff097224 */ /* 0x001fe400078e0005 */
[----:B-1----:R-:W-:Y:S01]  /*318e0*/  IMAD.MOV.U32 R11, RZ, RZ, R7 ;  /* 0x000000ffff0b7224 */ /* 0x002fe200078e0007 */
[----:B------:R-:W2:Y:S04]  /*318f0*/  LDL.LU R4, [R1+0x1794] ;  /* 0x0017940001047983 */ /* 0x000ea80000300800 */
[----:B------:R-:W2:Y:S04]  /*31900*/  LDL.LU R5, [R1+0x1790] ;  /* 0x0017900001057983 */ /* 0x000ea80000300800 */
[----:B------:R-:W2:Y:S04]  /*31910*/  LDL.LU R6, [R1+0x178c] ;  /* 0x00178c0001067983 */ /* 0x000ea80000300800 */
[----:B------:R-:W2:Y:S01]  /*31920*/  LDL.LU R7, [R1+0x1788] ;  /* 0x0017880001077983 */ /* 0x000ea20000300800 */
[----:B---3--:R-:W-:Y:S03]  /*31930*/  HMMA.16816.F32 R8, R8, R2, R12 ;  /* 0x000000020808723c */ /* 0x008fe6000000180c */
[----:B------:R-:W3:Y:S04]  /*31940*/  LDL.LU.64 R14, [R1+0x1780] ;  /* 0x00178000010e7983 */ /* 0x000ee80000300a00 */
[----:B------:R-:W3:-:S12]  /*31950*/  LDL.LU.64 R12, [R1+0x1778] ;  /* 0x00177800010c7983 */ /* 0x000ed80000300a00 */
        /* <DEDUP_REMOVED lines=8> */
[----:B0-----:R-:W-:-:S03]  /*319e0*/  IMAD.MOV.U32 R8, RZ, RZ, R29 ;  /* 0x000000ffff087224 */ /* 0x001fc600078e001d */
[----:B------:R-:W4:Y:S01]  /*319f0*/  LDL.LU R29, [R1+0x1770] ;  /* 0x00177000011d7983 */ /* 0x000f220000300800 */
[----:B------:R-:W-:Y:S01]  /*31a00*/  IMAD.MOV.U32 R9, RZ, RZ, R26 ;  /* 0x000000ffff097224 */ /* 0x000fe200078e001a */
[----:B-1----:R-:W-:Y:S01]  /*31a10*/  MOV R10, R25 ;  /* 0x00000019000a7202 */ /* 0x002fe20000000f00 */
[----:B------:R-:W-:Y:S02]  /*31a20*/  IMAD.MOV.U32 R11, RZ, RZ, R24 ;  /* 0x000000ffff0b7224 */ /* 0x000fe400078e0018 */
[----:B------:R-:W0:Y:S04]  /*31a30*/  LDSM.16.MT88.4 R24, [R28+UR7+0x2c100] ;  /* 0x02c100071c18783b */ /* 0x000e280008004200 */
[----:B0-----:R-:W-:Y:S04]  /*31a40*/  STL.64 [R1+0x190], R24 ;  /* 0x0001901801007387 */ /* 0x001fe80000100a00 */
[----:B------:R-:W-:Y:S01]  /*31a50*/  STL [R1+0x19c], R27 ;  /* 0x00019c1b01007387 */ /* 0x000fe20000100800 */
[----:B------:R-:W-:-:S03]  /*31a60*/  IMAD.MOV.U32 R0, RZ, RZ, R26 ;  /* 0x000000ffff007224 */ /* 0x000fc600078e001a */
[----:B------:R-:W0:Y:S02]  /*31a70*/  LDSM.16.MT88.4 R24, [R28+UR7+0x2e100] ;  /* 0x02e100071c18783b */ /* 0x000e240008004200 */
[----:B0-----:R-:W-:Y:S01]  /*31a80*/  IMAD.MOV.U32 R17, RZ, RZ, R24 ;  /* 0x000000ffff117224 */ /* 0x001fe200078e0018 */
[----:B------:R-:W-:Y:S01]  /*31a90*/  MOV R16, R26 ;  /* 0x0000001a00107202 */ /* 0x000fe20000000f00 */
[----:B---3--:R-:W-:Y:S01]  /*31aa0*/  HMMA.16816.F32 R8, R8, R2, R12 ;  /* 0x000000020808723c */ /* 0x008fe2000000180c */
[----:B------:R-:W0:-:S15]  /*31ab0*/  LDSM.16.MT88.4 R12, [R28+UR7+0x2c180] ;  /* 0x02c180071c0c783b */ /* 0x000e1e0008004200 */
[----:B------:R-:W-:-:S03]  /*31ac0*/  NOP ;  /* 0x0000000000007918 */ /* 0x000fc60000000000 */
[----:B------:R-:W-:Y:S04]  /*31ad0*/  STL.64 [R1+0x100], R8 ;  /* 0x0001000801007387 */ /* 0x000fe80000100a00 */
[----:B------:R-:W-:Y:S04]  /*31ae0*/  STL.64 [R1+0x108], R10 ;  /* 0x0001080a01007387 */ /* 0x000fe80000100a00 */
[----:B------:R1:W-:Y:S04]  /*31af0*/  STL [R1+0x174], R25 ;  /* 0x0001741901007387 */ /* 0x0003e80000100800 */
[----:B------:R4:W-:Y:S04]  /*31b00*/  STL [R1+0x17c], R27 ;  /* 0x00017c1b01007387 */ /* 0x0009e80000100800 */
[----:B------:R-:W3:Y:S04]  /*31b10*/  LDL.LU R24, [R1+0x20] ;  /* 0x0000200001187983 */ /* 0x000ee80000300800 */
[----:B-1----:R-:W3:Y:S04]  /*31b20*/  LDL.LU R25, [R1+0x24] ;  /* 0x0000240001197983 */ /* 0x002ee80000300800 */
[----:B------:R-:W3:Y:S01]  /*31b30*/  LDL.LU R26, [R1+0x28] ;  /* 0x00002800011a7983 */ /* 0x000ee20000300800 */
[----:B----4-:R-:W-:-:S03]  /*31b40*/  IMAD.MOV.U32 R27, RZ, RZ, R29 ;  /* 0x000000ffff1b7224 */ /* 0x010fc600078e001d */
[----:B------:R-:W4:Y:S01]  /*31b50*/  LDL.LU R29, [R1+0x176c] ;  /* 0x00176c00011d7983 */ /* 0x000f220000300800 */
[----:B------:R-:W-:Y:S02]  /*31b60*/  IMAD.MOV.U32 R8, RZ, RZ, R21 ;  /* 0x000000ffff087224 */ /* 0x000fe400078e0015 */
[----:B------:R-:W-:Y:S02]  /*31b70*/  IMAD.MOV.U32 R9, RZ, RZ, R20 ;  /* 0x000000ffff097224 */ /* 0x000fe400078e0014 */
[----:B------:R-:W-:Y:S01]  /*31b80*/  IMAD.MOV.U32 R10, RZ, RZ, R19 ;  /* 0x000000ffff0a7224 */ /* 0x000fe200078e0013 */
[----:B------:R-:W-:-:S07]  /*31b90*/  MOV R11, R18 ;  /* 0x00000012000b7202 */ /* 0x000fce0000000f00 */
[----:B--2---:R-:W-:Y:S01]  /*31ba0*/  HMMA.16816.F32 R4, R8, R2, R4 ;  /* 0x000000020804723c */ /* 0x004fe20000001804 */
[----:B0-----:R-:W-:Y:S04]  /*31bb0*/  STL [R1+0x204], R13 ;  /* 0x0002040d01007387 */ /* 0x001fe80000100800 */
[----:B------:R-:W-:Y:S04]  /*31bc0*/  STL [R1+0x20c], R15 ;  /* 0x00020c0f01007387 */ /* 0x000fe80000100800 */
[----:B------:R-:W2:Y:S10]  /*31bd0*/  LDL.LU R8, [R1+0x70] ;  /* 0x0000700001087983 */ /* 0x000eb40000300800 */
[----:B------:R-:W-:Y:S04]  /*31be0*/  STL.64 [R1+0x1c0], R4 ;  /* 0x0001c00401007387 */ /* 0x000fe80000100a00 */
[----:B------:R-:W-:Y:S04]  /*31bf0*/  STL.64 [R1+0x1c8], R6 ;  /* 0x0001c80601007387 */ /* 0x000fe80000100a00 */
[----:B------:R-:W0:Y:S04]  /*31c00*/  LDSM.16.MT88.4 R4, [R28+UR7+0x2e180] ;  /* 0x02e180071c04783b */ /* 0x000e280008004200 */
[----:B------:R-:W2:Y:S04]  /*31c10*/  LDL.LU R9, [R1+0x74] ;  /* 0x0000740001097983 */ /* 0x000ea80000300800 */
[----:B------:R-:W2:Y:S01]  /*31c20*/  LDL.LU R10, [R1+0x78] ;  /* 0x00007800010a7983 */ /* 0x000ea20000300800 */
[----:B------:R-:W-:Y:S01]  /*31c30*/  IMAD.MOV.U32 R21, RZ, RZ, R12 ;  /* 0x000000ffff157224 */ /* 0x000fe200078e000c */
[----:B----4-:R-:W-:-:S02]  /*31c40*/  MOV R11, R29 ;  /* 0x0000001d000b7202 */ /* 0x010fc40000000f00 */
[----:B------:R-:W4:Y:S04]  /*31c50*/  LDL.LU R29, [R1+0x1768] ;  /* 0x00176800011d7983 */ /* 0x000f280000300800 */
[----:B0-----:R-:W-:Y:S04]  /*31c60*/  STL [R1+0x1e4], R5 ;  /* 0x0001e40501007387 */ /* 0x001fe80000100800 */
[----:B------:R-:W-:Y:S04]  /*31c70*/  STL [R1+0x1ec], R7 ;  /* 0x0001ec0701007387 */ /* 0x000fe80000100800 */
[----:B------:R-:W-:Y:S04]  /*31c80*/  STL [R1+0x1698], R28 ;  /* 0x0016981c01007387 */ /* 0x000fe80000100800 */
[----:B------:R-:W2:Y:S04]  /*31c90*/  LDL.LU R12, [R1+0x80] ;  /* 0x00008000010c7983 */ /* 0x000ea80000300800 */
[----:B------:R-:W2:Y:S01]  /*31ca0*/  LDL.LU R13, [R1+0x88] ;  /* 0x00008800010d7983 */ /* 0x000ea20000300800 */
[----:B------:R-:W-:-:S02]  /*31cb0*/  IMAD.MOV.U32 R20, RZ, RZ, R14 ;  /* 0x000000ffff147224 */ /* 0x000fc400078e000e */
[----:B------:R-:W-:Y:S01]  /*31cc0*/  IMAD.MOV.U32 R14, RZ, RZ, R23 ;  /* 0x000000ffff0e7224 */ /* 0x000fe200078e0017 */
[----:B------:R-:W-:-:S07]  /*31cd0*/  MOV R15, R22 ;  /* 0x00000016000f7202 */ /* 0x000fce0000000f00 */
[----:B--2---:R-:W-:Y:S01]  /*31ce0*/  HMMA.16816.F32 R12, R12, R2, R8 ;  /* 0x000000020c0c723c */ /* 0x004fe20000001808 */
[----:B----4-:R-:W0:-:S15]  /*31cf0*/  LDSM.16.MT88.4 R8, [R29+UR7+0x2e000] ;  /* 0x02e000071d08783b */ /* 0x010e1e0008004200 */
        /* <DEDUP_REMOVED lines=11> */
[----:B------:R-:W-:-:S03]  /*31db0*/  IMAD.MOV.U32 R22, RZ, RZ, R10 ;  /* 0x000000ffff167224 */ /* 0x000fc600078e000a */
[----:B0-----:R-:W2:Y:S04]  /*31dc0*/  LDL.LU R9, [R1+0xc8] ;  /* 0x0000c80001097983 */ /* 0x001ea80000300800 */
[----:B------:R-:W2:Y:S04]  /*31dd0*/  LDL.LU R10, [R1+0xf0] ;  /* 0x0000f000010a7983 */ /* 0x000ea80000300800 */
[----:B-1----:R-:W2:Y:S02]  /*31de0*/  LDL.LU R11, [R1+0xf8] ;  /* 0x0000f800010b7983 */ /* 0x002ea40000300800 */
[----:B--2---:R-:W-:Y:S02]  /*31df0*/  HMMA.16816.F32 R12, R8, R2, R12 ;  /* 0x00000002080c723c */ /* 0x004fe4000000180c */
[----:B------:R-:W3:Y:S01]  /*31e00*/  LDL.LU R8, [R1+0x190] ;  /* 0x0001900001087983 */ /* 0x000ee20000300800 */
[----:B------:R-:W-:Y:S01]  /*31e10*/  IMAD.MOV.U32 R9, RZ, RZ, R0 ;  /* 0x000000ffff097224 */ /* 0x000fe200078e0000 */
[----:B------:R-:W-:Y:S01]  /*31e20*/  MOV R10, R17 ;  /* 0x00000011000a7202 */ /* 0x000fe20000000f00 */
[----:B------:R-:W-:-:S14]  /*31e30*/  IMAD.MOV.U32 R11, RZ, RZ, R16 ;  /* 0x000000ffff0b7224 */ /* 0x000fdc00078e0010 */
[----:B------:R0:W-:Y:S04]  /*31e40*/  STL.64 [R1+0x40], R12 ;  /* 0x0000400c01007387 */ /* 0x0001e80000100a00 */
[----:B------:R1:W-:Y:S04]  /*31e50*/  STL.64 [R1+0x48], R14 ;  /* 0x0000480e01007387 */ /* 0x0003e80000100a00 */
[----:B------:R-:W2:Y:S04]  /*31e60*/  LDL.LU R0, [R1+0x1764] ;  /* 0x0017640001007983 */ /* 0x000ea80000300800 */
[----:B0-----:R-:W4:Y:S04]  /*31e70*/  LDL.LU R12, [R1+0x2e0] ;  /* 0x0002e000010c7983 */ /* 0x001f280000300800 */
[----:B------:R-:W4:Y:S04]  /*31e80*/  LDL.LU R13, [R1+0x2e4] ;  /* 0x0002e400010d7983 */ /* 0x000f280000300800 */
[----:B-1----:R-:W4:Y:S04]  /*31e90*/  LDL.LU R14, [R1+0x2e8] ;  /* 0x0002e800010e7983 */ /* 0x002f280000300800 */
[----:B------:R-:W4:Y:S01]  /*31ea0*/  LDL.LU R15, [R1+0x2ec] ;  /* 0x0002ec00010f7983 */ /* 0x000f220000300800 */
[----:B------:R-:W-:-:S02]  /*31eb0*/  IMAD.MOV.U32 R19, RZ, RZ, R4 ;  /* 0x000000ffff137224 */ /* 0x000fc400078e0004 */
[----:B------:R-:W-:Y:S02]  /*31ec0*/  IMAD.MOV.U32 R18, RZ, RZ, R6 ;  /* 0x000000ffff127224 */ /* 0x000fe400078e0006 */
[----:B------:R-:W-:Y:S01]  /*31ed0*/  LDSM.16.MT88.4 R4, [R29+UR7+0x2c000] ;  /* 0x02c000071d04783b */ /* 0x000fe20008004200 */
[----:B---3--:R-:W-:Y:S03]  /*31ee0*/  HMMA.16816.F32 R8, R8, R2, R24 ;  /* 0x000000020808723c */ /* 0x008fe60000001818 */
[----:B------:R-:W0:-:S15]  /*31ef0*/  LDSM.16.MT88.4 R24, [R29+UR7+0x2c080] ;  /* 0x02c080071d18783b */ /* 0x000e1e0008004200 */
[----:B------:R-:W-:Y:S01]  /*31f00*/  NOP ;  /* 0x0000000000007918 */ /* 0x000fe20000000000 */
[----:B------:R-:W-:Y:S04]  /*31f10*/  STL.64 [R1+0x90], R8 ;  /* 0x0000900801007387 */ /* 0x000fe80000100a00 */
[----:B------:R1:W-:Y:S04]  /*31f20*/  STL.64 [R1+0x98], R10 ;  /* 0x0000980a01007387 */ /* 0x0003e80000100a00 */
[----:B0-----:R-:W-:Y:S01]  /*31f30*/  STL [R1+0x24], R25 ;  /* 0x0000241901007387 */ /* 0x001fe20000100800 */
[----:B------:R-:W-:-:S03]  /*31f40*/  IMAD.MOV.U32 R16, RZ, RZ, R24 ;  /* 0x000000ffff107224 */ /* 0x000fc600078e0018 */
[----:B------:R-:W-:Y:S01]  /*31f50*/  STL [R1+0x2c], R27 ;  /* 0x00002c1b01007387 */ /* 0x000fe20000100800 */
[----:B------:R-:W-:-:S03]  /*31f60*/  IMAD.MOV.U32 R17, RZ, RZ, R26 ;  /* 0x000000ffff117224 */ /* 0x000fc600078e001a */
[----:B------:R-:W0:Y:S01]  /*31f70*/  LDSM.16.MT88.4 R24, [R29+UR7+0x2e080] ;  /* 0x02e080071d18783b */ /* 0x000e220008004200 */
[----:B-1----:R-:W-:Y:S02]  /*31f80*/  IMAD.MOV.U32 R10, RZ, RZ, R19 ;  /* 0x000000ffff0a7224 */ /* 0x002fe400078e0013 */
[----:B------:R-:W-:Y:S01]  /*31f90*/  IMAD.MOV.U32 R11, RZ, RZ, R18 ;  /* 0x000000ffff0b7224 */ /* 0x000fe200078e0012 */
[----:B0-----:R-:W-:Y:S01]  /*31fa0*/  MOV R18, R24 ;  /* 0x0000001800127202 */ /* 0x001fe20000000f00 */
[----:B------:R-:W-:Y:S01]  /*31fb0*/  IMAD.MOV.U32 R19, RZ, RZ, R26 ;  /* 0x000000ffff137224 */ /* 0x000fe200078e001a */
[----:B------:R-:W-:Y:S04]  /*31fc0*/  STL [R1+0x54], R25 ;  /* 0x0000541901007387 */ /* 0x000fe80000100800 */
[----:B------:R0:W-:Y:S04]  /*31fd0*/  STL [R1+0x5c], R27 ;  /* 0x00005c1b01007387 */ /* 0x0001e80000100800 */
[----:B0-----:R-:W3:Y:S04]  /*31fe0*/  LDL.LU R27, [R1+0x1760] ;  /* 0x00176000011b7983 */ /* 0x001ee80000300800 */
[----:B------:R-:W-:Y:S04]  /*31ff0*/  STL.64 [R1+0x1758], R18 ;  /* 0x0017581201007387 */ /* 0x000fe80000100a00 */
[----:B------:R0:W-:Y:S04]  /*32000*/  STL.64 [R1+0x1750], R16 ;  /* 0x0017501001007387 */ /* 0x0001e80000100a00 */
[----:B0-----:R-:W5:Y:S04]  /*32010*/  LDL.LU R16, [R1+0x10] ;  /* 0x0000100001107983 */ /* 0x001f680000300800 */
[----:B------:R-:W5:Y:S04]  /*32020*/  LDL.LU R17, [R1+0x14] ;  /* 0x0000140001117983 */ /* 0x000f680000300800 */
[----:B------:R-:W5:Y:S04]  /*32030*/  LDL.LU R18, [R1+0x18] ;  /* 0x0000180001127983 */ /* 0x000f680000300800 */
[----:B------:R-:W5:Y:S01]  /*32040*/  LDL.LU R19, [R1+0x1c] ;  /* 0x00001c0001137983 */ /* 0x000f620000300800 */
[----:B------:R-:W-:Y:S01]  /*32050*/  MOV R8, R21 ;  /* 0x0000001500087202 */ /* 0x000fe20000000f00 */
[----:B------:R-:W-:-:S07]  /*32060*/  IMAD.MOV.U32 R9, RZ, RZ, R20 ;  /* 0x000000ffff097224 */ /* 0x000fce00078e0014 */
[----:B-----5:R-:W-:Y:S01]  /*32070*/  HMMA.16816.F32 R8, R8, R2, R16 ;  /* 0x000000020808723c */ /* 0x020fe20000001810 */
[----:B------:R-:W0:-:S15]  /*32080*/  LDSM.16.MT88.4 R16, [R29+UR7+0x2c100] ;  /* 0x02c100071d10783b */ /* 0x000e1e0008004200 */
[----:B------:R-:W-:-:S03]  /*32090*/  NOP ;  /* 0x0000000000007918 */ /* 0x000fc60000000000 */
[----:B------:R1:W-:Y:S04]  /*320a0*/  STL.64 [R1+0x110], R8 ;  /* 0x0001100801007387 */ /* 0x0003e80000100a00 */
[----:B------:R5:W-:Y:S01]  /*320b0*/  STL.64 [R1+0x118], R10 ;  /* 0x0001180a01007387 */ /* 0x000be20000100a00 */
[----:B-1----:R-:W-:Y:S01]  /*320c0*/  MOV R8, R4 ;  /* 0x0000000400087202 */ /* 0x002fe20000000f00 */
[----:B------:R-:W-:Y:S02]  /*320d0*/  IMAD.MOV.U32 R9, RZ, RZ, R6 ;  /* 0x000000ffff097224 */ /* 0x000fe400078e0006 */
[----:B0-----:R-:W-:Y:S04]  /*320e0*/  STL [R1+0x74], R17 ;  /* 0x0000741101007387 */ /* 0x001fe80000100800 */
[----:B------:R-:W-:Y:S04]  /*320f0*/  STL [R1+0x7c], R19 ;  /* 0x00007c1301007387 */ /* 0x000fe80000100800 */
[----:B------:R-:W-:Y:S04]  /*32100*/  STL [R1+0x1714], R7 ;  /* 0x0017140701007387 */ /* 0x000fe80000100800 */
[----:B------:R-:W-:Y:S04]  /*32110*/  STL [R1+0x1710], R5 ;  /* 0x0017100501007387 */ /* 0x000fe80000100800 */
[----:B------:R-:W0:Y:S01]  /*32120*/  LDSM.16.MT88.4 R4, [R29+UR7+0x2e100] ;  /* 0x02e100071d04783b */ /* 0x000e220008004200 */
[----:B-----5:R-:W-:-:S02]  /*32130*/  IMAD.MOV.U32 R10, RZ, RZ, R23 ;  /* 0x000000ffff0a7224 */ /* 0x020fc400078e0017 */
[----:B------:R-:W-:-:S07]  /*32140*/  IMAD.MOV.U32 R11, RZ, RZ, R22 ;  /* 0x000000ffff0b7224 */ /* 0x000fce00078e0016 */
[----:B----4-:R-:W-:Y:S01]  /*32150*/  HMMA.16816.F32 R8, R8, R2, R12 ;  /* 0x000000020808723c */ /* 0x010fe2000000180c */
[----:B------:R-:W-:Y:S02]  /*32160*/  IMAD.MOV.U32 R20, RZ, RZ, R16 ;  /* 0x000000ffff147224 */ /* 0x000fe400078e0010 */
[----:B------:R-:W-:Y:S02]  /*32170*/  IMAD.MOV.U32 R21, RZ, RZ, R18 ;  /* 0x000000ffff157224 */ /* 0x000fe400078e0012 */
[----:B------:R-:W1:Y:S01]  /*32180*/  LDSM.16.MT88.4 R16, [R29+UR7+0x2c180] ;  /* 0x02c180071d10783b */ /* 0x000e620008004200 */
[----:B0-----:R-:W-:Y:S01]  /*32190*/  MOV R22, R4 ;  /* 0x0000000400167202 */ /* 0x001fe20000000f00 */
[----:B------:R-:W-:Y:S02]  /*321a0*/  IMAD.MOV.U32 R23, RZ, RZ, R6 ;  /* 0x000000ffff177224 */ /* 0x000fe400078e0006 */
[----:B------:R-:W-:Y:S01]  /*321b0*/  IMAD.MOV.U32 R26, RZ, RZ, R7 ;  /* 0x000000ffff1a7224 */ /* 0x000fe200078e0007 */
[----:B------:R-:W-:Y:S04]  /*321c0*/  STL [R1+0xb4], R5 ;  /* 0x0000b40501007387 */ /* 0x000fe80000100800 */
[----:B------:R-:W-:Y:S04]  /*321d0*/  STL.64 [R1+0x1748], R22 ;  /* 0x0017481601007387 */ /* 0x000fe80000100a00 */
[----:B------:R0:W-:Y:S04]  /*321e0*/  STL.64 [R1+0x1740], R20 ;  /* 0x0017401401007387 */ /* 0x0001e80000100a00 */
[----:B------:R-:W-:Y:S04]  /*321f0*/  STL [R1+0x16f8], R26 ;  /* 0x0016f81a01007387 */ /* 0x000fe80000100800 */
[----:B0-----:R-:W4:Y:S04]  /*32200*/  LDL.LU R20, [R1+0x2d0] ;  /* 0x0002d00001147983 */ /* 0x001f280000300800 */
[----:B------:R-:W4:Y:S04]  /*32210*/  LDL.LU R21, [R1+0x2d4] ;  /* 0x0002d40001157983 */ /* 0x000f280000300800 */
[----:B------:R-:W4:Y:S04]  /*32220*/  LDL.LU R22, [R1+0x2d8] ;  /* 0x0002d80001167983 */ /* 0x000f280000300800 */
[----:B------:R-:W4:Y:S04]  /*32230*/  LDL.LU R23, [R1+0x2dc] ;  /* 0x0002dc0001177983 */ /* 0x000f280000300800 */
[----:B------:R-:W-:Y:S04]  /*32240*/  STL.64 [R1+0x1720], R10 ;  /* 0x0017200a01007387 */ /* 0x000fe80000100a00 */
[----:B------:R0:W-:Y:S04]  /*32250*/  STL.64 [R1+0x1718], R8 ;  /* 0x0017180801007387 */ /* 0x0001e80000100a00 */
[----:B0-----:R-:W5:Y:S04]  /*32260*/  LDL.LU R8, [R1+0xd0] ;  /* 0x0000d00001087983 */ /* 0x001f680000300800 */
        /* <DEDUP_REMOVED lines=10> */
[----:B------:R-:W2:Y:S04]  /*32310*/  LDL.LU R25, [R1+0x30c] ;  /* 0x00030c0001197983 */ /* 0x000ea80000300800 */
[----:B------:R-:W2:Y:S01]  /*32320*/  LDL.LU R4, [R1+0xe0] ;  /* 0x0000e00001047983 */ /* 0x000ea20000300800 */
[----:B------:R-:W-:-:S03]  /*32330*/  MOV R15, R0 ;  /* 0x00000000000f7202 */ /* 0x000fc60000000f00 */
[----:B--2---:R-:W-:Y:S04]  /*32340*/  STL [R1+0x1728], R4 ;  /* 0x0017280401007387 */ /* 0x004fe80000100800 */
[----:B------:R-:W2:Y:S04]  /*32350*/  LDL.LU R5, [R1+0xe4] ;  /* 0x0000e40001057983 */ /* 0x000ea80000300800 */
[----:B------:R-:W2:Y:S04]  /*32360*/  LDL.LU R6, [R1+0xe8] ;  /* 0x0000e80001067983 */ /* 0x000ea80000300800 */
[----:B------:R-:W2:Y:S04]  /*32370*/  LDL.LU R7, [R1+0xec] ;  /* 0x0000ec0001077983 */ /* 0x000ea80000300800 */
[----:B------:R-:W2:Y:S04]  /*32380*/  LDL.LU R12, [R1] ;  /* 0x00000000010c7983 */ /* 0x000ea80000300800 */
[----:B------:R-:W2:Y:S04]  /*32390*/  LDL.LU R13, [R1+0x4] ;  /* 0x00000400010d7983 */ /* 0x000ea80000300800 */
[----:B-1----:R-:W-:Y:S04]  /*323a0*/  STL.64 [R1+0x130], R16 ;  /* 0x0001301001007387 */ /* 0x002fe80000100a00 */
[----:B------:R-:W-:Y:S04]  /*323b0*/  STL.64 [R1+0x138], R18 ;  /* 0x0001381201007387 */ /* 0x000fe80000100a00 */
[----:B------:R-:W0:Y:S02]  /*323c0*/  LDSM.16.MT88.4 R16, [R29+UR7+0x2e180] ;  /* 0x02e180071d10783b */ /* 0x000e240008004200 */
[----:B0-----:R-:W-:-:S02]  /*323d0*/  IMAD.MOV.U32 R28, RZ, RZ, R18 ;  /* 0x000000ffff1c7224 */ /* 0x001fc400078e0012 */
[----:B------:R0:W-:Y:S01]  /*323e0*/  STL [R1+0x164], R17 ;  /* 0x0001641101007387 */ /* 0x0001e20000100800 */
[----:B------:R-:W-:Y:S02]  /*323f0*/  IMAD.MOV.U32 R0, RZ, RZ, R19 ;  /* 0x000000ffff007224 */ /* 0x000fe400078e0013 */
[----:B------:R-:W-:Y:S01]  /*32400*/  IMAD.MOV.U32 R4, RZ, RZ, R16 ;  /* 0x000000ffff047224 */ /* 0x000fe200078e0010 */
[----:B------:R-:W4:Y:S04]  /*32410*/  LDL.LU.64 R18, [R1+0x1758] ;  /* 0x0017580001127983 */ /* 0x000f280000300a00 */
[----:B0-----:R-:W4:Y:S04]  /*32420*/  LDL.LU.64 R16, [R1+0x1750] ;  /* 0x0017500001107983 */ /* 0x001f280000300a00 */
[----:B------:R-:W-:Y:S04]  /*32430*/  STL [R1+0x16f4], R0 ;  /* 0x0016f40001007387 */ /* 0x000fe80000100800 */
[----:B------:R-:W-:Y:S01]  /*32440*/  STL [R1+0x1660], R29 ;  /* 0x0016601d01007387 */ /* 0x000fe20000100800 */
[-C--:B----4-:R-:W-:Y:S03]  /*32450*/  HMMA.16816.F32 R16, R16, R2.reuse, R20 ;  /* 0x000000021010723c */ /* 0x090fe60000001814 */
[----:B------:R-:W4:Y:S04]  /*32460*/  LDL.LU.64 R22, [R1+0x1748] ;  /* 0x0017480001167983 */ /* 0x000f280000300a00 */
[----:B------:R-:W4:Y:S02]  /*32470*/  LDL.LU.64 R20, [R1+0x1740] ;  /* 0x0017400001147983 */ /* 0x000f240000300a00 */
[----:B----4-:R-:W-:Y:S02]  /*32480*/  HMMA.16816.F32 R20, R20, R2, R8 ;  /* 0x000000021414723c */ /* 0x010fe40000001808 */
[----:B------:R-:W4:Y:S04]  /*32490*/  LDL.LU.64 R10, [R1+0x1738] ;  /* 0x00173800010a7983 */ /* 0x000f280000300a00 */
[----:B------:R-:W4:-:S13]  /*324a0*/  LDL.LU.64 R8, [R1+0x1730] ;  /* 0x0017300001087983 */ /* 0x000f1a0000300a00 */
[----:B------:R0:W-:Y:S04]  /*324b0*/  STL.64 [R1+0x10], R20 ;  /* 0x0000101401007387 */ /* 0x0001e80000100a00 */
[----:B0-----:R-:W4:Y:S04]  /*324c0*/  LDL.LU R20, [R1+0x130] ;  /* 0x0001300001147983 */ /* 0x001f280000300800 */
[----:B------:R-:W4:Y:S01]  /*324d0*/  LDL.LU R21, [R1+0x138] ;  /* 0x0001380001157983 */ /* 0x000f220000300800 */
[----:B---3--:R-:W-:Y:S01]  /*324e0*/  IMAD.MOV.U32 R14, RZ, RZ, R27 ;  /* 0x000000ffff0e7224 */ /* 0x008fe200078e001b */
[----:B------:R-:W-:Y:S01]  /*324f0*/  MOV R26, R22 ;  /* 0x00000016001a7202 */ /* 0x000fe20000000f00 */
[----:B------:R-:W-:-:S02]  /*32500*/  IMAD.MOV.U32 R27, RZ, RZ, R23 ;  /* 0x000000ffff1b7224 */ /* 0x000fc400078e0017 */
[----:B------:R-:W-:Y:S02]  /*32510*/  IMAD.MOV.U32 R22, RZ, RZ, R4 ;  /* 0x000000ffff167224 */ /* 0x000fe400078e0004 */
[----:B------:R-:W-:Y:S01]  /*32520*/  IMAD.MOV.U32 R23, RZ, RZ, R28 ;  /* 0x000000ffff177224 */ /* 0x000fe200078e001c */
[----:B------:R-:W2:Y:S06]  /*32530*/  LDL.LU R4, [R1+0x1728] ;  /* 0x0017280001047983 */ /* 0x000eac0000300800 */
[----:B----4-:R-:W-:Y:S01]  /*32540*/  HMMA.16816.F32 R20, R20, R2, R8 ;  /* 0x000000021414723c */ /* 0x010fe20000001808 */
[----:B------:R-:W3:Y:S04]  /*32550*/  LDL.LU.64 R10, [R1+0x1720] ;  /* 0x00172000010a7983 */ /* 0x000ee80000300a00 */
[----:B------:R-:W3:-:S14]  /*32560*/  LDL.LU.64 R8, [R1+0x1718] ;  /* 0x0017180001087983 */ /* 0x000edc0000300a00 */
[----:B------:R0:W-:Y:S04]  /*32570*/  STL.64 [R1+0xd0], R20 ;  /* 0x0000d01401007387 */ /* 0x0001e80000100a00 */
[----:B------:R1:W-:Y:S04]  /*32580*/  STL.64 [R1+0xd8], R22 ;  /* 0x0000d81601007387 */ /* 0x0003e80000100a00 */
[----:B0-----:R-:W2:Y:S04]  /*32590*/  LDL.LU R20, [R1+0x224] ;  /* 0x0002240001147983 */ /* 0x001ea80000300800 */
[----:B------:R-:W2:Y:S04]  /*325a0*/  LDL.LU R21, [R1+0x22c] ;  /* 0x00022c0001157983 */ /* 0x000ea80000300800 */
[----:B-1----:R-:W2:Y:S04]  /*325b0*/  LDL.LU R22, [R1+0x234] ;  /* 0x0002340001167983 */ /* 0x002ea80000300800 */
[----:B------:R-:W2:Y:S01]  /*325c0*/  LDL.LU R23, [R1+0x23c] ;  /* 0x00023c0001177983 */ /* 0x000ea20000300800 */
[----:B-----5:R-:W-:-:S02]  /*325d0*/  F2FP.F16.E4M3.UNPACK_B R24, R24.H1 ;  /* 0x00000018ff18723e */ /* 0x020fc400030006ff */
[----:B------:R-:W-:-:S07]  /*325e0*/  F2FP.F16.E4M3.UNPACK_B R25, R25.H1 ;  /* 0x00000019ff19723e */ /* 0x000fce00030006ff */
[----:B--2---:R-:W-:Y:S01]  /*325f0*/  HMMA.16816.F32 R20, R20, R24, R4 ;  /* 0x000000181414723c */ /* 0x004fe20000001804 */
[----:B------:R-:W2:Y:S04]  /*32600*/  LDL.LU R7, [R1+0x1714] ;  /* 0x0017140001077983 */ /* 0x000ea80000300800 */
[----:B------:R-:W4:-:S14]  /*32610*/  LDL.LU R5, [R1+0x1710] ;  /* 0x0017100001057983 */ /* 0x000f1c0000300800 */
[----:B------:R0:W-:Y:S04]  /*32620*/  STL.64 [R1+0xe0], R20 ;  /* 0x0000e01401007387 */ /* 0x0001e80000100a00 */
[----:B------:R1:W-:Y:S01]  /*32630*/  STL [R1+0xe8], R22 ;  /* 0x0000e81601007387 */ /* 0x0003e20000100800 */
[----:B------:R-:W-:-:S03]  /*32640*/  MOV R0, R23 ;  /* 0x0000001700007202 */ /* 0x000fc60000000f00 */
        /* <DEDUP_REMOVED lines=15> */
[----:B----4-:R-:W-:Y:S01]  /*32740*/  IMAD.MOV.U32 R4, RZ, RZ, R5 ;  /* 0x000000ffff047224 */ /* 0x010fe200078e0005 */
[----:B--2---:R-:W-:Y:S01]  /*32750*/  MOV R5, R7 ;  /* 0x0000000700057202 */ /* 0x004fe20000000f00 */
[----:B-----5:R-:W-:-:S15]  /*32760*/  HMMA.16816.F32 R12, R20, R24, R12 ;  /* 0x00000018140c723c */ /* 0x020fde000000180c */
        /* <DEDUP_REMOVED lines=8> */
[----:B------:R-:W4:Y:S04]  /*327f0*/  LDL.LU R20, [R1+0x40] ;  /* 0x0000400001147983 */ /* 0x000f280000300800 */
[----:B------:R-:W4:Y:S04]  /*32800*/  LDL.LU R21, [R1+0x44] ;  /* 0x0000440001157983 */ /* 0x000f280000300800 */
[----:B------:R-:W4:Y:S04]  /*32810*/  LDL.LU R22, [R1+0x48] ;  /* 0x0000480001167983 */ /* 0x000f280000300800 */
[----:B------:R-:W4:Y:S04]  /*32820*/  LDL.LU R23, [R1+0x4c] ;  /* 0x00004c0001177983 */ /* 0x000f280000300800 */
[----:B------:R-:W-:Y:S04]  /*32830*/  STL [R1+0x1664], R29 ;  /* 0x0016641d01007387 */ /* 0x000fe80000100800 */
        /* <DEDUP_REMOVED lines=25> */
[----:B------:R-:W2:Y:S01]  /*329d0*/  LDL.LU R15, [R1+0x1dc] ;  /* 0x0001dc00010f7983 */ /* 0x000ea20000300800 */
[----:B---3--:R-:W-:Y:S03]  /*329e0*/  HMMA.16816.F32 R8, R4, R24, R8 ;  /* 0x000000180408723c */ /* 0x008fe60000001808 */
[----:B------:R-:W4:-:S15]  /*329f0*/  LDL.LU R4, [R1+0xc4] ;  /* 0x0000c40001047983 */ /* 0x000f1e0000300800 */
[----:B------:R-:W-:Y:S01]  /*32a00*/  NOP ;  /* 0x0000000000007918 */ /* 0x000fe20000000000 */
[----:B------:R-:W-:Y:S04]  /*32a10*/  STL.64 [R1+0x30], R8 ;  /* 0x0000300801007387 */ /* 0x000fe80000100a00 */
[----:B------:R4:W-:Y:S04]  /*32a20*/  STL.64 [R1+0x38], R10 ;  /* 0x0000380a01007387 */ /* 0x0009e80000100a00 */
        /* <DEDUP_REMOVED lines=11> */
[----:B------:R-:W3:Y:S04]  /*32ae0*/  LDL.LU R20, [R1+0x90] ;  /* 0x0000900001147983 */ /* 0x000ee80000300800 */
[----:B------:R-:W3:Y:S04]  /*32af0*/  LDL.LU R21, [R1+0x94] ;  /* 0x0000940001157983 */ /* 0x000ee80000300800 */
[----:B------:R-:W3:Y:S04]  /*32b00*/  LDL.LU R22, [R1+0x98] ;  /* 0x0000980001167983 */ /* 0x000ee80000300800 */
[----:B------:R-:W3:Y:S04]  /*32b10*/  LDL.LU R23, [R1+0x9c] ;  /* 0x00009c0001177983 */ /* 0x000ee80000300800 */
[----:B------:R-:W0:Y:S04]  /*32b20*/  LDL.LU R6, [R1+0x54] ;  /* 0x0000540001067983 */ /* 0x000e280000300800 */
[----:B------:R-:W0:Y:S02]  /*32b30*/  LDL.LU R7, [R1+0x5c] ;  /* 0x00005c0001077983 */ /* 0x000e240000300800 */
[----:B0-----:R-:W-:Y:S02]  /*32b40*/  HMMA.16816.F32 R8, R4, R24, R16 ;  /* 0x000000180408723c */ /* 0x001fe40000001810 */
[----:B------:R-:W4:-:S15]  /*32b50*/  LDL.LU R4, [R1+0x100] ;  /* 0x0001000001047983 */ /* 0x000f1e0000300800 */
[----:B------:R-:W-:Y:S02]  /*32b60*/  NOP ;  /* 0x0000000000007918 */ /* 0x000fe40000000000 */
[----:B------:R0:W-:Y:S04]  /*32b70*/  STL.64 [R1+0x2d0], R8 ;  /* 0x0002d00801007387 */ /* 0x0001e80000100a00 */
[----:B------:R1:W-:Y:S04]  /*32b80*/  STL.64 [R1+0x2d8], R10 ;  /* 0x0002d80a01007387 */ /* 0x0003e80000100a00 */
[----:B------:R-:W4:Y:S04]  /*32b90*/  LDL.LU R5, [R1+0x104] ;  /* 0x0001040001057983 */ /* 0x000f280000300800 */
[----:B------:R-:W4:Y:S04]  /*32ba0*/  LDL.LU R6, [R1+0x108] ;  /* 0x0001080001067983 */ /* 0x000f280000300800 */
[----:B------:R-:W4:Y:S04]  /*32bb0*/  LDL.LU R7, [R1+0x10c] ;  /* 0x00010c0001077983 */ /* 0x000f280000300800 */
[----:B------:R-:W5:Y:S04]  /*32bc0*/  LDL R28, [R1+0x330] ;  /* 0x00033000011c7983 */ /* 0x000f680000100800 */
[----:B------:R-:W2:Y:S04]  /*32bd0*/  LDL.LU R16, [R1+0x294] ;  /* 0x0002940001107983 */ /* 0x000ea80000300800 */
[----:B------:R-:W2:Y:S04]  /*32be0*/  LDL.LU R17, [R1+0x29c] ;  /* 0x00029c0001117983 */ /* 0x000ea80000300800 */
[----:B0-----:R-:W2:Y:S04]  /*32bf0*/  LDL.LU R8, [R1+0x10] ;  /* 0x0000100001087983 */ /* 0x001ea80000300800 */
[----:B------:R-:W2:Y:S01]  /*32c00*/  LDL.LU R9, [R1+0x14] ;  /* 0x0000140001097983 */ /* 0x000ea20000300800 */
[----:B-1----:R-:W-:-:S03]  /*32c10*/  IMAD.MOV.U32 R10, RZ, RZ, R26 ;  /* 0x000000ffff0a7224 */ /* 0x002fc600078e001a */
[----:B------:R-:W2:Y:S04]  /*32c20*/  LDL.LU R26, [R1+0x16f8] ;  /* 0x0016f800011a7983 */ /* 0x000ea80000300800 */
[----:B------:R-:W2:Y:S04]  /*32c30*/  LDL.LU R18, [R1+0x2a4] ;  /* 0x0002a40001127983 */ /* 0x000ea80000300800 */
[----:B------:R-:W2:Y:S01]  /*32c40*/  LDL.LU R19, [R1+0x2ac] ;  /* 0x0002ac0001137983 */ /* 0x000ea20000300800 */
[----:B------:R-:W-:-:S03]  /*32c50*/  IMAD.MOV.U32 R11, RZ, RZ, R27 ;  /* 0x000000ffff0b7224 */ /* 0x000fc600078e001b */
[----:B------:R-:W3:Y:S01]  /*32c60*/  LDL.LU R27, [R1+0x334] ;  /* 0x00033400011b7983 */ /* 0x000ee20000300800 */
[----:B--2---:R-:W-:-:S15]  /*32c70*/  HMMA.16816.F32 R16, R16, R24, R12 ;  /* 0x000000181010723c */ /* 0x004fde000000180c */
[----:B------:R-:W-:-:S04]  /*32c80*/  NOP ;  /* 0x0000000000007918 */ /* 0x000fc80000000000 */
[----:B------:R-:W-:Y:S04]  /*32c90*/  STL.64 [R1+0x16b0], R18 ;  /* 0x0016b01201007387 */ /* 0x000fe80000100a00 */
        /* <DEDUP_REMOVED lines=9> */
[----:B----4-:R-:W-:-:S15]  /*32d30*/  HMMA.16816.F32 R12, R12, R24, R4 ;  /* 0x000000180c0c723c */ /* 0x010fde0000001804 */
[----:B------:R-:W-:-:S04]  /*32d40*/  NOP ;  /* 0x0000000000007918 */ /* 0x000fc80000000000 */
[----:B------:R-:W-:Y:S04]  /*32d50*/  STL.64 [R1+0x1670], R14 ;  /* 0x0016700e01007387 */ /* 0x000fe80000100a00 */
[----:B------:R3:W-:Y:S04]  /*32d60*/  STL.64 [R1+0x1668], R12 ;  /* 0x0016680c01007387 */ /* 0x0007e80000100a00 */
[----:B------:R-:W3:Y:S04]  /*32d70*/  LDL.LU R4, [R1+0x194] ;  /* 0x0001940001047983 */ /* 0x000ee80000300800 */
[----:B------:R-:W3:Y:S04]  /*32d80*/  LDL.LU R5, [R1+0x19c] ;  /* 0x00019c0001057983 */ /* 0x000ee80000300800 */
[----:B------:R-:W3:Y:S04]  /*32d90*/  LDL.LU R6, [R1+0x174] ;  /* 0x0001740001067983 */ /* 0x000ee80000300800 */
[----:B------:R-:W3:Y:S02]  /*32da0*/  LDL.LU R7, [R1+0x17c] ;  /* 0x00017c0001077983 */ /* 0x000ee40000300800 */
[----:B---3--:R-:W-:Y:S02]  /*32db0*/  HMMA.16816.F32 R12, R4, R24, R20 ;  /* 0x00000018040c723c */ /* 0x008fe40000001814 */
[----:B------:R-:W3:-:S15]  /*32dc0*/  LDL.LU R4, [R1+0x74] ;  /* 0x0000740001047983 */ /* 0x000ede0000300800 */
[----:B------:R-:W-:Y:S02]  /*32dd0*/  NOP ;  /* 0x0000000000007918 */ /* 0x000fe40000000000 */
[----:B------:R-:W-:Y:S04]  /*32de0*/  STL.64 [R1+0x20], R12 ;  /* 0x0000200c01007387 */ /* 0x000fe80000100a00 */
[----:B------:R-:W-:Y:S04]  /*32df0*/  STL.64 [R1+0x28], R14 ;  /* 0x0000280e01007387 */ /* 0x000fe80000100a00 */
[----:B------:R-:W3:Y:S04]  /*32e00*/  LDL.LU R5, [R1+0x7c] ;  /* 0x00007c0001057983 */ /* 0x000ee80000300800 */
[----:B------:R-:W4:Y:S04]  /*32e10*/  LDL.LU R20, [R1+0x1c0] ;  /* 0x0001c00001147983 */ /* 0x000f280000300800 */
[----:B------:R-:W4:Y:S04]  /*32e20*/  LDL.LU R21, [R1+0x1c4] ;  /* 0x0001c40001157983 */ /* 0x000f280000300800 */
[----:B------:R-:W4:Y:S04]  /*32e30*/  LDL.LU R22, [R1+0x1c8] ;  /* 0x0001c80001167983 */ /* 0x000f280000300800 */
[----:B------:R-:W4:Y:S04]  /*32e40*/  LDL.LU R23, [R1+0x1cc] ;  /* 0x0001cc0001177983 */ /* 0x000f280000300800 */
[----:B------:R-:W3:Y:S01]  /*32e50*/  LDL.LU R6, [R1+0xb4] ;  /* 0x0000b40001067983 */ /* 0x000ee20000300800 */
[----:B------:R-:W-:-:S07]  /*32e60*/  MOV R7, R26 ;  /* 0x0000001a00077202 */ /* 0x000fce0000000f00 */
[----:B---3--:R-:W-:Y:S01]  /*32e70*/  HMMA.16816.F32 R4, R4, R24, R8 ;  /* 0x000000180404723c */ /* 0x008fe20000001808 */
[----:B------:R-:W2:-:S15]  /*32e80*/  LDL.LU R8, [R1+0x2b4] ;  /* 0x0002b40001087983 */ /* 0x000e9e0000300800 */
[----:B------:R-:W-:-:S03]  /*32e90*/  NOP ;  /* 0x0000000000007918 */ /* 0x000fc60000000000 */
[----:B------:R-:W-:Y:S04]  /*32ea0*/  STL.64 [R1+0x170], R4 ;  /* 0x0001700401007387 */ /* 0x000fe80000100a00 */
[----:B------:R-:W-:Y:S04]  /*32eb0*/  STL.64 [R1+0x178], R6 ;  /* 0x0001780601007387 */ /* 0x000fe80000100a00 */
[----:B------:R-:W2:Y:S04]  /*32ec0*/  LDL.LU R9, [R1+0x2bc] ;  /* 0x0002bc0001097983 */ /* 0x000ea80000300800 */
[----:B------:R-:W2:Y:S04]  /*32ed0*/  LDL.LU R10, [R1+0x2c4] ;  /* 0x0002c400010a7983 */ /* 0x000ea80000300800 */
[----:B------:R-:W2:Y:S04]  /*32ee0*/  LDL.LU R11, [R1+0x2cc] ;  /* 0x0002cc00010b7983 */ /* 0x000ea80000300800 */
[----:B------:R-:W0:Y:S04]  /*32ef0*/  LDSM.16.M88.4 R4, [R27+UR7+0x40180] ;  /* 0x040180071b04783b */ /* 0x000e280008000200 */
[----:B0-----:R-:W-:Y:S01]  /*32f00*/  STL.64 [R1+0x2f0], R4 ;  /* 0x0002f00401007387 */ /* 0x001fe20000100a00 */
[----:B------:R-:W-:-:S03]  /*32f10*/  IMAD.MOV.U32 R2, RZ, RZ, R4 ;  /* 0x000000ffff027224 */ /* 0x000fc600078e0004 */
[----:B------:R-:W-:Y:S01]  /*32f20*/  STL.64 [R1+0x2f8], R6 ;  /* 0x0002f80601007387 */ /* 0x000fe20000100a00 */
[----:B------:R-:W-:-:S03]  /*32f30*/  IMAD.MOV.U32 R3, RZ, RZ, R5 ;  /* 0x000000ffff037224 */ /* 0x000fc600078e0005 */
[----:B-----5:R-:W0:Y:S04]  /*32f40*/  LDSM.16.MT88.4 R4, [R28+UR7+0x30000] ;  /* 0x030000071c04783b */ /* 0x020e280008004200 */
[----:B0-----:R-:W-:Y:S04]  /*32f50*/  STL.64 [R1+0x210], R4 ;  /* 0x0002100401007387 */ /* 0x001fe80000100a00 */
[----:B------:R-:W-:Y:S01]  /*32f60*/  STL [R1+0x21c], R7 ;  /* 0x00021c0701007387 */ /* 0x000fe20000100800 */
[----:B------:R-:W-:-:S03]  /*32f70*/  IMAD.MOV.U32 R29, RZ, RZ, R6 ;  /* 0x000000ffff1d7224 */ /* 0x000fc600078e0006 */
[----:B------:R-:W0:Y:S04]  /*32f80*/  LDSM.16.MT88.4 R4, [R28+UR7+0x32000] ;  /* 0x032000071c04783b */ /* 0x000e280008004200 */
[----:B0-----:R0:W-:Y:S04]  /*32f90*/  STL [R1+0x224], R5 ;  /* 0x0002240501007387 */ /* 0x0011e80000100800 */
[----:B------:R1:W-:Y:S01]  /*32fa0*/  STL [R1+0x22c], R7 ;  /* 0x00022c0701007387 */ /* 0x0003e20000100800 */
[----:B------:R-:W-:Y:S01]  /*32fb0*/  MOV R27, R4 ;  /* 0x00000004001b7202 */ /* 0x000fe20000000f00 */
[----:B------:R-:W-:Y:S01]  /*32fc0*/  IMAD.MOV.U32 R26, RZ, RZ, R6 ;  /* 0x000000ffff1a7224 */ /* 0x000fe200078e0006 */
[----:B--2---:R-:W-:-:S15]  /*32fd0*/  HMMA.16816.F32 R8, R8, R24, R16 ;  /* 0x000000180808723c */ /* 0x004fde0000001810 */
[----:B------:R-:W-:-:S04]  /*32fe0*/  NOP ;  /* 0x0000000000007918 */ /* 0x000fc80000000000 */
[----:B------:R-:W-:Y:S04]  /*32ff0*/  STL [R1+0x16a0], R11 ;  /* 0x0016a00b01007387 */ /* 0x000fe80000100800 */
[----:B------:R-:W-:Y:S04]  /*33000*/  STL [R1+0x16f0], R10 ;  /* 0x0016f00a01007387 */ /* 0x000fe80000100800 */
[----:B------:R-:W-:Y:S04]  /*33010*/  STL.64 [R1+0x16e8], R8 ;  /* 0x0016e80801007387 */ /* 0x000fe80000100a00 */
[----:B------:R-:W4:Y:S04]  /*33020*/  LDL.LU R4, [R1+0x284] ;  /* 0x0002840001047983 */ /* 0x000f280000300800 */
[----:B0-----:R-:W4:Y:S04]  /*33030*/  LDL.LU R5, [R1+0x28c] ;  /* 0x00028c0001057983 */ /* 0x001f280000300800 */
[----:B------:R-:W4:Y:S04]  /*33040*/  LDL.LU R6, [R1+0x264] ;  /* 0x0002640001067983 */ /* 0x000f280000300800 */
[----:B-1----:R-:W4:Y:S04]  /*33050*/  LDL.LU R7, [R1+0x26c] ;  /* 0x00026c0001077983 */ /* 0x002f280000300800 */
[----:B------:R-:W0:Y:S04]  /*33060*/  LDSM.16.MT88.4 R8, [R28+UR7+0x30080] ;  /* 0x030080071c08783b */ /* 0x000e280008004200 */
[----:B0-----:R-:W-:Y:S01]  /*33070*/  STL [R1+0x244], R9 ;  /* 0x0002440901007387 */ /* 0x001fe20000100800 */
[----:B------:R-:W-:-:S03]  /*33080*/  IMAD.MOV.U32 R19, RZ, RZ, R8 ;  /* 0x000000ffff137224 */ /* 0x000fc600078e0008 */
[----:B------:R-:W-:Y:S01]  /*33090*/  STL [R1+0x24c], R11 ;  /* 0x00024c0b01007387 */ /* 0x000fe20000100800 */
[----:B------:R-:W-:-:S03]  /*330a0*/  IMAD.MOV.U32 R18, RZ, RZ, R10 ;  /* 0x000000ffff127224 */ /* 0x000fc600078e000a */
[----:B------:R-:W0:Y:S02]  /*330b0*/  LDSM.16.MT88.4 R8, [R28+UR7+0x32080] ;  /* 0x032080071c08783b */ /* 0x000e240008004200 */
[----:B0-----:R-:W-:Y:S01]  /*330c0*/  MOV R17, R8 ;  /* 0x0000000800117202 */ /* 0x001fe20000000f00 */
[----:B------:R-:W-:Y:S01]  /*330d0*/  IMAD.MOV.U32 R16, RZ, RZ, R10 ;  /* 0x000000ffff107224 */ /* 0x000fe200078e000a */
[----:B------:R-:W-:Y:S04]  /*330e0*/  STL [R1+0x264], R9 ;  /* 0x0002640901007387 */ /* 0x000fe80000100800 */
[----:B------:R-:W-:Y:S04]  /*330f0*/  STL [R1+0x26c], R11 ;  /* 0x00026c0b01007387 */ /* 0x000fe80000100800 */
[----:B------:R-:W-:Y:S04]  /*33100*/  STL.64 [R1+0x16c0], R18 ;  /* 0x0016c01201007387 */ /* 0x000fe80000100a00 */
[----:B------:R-:W0:Y:S04]  /*33110*/  LDSM.16.MT88.4 R8, [R28+UR7+0x30100] ;  /* 0x030100071c08783b */ /* 0x000e280008004200 */
[----:B------:R-:W-:Y:S01]  /*33120*/  STL.64 [R1+0x16b8], R16 ;  /* 0x0016b81001007387 */ /* 0x000fe20000100a00 */
[----:B----4-:R-:W-:-:S15]  /*33130*/  HMMA.16816.F32 R4, R4, R24, R20 ;  /* 0x000000180404723c */ /* 0x010fde0000001814 */
        /* <DEDUP_REMOVED lines=9> */
[----:B------:R-:W-:-:S02]  /*331d0*/  IMAD.MOV.U32 R19, RZ, RZ, R0 ;  /* 0x000000ffff137224 */ /* 0x000fc400078e0000 */
[----:B0-----:R-:W-:Y:S01]  /*331e0*/  IMAD.MOV.U32 R15, RZ, RZ, R8 ;  /* 0x000000ffff0f7224 */ /* 0x001fe200078e0008 */
[----:B------:R-:W-:Y:S01]  /*331f0*/  MOV R14, R10 ;  /* 0x0000000a000e7202 */ /* 0x000fe20000000f00 */
        /* <DEDUP_REMOVED lines=16> */
[----:B------:R-:W0:Y:S04]  /*33300*/  LDSM.16.MT88.4 R8, [R28+UR7+0x32100] ;  /* 0x032100071c08783b */ /* 0x000e280008004200 */
[----:B0-----:R0:W-:Y:S04]  /*33310*/  STL [R1+0x294], R9 ;  /* 0x0002940901007387 */ /* 0x0011e80000100800 */
[----:B------:R-:W-:Y:S01]  /*33320*/  STL [R1+0x29c], R11 ;  /* 0x00029c0b01007387 */ /* 0x000fe20000100800 */
[----:B------:R-:W-:-:S02]  /*33330*/  IMAD.MOV.U32 R12, RZ, RZ, R10 ;  /* 0x000000ffff0c7224 */ /* 0x000fc400078e000a */
[----:B------:R-:W-:Y:S01]  /*33340*/  IMAD.MOV.U32 R13, RZ, RZ, R8 ;  /* 0x000000ffff0d7224 */ /* 0x000fe200078e0008 */
        /* <DEDUP_REMOVED lines=14> */
[----:B------:R-:W-:-:S03]  /*33430*/  MOV R11, R4 ;  /* 0x00000004000b7202 */ /* 0x000fc60000000f00 */
        /* <DEDUP_REMOVED lines=13> */
[----:B------:R-:W-:Y:S01]  /*33510*/  F2FP.F16.E4M3.UNPACK_B R3, R3 ;  /* 0x00000003ff03723e */ /* 0x000fe200020006ff */
[----:B------:R-:W-:Y:S01]  /*33520*/  IMAD.MOV.U32 R21, RZ, RZ, R29 ;  /* 0x000000ffff157224 */ /* 0x000fe200078e001d */
[----:B0-----:R-:W-:Y:S01]  /*33530*/  STL [R1+0x134], R5 ;  /* 0x0001340501007387 */ /* 0x001fe20000100800 */
[----:B------:R-:W-:-:S03]  /*33540*/  IMAD.MOV.U32 R24, RZ, RZ, R4 ;  /* 0x000000ffff187224 */ /* 0x000fc600078e0004 */
[----:B------:R-:W-:Y:S01]  /*33550*/  STL [R1+0x13c], R7 ;  /* 0x00013c0701007387 */ /* 0x000fe20000100800 */
[----:B------:R-:W-:-:S03]  /*33560*/  IMAD.MOV.U32 R25, RZ, RZ, R6 ;  /* 0x000000ffff197224 */ /* 0x000fc600078e0006 */
[----:B------:R-:W0:Y:S01]  /*33570*/  LDSM.16.MT88.4 R4, [R0+UR7+0x32000] ;  /* 0x032000070004783b */ /* 0x000e220008004200 */
[----:B------:R-:W-:Y:S01]  /*33580*/  IMAD.MOV.U32 R22, RZ, RZ, R27 ;  /* 0x000000ffff167224 */ /* 0x000fe200078e001b */
[----:B------:R-:W-:Y:S02]  /*33590*/  MOV R23, R26 ;  /* 0x0000001a00177202 */ /* 0x000fe40000000f00 */
        /* <DEDUP_REMOVED lines=9> */
[----:B------:R-:W-:Y:S01]  /*33630*/  MOV R27, R6 ;  /* 0x00000006001b7202 */ /* 0x000fe20000000f00 */
[----:B---3--:R-:W-:Y:S02]  /*33640*/  IMAD.MOV.U32 R20, RZ, RZ, R19 ;  /* 0x000000ffff147224 */ /* 0x008fe400078e0013 */
[----:B------:R-:W-:Y:S02]  /*33650*/  IMAD.MOV.U32 R21, RZ, RZ, R18 ;  /* 0x000000ffff157224 */ /* 0x000fe400078e0012 */
[----:B----4-:R-:W-:Y:S01]  /*33660*/  IMAD.MOV.U32 R22, RZ, RZ, R17 ;  /* 0x000000ffff167224 */ /* 0x010fe200078e0011 */
[----:B------:R-:W-:-:S02]  /*33670*/  MOV R23, R16 ;  /* 0x0000001000177202 */ /* 0x000fc40000000f00 */
[----:B------:R-:W0:Y:S04]  /*33680*/  LDSM.16.MT88.4 R16, [R0+UR7+0x30080] ;  /* 0x030080070010783b */ /* 0x000e280008004200 */
[----:B0-----:R-:W-:Y:S01]  /*33690*/  STL [R1+0x194], R17 ;  /* 0x0001941101007387 */ /* 0x001fe20000100800 */
[----:B------:R-:W-:-:S03]  /*336a0*/  IMAD.MOV.U32 R5, RZ, RZ, R16 ;  /* 0x000000ffff057224 */ /* 0x000fc600078e0010 */
[----:B------:R-:W-:Y:S01]  /*336b0*/  STL [R1+0x19c], R19 ;  /* 0x00019c1301007387 */ /* 0x000fe20000100800 */
[----:B------:R-:W-:-:S03]  /*336c0*/  IMAD.MOV.U32 R6, RZ, RZ, R18 ;  /* 0x000000ffff067224 */ /* 0x000fc600078e0012 */
[----:B------:R-:W0:Y:S02]  /*336d0*/  LDSM.16.MT88.4 R16, [R0+UR7+0x32080] ;  /* 0x032080070010783b */ /* 0x000e240008004200 */
[----:B0-----:R-:W-:Y:S02]  /*336e0*/  IMAD.MOV.U32 R7, RZ, RZ, R16 ;  /* 0x000000ffff077224 */ /* 0x001fe400078e0010 */
[----:B------:R-:W-:Y:S04]  /*336f0*/  STL [R1+0x1a4], R17 ;  /* 0x0001a41101007387 */ /* 0x000fe80000100800 */
[----:B------:R0:W-:Y:S01]  /*33700*/  STL [R1+0x1ac], R19 ;  /* 0x0001ac1301007387 */ /* 0x0001e20000100800 */
[----:B------:R-:W-:-:S03]  /*33710*/  MOV R29, R18 ;  /* 0x00000012001d7202 */ /* 0x000fc60000000f00 */
        /* <DEDUP_REMOVED lines=13> */
[----:B------:R-:W-:Y:S02]  /*337f0*/  IMAD.MOV.U32 R20, RZ, RZ, R15 ;  /* 0x000000ffff147224 */ /* 0x000fe400078e000f */
[----:B------:R-:W-:-:S02]  /*33800*/  IMAD.MOV.U32 R21, RZ, RZ, R14 ;  /* 0x000000ffff157224 */ /* 0x000fc400078e000e */
[----:B------:R-:W-:Y:S01]  /*33810*/  IMAD.MOV.U32 R22, RZ, RZ, R13 ;  /* 0x000000ffff167224 */ /* 0x000fe200078e000d */
[----:B------:R-:W-:-:S07]  /*33820*/  MOV R23, R12 ;  /* 0x0000000c00177202 */ /* 0x000fce0000000f00 */
[----:B---3--:R-:W-:Y:S01]  /*33830*/  HMMA.16816.F32 R16, R20, R2, R16 ;  /* 0x000000021410723c */ /* 0x008fe20000001810 */
[----:B0-----:R-:W-:Y:S01]  /*33840*/  STL [R1+0x204], R5 ;  /* 0x0002040501007387 */ /* 0x001fe20000100800 */
[----:B------:R-:W-:-:S03]  /*33850*/  IMAD.MOV.U32 R15, RZ, RZ, R4 ;  /* 0x000000ffff0f7224 */ /* 0x000fc600078e0004 */
[----:B------:R-:W-:Y:S01]  /*33860*/  STL [R1+0x20c], R7 ;  /* 0x00020c0701007387 */ /* 0x000fe20000100800 */
[----:B------:R-:W-:-:S03]  /*33870*/  IMAD.MOV.U32 R14, RZ, RZ, R6 ;  /* 0x000000ffff0e7224 */ /* 0x000fc600078e0006 */
[----:B------:R-:W0:Y:S10]  /*33880*/  LDSM.16.MT88.4 R4, [R0+UR7+0x32100] ;  /* 0x032100070004783b */ /* 0x000e340008004200 */
[----:B------:R1:W-:Y:S04]  /*33890*/  STL.64 [R1+0x1c0], R16 ;  /* 0x0001c01001007387 */ /* 0x0003e80000100a00 */
[----:B------:R2:W-:Y:S01]  /*338a0*/  STL.64 [R1+0x1c8], R18 ;  /* 0x0001c81201007387 */ /* 0x0005e20000100a00 */
[----:B-1----:R-:W-:-:S02]  /*338b0*/  IMAD.MOV.U32 R16, RZ, RZ, R11 ;  /* 0x000000ffff107224 */ /* 0x002fc400078e000b */
[----:B--2---:R-:W-:Y:S01]  /*338c0*/  IMAD.MOV.U32 R19, RZ, RZ, R28 ;  /* 0x000000ffff137224 */ /* 0x004fe200078e001c */
[----:B0-----:R-:W-:Y:S04]  /*338d0*/  STL [R1+0x1e4], R5 ;  /* 0x0001e40501007387 */ /* 0x001fe80000100800 */
[----:B------:R-:W-:Y:S04]  /*338e0*/  STL [R1+0x1ec], R7 ;  /* 0x0001ec0701007387 */ /* 0x000fe80000100800 */
[----:B------:R-:W5:Y:S04]  /*338f0*/  LDL.LU R11, [R1+0x16a0] ;  /* 0x0016a000010b7983 */ /* 0x000f680000300800 */
[----:B------:R-:W5:Y:S04]  /*33900*/  LDL.LU R17, [R1+0x2a8] ;  /* 0x0002a80001117983 */ /* 0x000f680000300800 */
[----:B------:R-:W5:Y:S04]  /*33910*/  LDL.LU R18, [R1+0x2b0] ;  /* 0x0002b00001127983 */ /* 0x000f680000300800 */
[----:B------:R-:W2:Y:S01]  /*33920*/  LDL.LU R28, [R1+0x169c] ;  /* 0x00169c00011c7983 */ /* 0x000ea20000300800 */
[----:B------:R-:W-:Y:S01]  /*33930*/  IMAD.MOV.U32 R13, RZ, RZ, R4 ;  /* 0x000000ffff0d7224 */ /* 0x000fe200078e0004 */
[----:B------:R-:W-:-:S02]  /*33940*/  MOV R12, R6 ;  /* 0x00000006000c7202 */ /* 0x000fc40000000f00 */
[----:B------:R-:W0:Y:S04]  /*33950*/  LDSM.16.MT88.4 R4, [R0+UR7+0x30180] ;  /* 0x030180070004783b */ /* 0x000e280008004200 */
[----:B0-----:R-:W-:Y:S01]  /*33960*/  STL [R1+0x274], R5 ;  /* 0x0002740501007387 */ /* 0x001fe20000100800 */
[----:B------:R-:W-:-:S03]  /*33970*/  IMAD.MOV.U32 R22, RZ, RZ, R4 ;  /* 0x000000ffff167224 */ /* 0x000fc600078e0004 */
[----:B------:R5:W-:Y:S01]  /*33980*/  STL [R1+0x27c], R7 ;  /* 0x00027c0701007387 */ /* 0x000be20000100800 */
[----:B------:R-:W-:Y:S02]  /*33990*/  MOV R21, R6 ;  /* 0x0000000600157202 */ /* 0x000fe40000000f00 */
        /* <DEDUP_REMOVED lines=11> */
[----:B------:R-:W-:-:S03]  /*33a50*/  IMAD.MOV.U32 R20, RZ, RZ, R4 ;  /* 0x000000ffff147224 */ /* 0x000fc600078e0004 */
        /* <DEDUP_REMOVED lines=8> */
[----:B------:R-:W-:Y:S01]  /*33ae0*/  IMAD.MOV.U32 R17, RZ, RZ, R6 ;  /* 0x000000ffff117224 */ /* 0x000fe200078e0006 */
[----:B------:R-:W-:-:S02]  /*33af0*/  MOV R16, R4 ;  /* 0x0000000400107202 */ /* 0x000fc40000000f00 */
        /* <DEDUP_REMOVED lines=8> */
[----:B-1----:R-:W-:Y:S01]  /*33b80*/  STL [R1+0x64], R9 ;  /* 0x0000640901007387 */ /* 0x002fe20000100800 */
[----:B------:R-:W-:-:S03]  /*33b90*/  IMAD.MOV.U32 R18, RZ, RZ, R8 ;  /* 0x000000ffff127224 */ /* 0x000fc600078e0008 */
[----:B------:R0:W-:Y:S01]  /*33ba0*/  STL [R1+0x6c], R11 ;  /* 0x00006c0b01007387 */ /* 0x0001e20000100800 */
[----:B------:R-:W-:Y:S02]  /*33bb0*/  IMAD.MOV.U32 R0, RZ, RZ, R10 ;  /* 0x000000ffff007224 */ /* 0x000fe400078e000a */
[----:B0-----:R-:W-:Y:S02]  /*33bc0*/  IMAD.MOV.U32 R11, RZ, RZ, R29 ;  /* 0x000000ffff0b7224 */ /* 0x001fe400078e001d */
[----:B--2---:R-:W-:Y:S01]  /*33bd0*/  IMAD.MOV.U32 R9, RZ, RZ, R6 ;  /* 0x000000ffff097224 */ /* 0x004fe200078e0006 */
[----:B---3--:R-:W-:Y:S01]  /*33be0*/  MOV R8, R5 ;  /* 0x0000000500087202 */ /* 0x008fe20000000f00 */
        /* <DEDUP_REMOVED lines=13> */
[----:B0-----:R-:W-:Y:S01]  /*33cc0*/  MOV R8, R15 ;  /* 0x0000000f00087202 */ /* 0x001fe20000000f00 */
[----:B------:R-:W-:-:S02]  /*33cd0*/  IMAD.MOV.U32 R9, RZ, RZ, R14 ;  /* 0x000000ffff097224 */ /* 0x000fc400078e000e */
[----:B----4-:R-:W-:Y:S02]  /*33ce0*/  IMAD.MOV.U32 R10, RZ, RZ, R13 ;  /* 0x000000ffff0a7224 */ /* 0x010fe400078e000d */
[----:B------:R-:W-:Y:S02]  /*33cf0*/  IMAD.MOV.U32 R11, RZ, RZ, R12 ;  /* 0x000000ffff0b7224 */ /* 0x000fe400078e000c */
[----:B------:R-:W0:Y:S04]  /*33d00*/  LDSM.16.MT88.4 R12, [R28+UR7+0x30100] ;  /* 0x030100071c0c783b */ /* 0x000e280008004200 */
[----:B-1----:R-:W-:Y:S04]  /*33d10*/  STL.64 [R1+0xe0], R24 ;  /* 0x0000e01801007387 */ /* 0x002fe80000100a00 */
[----:B------:R1:W-:Y:S04]  /*33d20*/  STL.64 [R1+0xe8], R26 ;  /* 0x0000e81a01007387 */ /* 0x0003e80000100a00 */
[----:B0-----:R-:W-:Y:S04]  /*33d30*/  STL [R1+0x184], R13 ;  /* 0x0001840d01007387 */ /* 0x001fe80000100800 */
[----:B------:R0:W-:Y:S01]  /*33d40*/  STL [R1+0x18c], R15 ;  /* 0x00018c0f01007387 */ /* 0x0001e20000100800 */
[----:B-1----:R-:W-:Y:S01]  /*33d50*/  IMAD.MOV.U32 R26, RZ, RZ, R14 ;  /* 0x000000ffff1a7224 */ /* 0x002fe200078e000e */
[----:B------:R-:W-:-:S02]  /*33d60*/  MOV R27, R12 ;  /* 0x0000000c001b7202 */ /* 0x000fc40000000f00 */
[----:B0-----:R-:W4:Y:S04]  /*33d70*/  LDL.LU.64 R14, [R1+0x1670] ;  /* 0x00167000010e7983 */ /* 0x001f280000300a00 */
[----:B------:R-:W4:Y:S02]  /*33d80*/  LDL.LU.64 R12, [R1+0x1668] ;  /* 0x00166800010c7983 */ /* 0x000f240000300a00 */
[----:B----4-:R-:W-:Y:S02]  /*33d90*/  HMMA.16816.F32 R8, R8, R2, R12 ;  /* 0x000000020808723c */ /* 0x010fe4000000180c */
[----:B------:R-:W0:-:S15]  /*33da0*/  LDSM.16.MT88.4 R12, [R28+UR7+0x32100] ;  /* 0x032100071c0c783b */ /* 0x000e1e0008004200 */
[----:B------:R-:W-:Y:S02]  /*33db0*/  NOP ;  /* 0x0000000000007918 */ /* 0x000fe40000000000 */
[----:B------:R1:W-:Y:S04]  /*33dc0*/  STL.64 [R1+0xf0], R8 ;  /* 0x0000f00801007387 */ /* 0x0003e80000100a00 */
[----:B------:R4:W-:Y:S01]  /*33dd0*/  STL.64 [R1+0xf8], R10 ;  /* 0x0000f80a01007387 */ /* 0x0009e20000100a00 */
[----:B-1----:R-:W-:Y:S01]  /*33de0*/  MOV R8, R22 ;  /* 0x0000001600087202 */ /* 0x002fe20000000f00 */
[----:B------:R-:W-:Y:S02]  /*33df0*/  IMAD.MOV.U32 R9, RZ, RZ, R21 ;  /* 0x000000ffff097224 */ /* 0x000fe400078e0015 */
[----:B----4-:R-:W-:Y:S02]  /*33e00*/  IMAD.MOV.U32 R10, RZ, RZ, R20 ;  /* 0x000000ffff0a7224 */ /* 0x010fe400078e0014 */
[----:B------:R-:W1:Y:S01]  /*33e10*/  LDSM.16.MT88.4 R20, [R28+UR7+0x30180] ;  /* 0x030180071c14783b */ /* 0x000e620008004200 */
[----:B0-----:R-:W-:-:S03]  /*33e20*/  IMAD.MOV.U32 R25, RZ, RZ, R12 ;  /* 0x000000ffff197224 */ /* 0x001fc600078e000c */
[----:B------:R-:W-:Y:S04]  /*33e30*/  STL [R1+0x154], R13 ;  /* 0x0001540d01007387 */ /* 0x000fe80000100800 */
[----:B------:R-:W-:Y:S01]  /*33e40*/  STL [R1+0x15c], R15 ;  /* 0x00015c0f01007387 */ /* 0x000fe20000100800 */
[----:B-1----:R-:W-:-:S03]  /*33e50*/  MOV R24, R20 ;  /* 0x0000001400187202 */ /* 0x002fc60000000f00 */
        /* <DEDUP_REMOVED lines=8> */
[----:B------:R-:W-:-:S03]  /*33ee0*/  IMAD.MOV.U32 R11, RZ, RZ, R19 ;  /* 0x000000ffff0b7224 */ /* 0x000fc600078e0013 */
[----:B------:R-:W3:Y:S04]  /*33ef0*/  LDL.LU R27, [R1+0x4c] ;  /* 0x00004c00011b7983 */ /* 0x000ee80000300800 */
[----:B--2---:R-:W-:Y:S01]  /*33f00*/  HMMA.16816.F32 R8, R8, R2, R4 ;  /* 0x000000020808723c */ /* 0x004fe20000001804 */
[----:B------:R-:W2:-:S15]  /*33f10*/  LDL.LU R4, [R1+0x80] ;  /* 0x0000800001047983 */ /* 0x000e9e0000300800 */
[----:B------:R-:W-:-:S03]  /*33f20*/  NOP ;  /* 0x0000000000007918 */ /* 0x000fc60000000000 */
[----:B------:R-:W-:Y:S04]  /*33f30*/  STL.64 [R1+0x1b0], R8 ;  /* 0x0001b00801007387 */ /* 0x000fe80000100a00 */
[----:B------:R-:W-:Y:S04]  /*33f40*/  STL.64 [R1+0x1b8], R10 ;  /* 0x0001b80a01007387 */ /* 0x000fe80000100a00 */
[----:B------:R-:W2:Y:S04]  /*33f50*/  LDL.LU R5, [R1+0x84] ;  /* 0x0000840001057983 */ /* 0x000ea80000300800 */
[----:B------:R-:W2:Y:S04]  /*33f60*/  LDL.LU R6, [R1+0x88] ;  /* 0x0000880001067983 */ /* 0x000ea80000300800 */
[----:B------:R-:W0:Y:S01]  /*33f70*/  LDSM.16.MT88.4 R8, [R28+UR7+0x32180] ;  /* 0x032180071c08783b */ /* 0x000e220008004200 */
[----:B----4-:R-:W-:-:S03]  /*33f80*/  IMAD.MOV.U32 R7, RZ, RZ, R29 ;  /* 0x000000ffff077224 */ /* 0x010fc600078e001d */
[----:B------:R-:W4:Y:S01]  /*33f90*/  LDL.LU R29, [R1+0x1660] ;  /* 0x00166000011d7983 */ /* 0x000f220000300800 */
[----:B------:R-:W-:-:S03]  /*33fa0*/  IMAD.MOV.U32 R12, RZ, RZ, R14 ;  /* 0x000000ffff0c7224 */ /* 0x000fc600078e000e */
[----:B0-----:R-:W-:Y:S01]  /*33fb0*/  STL [R1+0x1d4], R9 ;  /* 0x0001d40901007387 */ /* 0x001fe20000100800 */
[----:B------:R-:W-:-:S03]  /*33fc0*/  MOV R14, R8 ;  /* 0x00000008000e7202 */ /* 0x000fc60000000f00 */
[----:B------:R-:W-:Y:S01]  /*33fd0*/  STL [R1+0x1dc], R11 ;  /* 0x0001dc0b01007387 */ /* 0x000fe20000100800 */
[----:B------:R-:W-:Y:S02]  /*33fe0*/  IMAD.MOV.U32 R13, RZ, RZ, R10 ;  /* 0x000000ffff0d7224 */ /* 0x000fe400078e000a */
[----:B------:R-:W-:-:S07]  /*33ff0*/  IMAD.MOV.U32 R19, RZ, RZ, R0 ;  /* 0x000000ffff137224 */ /* 0x000fce00078e0000 */
[----:B--2---:R-:W-:Y:S01]  /*34000*/  HMMA.16816.F32 R16, R16, R2, R4 ;  /* 0x000000021010723c */ /* 0x004fe20000001804 */
[----:B------:R-:W-:Y:S04]  /*34010*/  STL [R1+0x1584], R28 ;  /* 0x0015841c01007387 */ /* 0x000fe80000100800 */
[----:B------:R-:W2:Y:S01]  /*34020*/  LDL.LU R20, [R1+0x10] ;  /* 0x0000100001147983 */ /* 0x000ea20000300800 */
[----:B------:R-:W-:-:S03]  /*34030*/  IMAD.MOV.U32 R15, RZ, RZ, R22 ;  /* 0x000000ffff0f7224 */ /* 0x000fc600078e0016 */
[----:B------:R-:W2:Y:S04]  /*34040*/  LDL.LU R21, [R1+0x14] ;  /* 0x0000140001157983 */ /* 0x000ea80000300800 */
[----:B------:R-:W2:Y:S04]  /*34050*/  LDL.LU R22, [R1+0x18] ;  /* 0x0000180001167983 */ /* 0x000ea80000300800 */
[----:B------:R-:W2:Y:S04]  /*34060*/  LDL.LU R23, [R1+0x1c] ;  /* 0x00001c0001177983 */ /* 0x000ea80000300800 */
[----:B----4-:R-:W0:Y:S04]  /*34070*/  LDSM.16.MT88.4 R8, [R29+UR7+0x30000] ;  /* 0x030000071d08783b */ /* 0x010e280008004200 */
[----:B------:R-:W1:Y:S04]  /*34080*/  LDSM.16.MT88.4 R4, [R29+UR7+0x32000] ;  /* 0x032000071d04783b */ /* 0x000e680008004200 */
[----:B0-----:R0:W-:Y:S04]  /*34090*/  STL [R1+0x160c], R9 ;  /* 0x00160c0901007387 */ /* 0x0011e80000100800 */
[----:B------:R-:W-:Y:S04]  /*340a0*/  STL [R1+0x1608], R11 ;  /* 0x0016080b01007387 */ /* 0x000fe80000100800 */
[----:B------:R-:W-:Y:S04]  /*340b0*/  STL.64 [R1+0x1600], R18 ;  /* 0x0016001201007387 */ /* 0x000fe80000100a00 */
[----:B------:R4:W-:Y:S01]  /*340c0*/  STL.64 [R1+0x15f8], R16 ;  /* 0x0015f81001007387 */ /* 0x0009e20000100a00 */
[----:B-1----:R-:W-:Y:S01]  /*340d0*/  MOV R0, R6 ;  /* 0x0000000600007202 */ /* 0x002fe20000000f00 */
[----:B0-----:R-:W-:-:S02]  /*340e0*/  IMAD.MOV.U32 R9, RZ, RZ, R4 ;  /* 0x000000ffff097224 */ /* 0x001fc400078e0004 */
[----:B----4-:R-:W4:Y:S04]  /*340f0*/  LDL.LU R16, [R1+0x20] ;  /* 0x0000200001107983 */ /* 0x010f280000300800 */
[----:B------:R-:W4:Y:S04]  /*34100*/  LDL.LU R17, [R1+0x24] ;  /* 0x0000240001117983 */ /* 0x000f280000300800 */
[----:B------:R-:W4:Y:S04]  /*34110*/  LDL.LU R18, [R1+0x28] ;  /* 0x0000280001127983 */ /* 0x000f280000300800 */
[----:B------:R-:W4:Y:S04]  /*34120*/  LDL.LU R19, [R1+0x2c] ;  /* 0x00002c0001137983 */ /* 0x000f280000300800 */
[----:B------:R0:W-:Y:S04]  /*34130*/  STL [R1+0x34], R5 ;  /* 0x0000340501007387 */ /* 0x0001e80000100800 */
[----:B------:R1:W-:Y:S04]  /*34140*/  STL [R1+0x3c], R7 ;  /* 0x00003c0701007387 */ /* 0x0003e80000100800 */
[----:B------:R-:W3:Y:S04]  /*34150*/  LDL.LU R4, [R1+0xc0] ;  /* 0x0000c00001047983 */ /* 0x000ee80000300800 */
[----:B0-----:R-:W3:Y:S04]  /*34160*/  LDL.LU R5, [R1+0xc8] ;  /* 0x0000c80001057983 */ /* 0x001ee80000300800 */
[----:B------:R-:W3:Y:S04]  /*34170*/  LDL.LU R6, [R1+0xe0] ;  /* 0x0000e00001067983 */ /* 0x000ee80000300800 */
[----:B-1----:R-:W3:Y:S02]  /*34180*/  LDL.LU R7, [R1+0xe8] ;  /* 0x0000e80001077983 */ /* 0x002ee40000300800 */
[----:B---3--:R-:W-:Y:S02]  /*34190*/  HMMA.16816.F32 R4, R4, R2, R24 ;  /* 0x000000020404723c */ /* 0x008fe40000001818 */
[----:B------:R-:W3:Y:S04]  /*341a0*/  LDL.LU.64 R26, [R1+0x1658] ;  /* 0x00165800011a7983 */ /* 0x000ee80000300a00 */
[----:B------:R-:W5:-:S13]  /*341b0*/  LDL.LU.64 R24, [R1+0x1650] ;  /* 0x0016500001187983 */ /* 0x000f5a0000300a00 */
[----:B------:R-:W-:Y:S04]  /*341c0*/  STL.64 [R1+0x40], R4 ;  /* 0x0000400401007387 */ /* 0x000fe80000100a00 */
[----:B------:R0:W-:Y:S02]  /*341d0*/  STL.64 [R1+0x48], R6 ;  /* 0x0000480601007387 */ /* 0x0001e40000100a00 */
[----:B0-----:R-:W-:Y:S01]  /*341e0*/  MOV R7, R12 ;  /* 0x0000000c00077202 */ /* 0x001fe20000000f00 */
[----:B---3--:R-:W-:Y:S02]  /*341f0*/  IMAD.MOV.U32 R4, RZ, RZ, R27 ;  /* 0x000000ffff047224 */ /* 0x008fe400078e001b */
[----:B------:R-:W-:Y:S02]  /*34200*/  IMAD.MOV.U32 R5, RZ, RZ, R26 ;  /* 0x000000ffff057224 */ /* 0x000fe400078e001a */
[----:B-----5:R-:W-:-:S07]  /*34210*/  IMAD.MOV.U32 R6, RZ, RZ, R25 ;  /* 0x000000ffff067224 */ /* 0x020fce00078e0019 */
[----:B----4-:R-:W-:Y:S01]  /*34220*/  HMMA.16816.F32 R4, R4, R2, R16 ;  /* 0x000000020404723c */ /* 0x010fe20000001810 */
[----:B------:R-:W0:-:S15]  /*34230*/  LDSM.16.MT88.4 R16, [R29+UR7+0x30080] ;  /* 0x030080071d10783b */ /* 0x000e1e0008004200 */
[----:B------:R-:W-:-:S03]  /*34240*/  NOP ;  /* 0x0000000000007918 */ /* 0x000fc60000000000 */
[----:B------:R1:W-:Y:S04]  /*34250*/  STL.64 [R1+0x80], R4 ;  /* 0x0000800401007387 */ /* 0x0003e80000100a00 */
[----:B------:R3:W-:Y:S04]  /*34260*/  STL.64 [R1+0x88], R6 ;  /* 0x0000880601007387 */ /* 0x0007e80000100a00 */
[----:B0-----:R-:W-:Y:S01]  /*34270*/  STL [R1+0x24], R17 ;  /* 0x0000241101007387 */ /* 0x001fe20000100800 */
[----:B------:R-:W-:-:S03]  /*34280*/  IMAD.MOV.U32 R12, RZ, RZ, R18 ;  /* 0x000000ffff0c7224 */ /* 0x000fc600078e0012 */
[----:B------:R-:W-:Y:S01]  /*34290*/  STL [R1+0x2c], R19 ;  /* 0x00002c1301007387 */ /* 0x000fe20000100800 */
[----:B------:R-:W-:-:S03]  /*342a0*/  IMAD.MOV.U32 R11, RZ, RZ, R16 ;  /* 0x000000ffff0b7224 */ /* 0x000fc600078e0010 */
[----:B------:R-:W0:Y:S01]  /*342b0*/  LDSM.16.MT88.4 R16, [R29+UR7+0x32080] ;  /* 0x032080071d10783b */ /* 0x000e220008004200 */
[----:B-1----:R-:W-:Y:S01]  /*342c0*/  IMAD.MOV.U32 R4, RZ, RZ, R24 ;  /* 0x000000ffff047224 */ /* 0x002fe200078e0018 */
[----:B------:R-:W-:Y:S01]  /*342d0*/  MOV R5, R15 ;  /* 0x0000000f00057202 */ /* 0x000fe20000000f00 */
[----:B---3--:R-:W-:Y:S02]  /*342e0*/  IMAD.MOV.U32 R6, RZ, RZ, R14 ;  /* 0x000000ffff067224 */ /* 0x008fe400078e000e */
[----:B------:R-:W-:-:S07]  /*342f0*/  IMAD.MOV.U32 R7, RZ, RZ, R13 ;  /* 0x000000ffff077224 */ /* 0x000fce00078e000d */
[----:B--2---:R-:W-:Y:S01]  /*34300*/  HMMA.16816.F32 R4, R4, R2, R20 ;  /* 0x000000020404723c */ /* 0x004fe20000001814 */
        /* <DEDUP_REMOVED lines=9> */
[----:B0-----:R-:W-:Y:S01]  /*343a0*/  MOV R7, R12 ;  /* 0x0000000c00077202 */ /* 0x001fe20000000f00 */
[----:B------:R-:W-:-:S02]  /*343b0*/  IMAD.MOV.U32 R6, RZ, RZ, R11 ;  /* 0x000000ffff067224 */ /* 0x000fc400078e000b */
        /* <DEDUP_REMOVED lines=24> */
[----:B------:R-:W-:Y:S01]  /*34540*/  IMAD.MOV.U32 R21, RZ, RZ, R6 ;  /* 0x000000ffff157224 */ /* 0x000fe200078e0006 */
[----:B------:R-:W-:Y:S01]  /*34550*/  MOV R12, R8 ;  /* 0x00000008000c7202 */ /* 0x000fe20000000f00 */
[----:B------:R-:W-:Y:S01]  /*34560*/  IMAD.MOV.U32 R13, RZ, RZ, R10 ;  /* 0x000000ffff0d7224 */ /* 0x000fe200078e000a */
        /* <DEDUP_REMOVED lines=10> */
[----:B------:R-:W-:Y:S01]  /*34610*/  IMAD.MOV.U32 R23, RZ, RZ, R6 ;  /* 0x000000ffff177224 */ /* 0x000fe200078e0006 */
[----:B------:R-:W-:-:S02]  /*34620*/  MOV R22, R4 ;  /* 0x0000000400167202 */ /* 0x000fc40000000f00 */
        /* <DEDUP_REMOVED lines=11> */
[----:B0-----:R-:W-:Y:S02]  /*346e0*/  IMAD.MOV.U32 R11, RZ, RZ, R6 ;  /* 0x000000ffff0b7224 */ /* 0x001fe400078e0006 */
[----:B------:R0:W-:Y:S01]  /*346f0*/  STL [R1+0x144], R5 ;  /* 0x0001440501007387 */ /* 0x0001e20000100800 */
[----:B------:R-:W-:-:S03]  /*34700*/  IMAD.MOV.U32 R0, RZ, RZ, R7 ;  /* 0x000000ffff007224 */ /* 0x000fc600078e0007 */
[----:B------:R-:W2:Y:S01]  /*34710*/  LDL.LU.64 R6, [R1+0x1638] ;  /* 0x0016380001067983 */ /* 0x000ea20000300a00 */
[----:B------:R-:W-:-:S03]  /*34720*/  MOV R9, R4 ;  /* 0x0000000400097202 */ /* 0x000fc60000000f00 */
[----:B------:R-:W-:Y:S04]  /*34730*/  STL [R1+0x15dc], R0 ;  /* 0x0015dc0001007387 */ /* 0x000fe80000100800 */
[----:B------:R-:W-:Y:S01]  /*34740*/  STL [R1+0x1528], R29 ;  /* 0x0015281d01007387 */ /* 0x000fe20000100800 */
[----:B--2---:R-:W-:-:S03]  /*34750*/  IMAD.MOV.U32 R4, RZ, RZ, R6 ;  /* 0x000000ffff047224 */ /* 0x004fc600078e0006 */
[----:B------:R-:W2:Y:S01]  /*34760*/  LDL.LU R6, [R1+0x50] ;  /* 0x0000500001067983 */ /* 0x000ea20000300800 */
[----:B0-----:R-:W-:Y:S01]  /*34770*/  MOV R5, R7 ;  /* 0x0000000700057202 */ /* 0x001fe20000000f00 */
[----:B------:R-:W-:-:S07]  /*34780*/  IMAD.MOV.U32 R7, RZ, RZ, R28 ;  /* 0x000000ffff077224 */ /* 0x000fce00078e001c */
        /* <DEDUP_REMOVED lines=9> */
[----:B------:R-:W-:Y:S02]  /*34820*/  IMAD.MOV.U32 R23, RZ, RZ, R11 ;  /* 0x000000ffff177224 */ /* 0x000fe400078e000b */
[----:B0-----:R-:W-:Y:S02]  /*34830*/  IMAD.MOV.U32 R22, RZ, RZ, R9 ;  /* 0x000000ffff167224 */ /* 0x001fe400078e0009 */
[----:B------:R-:W-:Y:S01]  /*34840*/  IMAD.MOV.U32 R20, RZ, RZ, R25 ;  /* 0x000000ffff147224 */ /* 0x000fe200078e0019 */
[----:B------:R-:W-:Y:S01]  /*34850*/  MOV R21, R24 ;  /* 0x0000001800157202 */ /* 0x000fe20000000f00 */
        /* <DEDUP_REMOVED lines=18> */
[----:B------:R0:W-:Y:S04]  /*34980*/  STL [R1+0xd0], R20 ;  /* 0x0000d01401007387 */ /* 0x0001e80000100800 */
[----:B------:R1:W-:Y:S01]  /*34990*/  STL.64 [R1+0xd8], R22 ;  /* 0x0000d81601007387 */ /* 0x0003e20000100a00 */
        /* <DEDUP_REMOVED lines=13> */
[----:B------:R-:W-:-:S02]  /*34a70*/  IMAD.MOV.U32 R8, RZ, RZ, R9 ;  /* 0x000000ffff087224 */ /* 0x000fc400078e0009 */
[----:B------:R-:W-:Y:S01]  /*34a80*/  IMAD.MOV.U32 R9, RZ, RZ, R11 ;  /* 0x000000ffff097224 */ /* 0x000fe200078e000b */
[----:B--2---:R-:W-:-:S15]  /*34a90*/  HMMA.16816.F32 R16, R20, R2, R16 ;  /* 0x000000021410723c */ /* 0x004fde0000001810 */
[----:B------:R-:W-:-:S04]  /*34aa0*/  NOP ;  /* 0x0000000000007918 */ /* 0x000fc80000000000 */
[----:B------:R0:W-:Y:S04]  /*34ab0*/  STL [R1+0x64], R17 ;  /* 0x0000641101007387 */ /* 0x0001e80000100800 */
[----:B------:R1:W-:Y:S04]  /*34ac0*/  STL.64 [R1+0x68], R18 ;  /* 0x0000681201007387 */ /* 0x0003e80000100a00 */
[----:B------:R-:W2:Y:S04]  /*34ad0*/  LDL.LU R20, [R1+0x90] ;  /* 0x0000900001147983 */ /* 0x000ea80000300800 */
[----:B------:R-:W2:Y:S04]  /*34ae0*/  LDL.LU R21, [R1+0x94] ;  /* 0x0000940001157983 */ /* 0x000ea80000300800 */
[----:B------:R-:W2:Y:S01]  /*34af0*/  LDL.LU R22, [R1+0x98] ;  /* 0x0000980001167983 */ /* 0x000ea20000300800 */
[----:B------:R-:W-:-:S03]  /*34b00*/  MOV R29, R16 ;  /* 0x00000010001d7202 */ /* 0x000fc60000000f00 */
[----:B------:R-:W2:Y:S04]  /*34b10*/  LDL.LU R23, [R1+0x9c] ;  /* 0x00009c0001177983 */ /* 0x000ea80000300800 */
[----:B------:R-:W3:Y:S04]  /*34b20*/  LDL.LU R16, [R1+0x40] ;  /* 0x0000400001107983 */ /* 0x000ee80000300800 */
[----:B0-----:R-:W3:Y:S04]  /*34b30*/  LDL.LU R17, [R1+0x44] ;  /* 0x0000440001117983 */ /* 0x001ee80000300800 */
[----:B-1----:R-:W3:Y:S04]  /*34b40*/  LDL.LU R18, [R1+0x48] ;  /* 0x0000480001127983 */ /* 0x002ee80000300800 */
        /* <DEDUP_REMOVED lines=12> */
[----:B------:R-:W4:Y:S04]  /*34c10*/  LDL.LU R24, [R1+0x244] ;  /* 0x0002440001187983 */ /* 0x000f280000300800 */
[----:B------:R-:W4:Y:S04]  /*34c20*/  LDL.LU R25, [R1+0x24c] ;  /* 0x00024c0001197983 */ /* 0x000f280000300800 */
[----:B------:R-:W4:Y:S04]  /*34c30*/  LDL.LU R26, [R1+0x264] ;  /* 0x00026400011a7983 */ /* 0x000f280000300800 */
[----:B------:R-:W4:Y:S02]  /*34c40*/  LDL.LU R27, [R1+0x26c] ;  /* 0x00026c00011b7983 */ /* 0x000f240000300800 */
[----:B----4-:R-:W-:-:S15]  /*34c50*/  HMMA.16816.F32 R24, R24, R2, R12 ;  /* 0x000000021818723c */ /* 0x010fde000000180c */
[----:B------:R-:W-:-:S04]  /*34c60*/  NOP ;  /* 0x0000000000007918 */ /* 0x000fc80000000000 */
[----:B------:R-:W-:Y:S04]  /*34c70*/  STL.64 [R1+0x15a0], R26 ;  /* 0x0015a01a01007387 */ /* 0x000fe80000100a00 */
[----:B------:R-:W-:Y:S04]  /*34c80*/  STL.64 [R1+0x1598], R24 ;  /* 0x0015981801007387 */ /* 0x000fe80000100a00 */
[----:B0-----:R-:W2:Y:S04]  /*34c90*/  LDL.LU R8, [R1+0x194] ;  /* 0x0001940001087983 */ /* 0x001ea80000300800 */
[----:B------:R-:W2:Y:S04]  /*34ca0*/  LDL.LU R9, [R1+0x19c] ;  /* 0x00019c0001097983 */ /* 0x000ea80000300800 */
[----:B-1----:R-:W2:Y:S04]  /*34cb0*/  LDL.LU R10, [R1+0x1a4] ;  /* 0x0001a400010a7983 */ /* 0x002ea80000300800 */
[----:B------:R-:W2:Y:S04]  /*34cc0*/  LDL.LU R11, [R1+0x1ac] ;  /* 0x0001ac00010b7983 */ /* 0x000ea80000300800 */
[----:B------:R-:W4:Y:S04]  /*34cd0*/  LDL.LU R12, [R1+0x1c0] ;  /* 0x0001c000010c7983 */ /* 0x000f280000300800 */
[----:B------:R-:W4:Y:S04]  /*34ce0*/  LDL.LU R13, [R1+0x1c4] ;  /* 0x0001c400010d7983 */ /* 0x000f280000300800 */
[----:B------:R-:W4:Y:S04]  /*34cf0*/  LDL.LU R14, [R1+0x1c8] ;  /* 0x0001c800010e7983 */ /* 0x000f280000300800 */
[----:B------:R-:W4:Y:S01]  /*34d00*/  LDL.LU R15, [R1+0x1cc] ;  /* 0x0001cc00010f7983 */ /* 0x000f220000300800 */
[----:B--2---:R-:W-:Y:S03]  /*34d10*/  HMMA.16816.F32 R20, R8, R2, R20 ;  /* 0x000000020814723c */ /* 0x004fe60000001814 */
[----:B------:R-:W3:-:S15]  /*34d20*/  LDL.LU R8, [R1+0xc4] ;  /* 0x0000c40001087983 */ /* 0x000ede0000300800 */
[----:B------:R-:W-:Y:S01]  /*34d30*/  NOP ;  /* 0x0000000000007918 */ /* 0x000fe20000000000 */
[----:B------:R-:W-:Y:S04]  /*34d40*/  STL.64 [R1+0x30], R20 ;  /* 0x0000301401007387 */ /* 0x000fe80000100a00 */
[----:B------:R0:W-:Y:S04]  /*34d50*/  STL.64 [R1+0x38], R22 ;  /* 0x0000381601007387 */ /* 0x0001e80000100a00 */
[----:B------:R-:W3:Y:S04]  /*34d60*/  LDL.LU R9, [R1+0xcc] ;  /* 0x0000cc0001097983 */ /* 0x000ee80000300800 */
[----:B------:R-:W3:Y:S04]  /*34d70*/  LDL.LU R10, [R1+0xe4] ;  /* 0x0000e400010a7983 */ /* 0x000ee80000300800 */
[----:B------:R-:W3:Y:S01]  /*34d80*/  LDL.LU R11, [R1+0xec] ;  /* 0x0000ec00010b7983 */ /* 0x000ee20000300800 */
[----:B0-----:R-:W-:Y:S01]  /*34d90*/  MOV R23, R28 ;  /* 0x0000001c00177202 */ /* 0x001fe20000000f00 */
[----:B---3--:R-:W-:-:S15]  /*34da0*/  HMMA.16816.F32 R16, R8, R2, R16 ;  /* 0x000000020810723c */ /* 0x008fde0000001810 */
[----:B------:R-:W-:-:S04]  /*34db0*/  NOP ;  /* 0x0000000000007918 */ /* 0x000fc80000000000 */
[----:B------:R-:W-:Y:S01]  /*34dc0*/  IMAD.MOV.U32 R29, RZ, RZ, R19 ;  /* 0x000000ffff1d7224 */ /* 0x000fe200078e0013 */
[----:B------:R-:W-:Y:S04]  /*34dd0*/  STL.64 [R1+0x40], R16 ;  /* 0x0000401001007387 */ /* 0x000fe80000100a00 */
[----:B------:R-:W-:Y:S04]  /*34de0*/  STL [R1+0x48], R18 ;  /* 0x0000481201007387 */ /* 0x000fe80000100800 */
[----:B------:R-:W-:Y:S04]  /*34df0*/  STL [R1+0x1534], R29 ;  /* 0x0015341d01007387 */ /* 0x000fe80000100800 */
[----:B------:R-:W2:Y:S04]  /*34e00*/  LDL.LU R8, [R1+0x24] ;  /* 0x0000240001087983 */ /* 0x000ea80000300800 */
[----:B------:R-:W2:Y:S04]  /*34e10*/  LDL.LU R9, [R1+0x2c] ;  /* 0x00002c0001097983 */ /* 0x000ea80000300800 */
[----:B------:R-:W3:Y:S04]  /*34e20*/  LDL.LU R20, [R1] ;  /* 0x0000000001147983 */ /* 0x000ee80000300800 */
[----:B------:R-:W3:Y:S04]  /*34e30*/  LDL.LU R21, [R1+0x4] ;  /* 0x0000040001157983 */ /* 0x000ee80000300800 */
[----:B------:R-:W3:Y:S04]  /*34e40*/  LDL.LU R22, [R1+0x8] ;  /* 0x0000080001167983 */ /* 0x000ee80000300800 */
[----:B------:R-:W5:Y:S04]  /*34e50*/  LDL R28, [R1+0x330] ;  /* 0x00033000011c7983 */ /* 0x000f680000100800 */
        /* <DEDUP_REMOVED lines=10> */
[----:B0-----:R-:W2:Y:S04]  /*34f00*/  LDL.LU R8, [R1+0x80] ;  /* 0x0000800001087983 */ /* 0x001ea80000300800 */
[----:B------:R-:W2:Y:S04]  /*34f10*/  LDL.LU R9, [R1+0x84] ;  /* 0x0000840001097983 */ /* 0x000ea80000300800 */
[----:B-1----:R-:W2:Y:S04]  /*34f20*/  LDL.LU R10, [R1+0x88] ;  /* 0x00008800010a7983 */ /* 0x002ea80000300800 */
[----:B------:R-:W2:Y:S04]  /*34f30*/  LDL.LU R11, [R1+0x8c] ;  /* 0x00008c00010b7983 */ /* 0x000ea80000300800 */
        /* <DEDUP_REMOVED lines=8> */
[----:B------:R-:W2:Y:S04]  /*34fc0*/  LDL.LU R12, [R1+0x204] ;  /* 0x00020400010c7983 */ /* 0x000ea80000300800 */
[----:B------:R-:W2:Y:S04]  /*34fd0*/  LDL.LU R13, [R1+0x20c] ;  /* 0x00020c00010d7983 */ /* 0x000ea80000300800 */
[----:B------:R-:W4:Y:S04]  /*34fe0*/  LDL.LU R24, [R1+0x230] ;  /* 0x0002300001187983 */ /* 0x000f280000300800 */
[----:B------:R-:W4:Y:S04]  /*34ff0*/  LDL.LU R25, [R1+0x234] ;  /* 0x0002340001197983 */ /* 0x000f280000300800 */
[----:B------:R-:W4:Y:S04]  /*35000*/  LDL.LU R26, [R1+0x238] ;  /* 0x00023800011a7983 */ /* 0x000f280000300800 */
[----:B------:R-:W4:Y:S04]  /*35010*/  LDL.LU R27, [R1+0x23c] ;  /* 0x00023c00011b7983 */ /* 0x000f280000300800 */
[----:B------:R-:W2:Y:S04]  /*35020*/  LDL.LU R14, [R1+0x1e4] ;  /* 0x0001e400010e7983 */ /* 0x000ea80000300800 */
[----:B------:R-:W2:Y:S02]  /*35030*/  LDL.LU R15, [R1+0x1ec] ;  /* 0x0001ec00010f7983 */ /* 0x000ea40000300800 */
[----:B--2---:R-:W-:-:S15]  /*35040*/  HMMA.16816.F32 R12, R12, R2, R4 ;  /* 0x000000020c0c723c */ /* 0x004fde0000001804 */
[----:B------:R-:W-:-:S04]  /*35050*/  NOP ;  /* 0x0000000000007918 */ /* 0x000fc80000000000 */
[----:B------:R-:W-:Y:S04]  /*35060*/  STL.64 [R1+0x1548], R14 ;  /* 0x0015480e01007387 */ /* 0x000fe80000100a00 */
[----:B------:R-:W-:Y:S04]  /*35070*/  STL.64 [R1+0x1540], R12 ;  /* 0x0015400c01007387 */ /* 0x000fe80000100a00 */
        /* <DEDUP_REMOVED lines=12> */
[----:B0-----:R-:W4:Y:S01]  /*35140*/  LDL.LU R8, [R1+0x2a4] ;  /* 0x0002a40001087983 */ /* 0x001f220000300800 */
[----:B---3--:R-:W-:-:S15]  /*35150*/  HMMA.16816.F32 R4, R4, R2, R20 ;  /* 0x000000020404723c */ /* 0x008fde0000001814 */
[----:B------:R-:W-:-:S04]  /*35160*/  NOP ;  /* 0x0000000000007918 */ /* 0x000fc80000000000 */
[----:B------:R-:W-:Y:S04]  /*35170*/  STL.64 [R1+0x170], R4 ;  /* 0x0001700401007387 */ /* 0x000fe80000100a00 */
[----:B------:R-:W-:Y:S04]  /*35180*/  STL.64 [R1+0x178], R6 ;  /* 0x0001780601007387 */ /* 0x000fe80000100a00 */
[----:B------:R-:W4:Y:S04]  /*35190*/  LDL.LU R9, [R1+0x2ac] ;  /* 0x0002ac0001097983 */ /* 0x000f280000300800 */
[----:B------:R-:W2:Y:S04]  /*351a0*/  LDL.LU R20, [R1+0x1b0] ;  /* 0x0001b00001147983 */ /* 0x000ea80000300800 */
[----:B------:R-:W2:Y:S04]  /*351b0*/  LDL.LU R21, [R1+0x1b4] ;  /* 0x0001b40001157983 */ /* 0x000ea80000300800 */
[----:B------:R-:W2:Y:S04]  /*351c0*/  LDL.LU R22, [R1+0x1b8] ;  /* 0x0001b80001167983 */ /* 0x000ea80000300800 */
[----:B------:R-:W2:Y:S04]  /*351d0*/  LDL.LU R23, [R1+0x1bc] ;  /* 0x0001bc0001177983 */ /* 0x000ea80000300800 */
[----:B-1----:R-:W4:Y:S04]  /*351e0*/  LDL.LU R10, [R1+0x2b4] ;  /* 0x0002b400010a7983 */ /* 0x002f280000300800 */
[----:B------:R-:W4:Y:S04]  /*351f0*/  LDL.LU R11, [R1+0x2bc] ;  /* 0x0002bc00010b7983 */ /* 0x000f280000300800 */
[----:B-----5:R-:W0:Y:S04]  /*35200*/  LDSM.16.MT88.4 R4, [R28+UR7+0x34000] ;  /* 0x034000071c04783b */ /* 0x020e280008004200 */
[----:B0-----:R-:W-:Y:S01]  /*35210*/  STL [R1+0x214], R5 ;  /* 0x0002140501007387 */ /* 0x001fe20000100800 */
[----:B------:R-:W-:-:S03]  /*35220*/  IMAD.MOV.U32 R19, RZ, RZ, R4 ;  /* 0x000000ffff137224 */ /* 0x000fc600078e0004 */
[----:B------:R-:W-:Y:S01]  /*35230*/  STL [R1+0x21c], R7 ;  /* 0x00021c0701007387 */ /* 0x000fe20000100800 */
[----:B------:R-:W-:-:S03]  /*35240*/  IMAD.MOV.U32 R18, RZ, RZ, R6 ;  /* 0x000000ffff127224 */ /* 0x000fc600078e0006 */
[----:B------:R-:W0:Y:S02]  /*35250*/  LDSM.16.MT88.4 R4, [R28+UR7+0x36000] ;  /* 0x036000071c04783b */ /* 0x000e240008004200 */
[----:B0-----:R-:W-:Y:S01]  /*35260*/  IMAD.MOV.U32 R17, RZ, RZ, R4 ;  /* 0x000000ffff117224 */ /* 0x001fe200078e0004 */
[----:B------:R-:W-:Y:S01]  /*35270*/  MOV R16, R6 ;  /* 0x0000000600107202 */ /* 0x000fe20000000f00 */
[----:B------:R0:W-:Y:S04]  /*35280*/  STL [R1+0x224], R5 ;  /* 0x0002240501007387 */ /* 0x0001e80000100800 */
[----:B------:R1:W-:Y:S04]  /*35290*/  STL [R1+0x22c], R7 ;  /* 0x00022c0701007387 */ /* 0x0003e80000100800 */
[----:B------:R-:W-:Y:S04]  /*352a0*/  STL.64 [R1+0x15c0], R18 ;  /* 0x0015c01201007387 */ /* 0x000fe80000100a00 */
[----:B------:R-:W-:Y:S01]  /*352b0*/  STL.64 [R1+0x15b8], R16 ;  /* 0x0015b81001007387 */ /* 0x000fe20000100a00 */
[----:B----4-:R-:W-:-:S15]  /*352c0*/  HMMA.16816.F32 R8, R8, R2, R24 ;  /* 0x000000020808723c */ /* 0x010fde0000001818 */
[----:B------:R-:W-:-:S04]  /*352d0*/  NOP ;  /* 0x0000000000007918 */ /* 0x000fc80000000000 */
[----:B------:R-:W-:Y:S04]  /*352e0*/  STL [R1+0x1590], R9 ;  /* 0x0015900901007387 */ /* 0x000fe80000100800 */
[----:B------:R-:W-:Y:S04]  /*352f0*/  STL [R1+0x158c], R10 ;  /* 0x00158c0a01007387 */ /* 0x000fe80000100800 */
[----:B------:R-:W-:Y:S04]  /*35300*/  STL [R1+0x1588], R11 ;  /* 0x0015880b01007387 */ /* 0x000fe80000100800 */
[----:B------:R-:W-:Y:S04]  /*35310*/  STL [R1+0x15e0], R8 ;  /* 0x0015e00801007387 */ /* 0x000fe80000100800 */
[----:B------:R-:W2:Y:S04]  /*35320*/  LDL.LU R4, [R1+0x274] ;  /* 0x0002740001047983 */ /* 0x000ea80000300800 */
[----:B0-----:R-:W2:Y:S04]  /*35330*/  LDL.LU R5, [R1+0x27c] ;  /* 0x00027c0001057983 */ /* 0x001ea80000300800 */
[----:B------:R-:W2:Y:S04]  /*35340*/  LDL.LU R6, [R1+0x254] ;  /* 0x0002540001067983 */ /* 0x000ea80000300800 */
[----:B-1----:R-:W2:Y:S04]  /*35350*/  LDL.LU R7, [R1+0x25c] ;  /* 0x00025c0001077983 */ /* 0x002ea80000300800 */
[----:B------:R-:W0:Y:S04]  /*35360*/  LDSM.16.MT88.4 R8, [R28+UR7+0x34080] ;  /* 0x034080071c08783b */ /* 0x000e280008004200 */
[----:B0-----:R-:W-:Y:S01]  /*35370*/  STL [R1+0x254], R9 ;  /* 0x0002540901007387 */ /* 0x001fe20000100800 */
[----:B------:R-:W-:-:S03]  /*35380*/  IMAD.MOV.U32 R27, RZ, RZ, R8 ;  /* 0x000000ffff1b7224 */ /* 0x000fc600078e0008 */
[----:B------:R-:W-:Y:S01]  /*35390*/  STL [R1+0x25c], R11 ;  /* 0x00025c0b01007387 */ /* 0x000fe20000100800 */
[----:B------:R-:W-:-:S03]  /*353a0*/  IMAD.MOV.U32 R26, RZ, RZ, R10 ;  /* 0x000000ffff1a7224 */ /* 0x000fc600078e000a */
[----:B------:R-:W0:Y:S02]  /*353b0*/  LDSM.16.MT88.4 R8, [R28+UR7+0x36080] ;  /* 0x036080071c08783b */ /* 0x000e240008004200 */
[----:B0-----:R-:W-:Y:S01]  /*353c0*/  IMAD.MOV.U32 R25, RZ, RZ, R8 ;  /* 0x000000ffff197224 */ /* 0x001fe200078e0008 */
[----:B------:R-:W-:Y:S01]  /*353d0*/  MOV R24, R10 ;  /* 0x0000000a00187202 */ /* 0x000fe20000000f00 */
[----:B------:R-:W-:Y:S04]  /*353e0*/  STL [R1+0x264], R9 ;  /* 0x0002640901007387 */ /* 0x000fe80000100800 */
[----:B------:R-:W-:Y:S04]  /*353f0*/  STL [R1+0x26c], R11 ;  /* 0x00026c0b01007387 */ /* 0x000fe80000100800 */
[----:B------:R-:W-:Y:S04]  /*35400*/  STL.64 [R1+0x15d0], R26 ;  /* 0x0015d01a01007387 */ /* 0x000fe80000100a00 */
[----:B------:R-:W0:Y:S04]  /*35410*/  LDSM.16.MT88.4 R8, [R28+UR7+0x34100] ;  /* 0x034100071c08783b */ /* 0x000e280008004200 */
[----:B------:R1:W-:Y:S04]  /*35420*/  STL.64 [R1+0x15c8], R24 ;  /* 0x0015c81801007387 */ /* 0x0003e80000100a00 */
[----:B-1----:R-:W3:Y:S04]  /*35430*/  LDL.LU R24, [R1+0x110] ;  /* 0x0001100001187983 */ /* 0x002ee80000300800 */
[----:B------:R-:W3:Y:S04]  /*35440*/  LDL.LU R25, [R1+0x114] ;  /* 0x0001140001197983 */ /* 0x000ee80000300800 */
[----:B------:R-:W3:Y:S04]  /*35450*/  LDL.LU R26, [R1+0x118] ;  /* 0x00011800011a7983 */ /* 0x000ee80000300800 */
[----:B------:R-:W3:Y:S01]  /*35460*/  LDL.LU R27, [R1+0x11c] ;  /* 0x00011c00011b7983 */ /* 0x000ee20000300800 */
[----:B--2---:R-:W-:-:S15]  /*35470*/  HMMA.16816.F32 R4, R4, R2, R20 ;  /* 0x000000020404723c */ /* 0x004fde0000001814 */
[----:B------:R-:W-:-:S04]  /*35480*/  NOP ;  /* 0x0000000000007918 */ /* 0x000fc80000000000 */
[----:B------:R-:W-:Y:S04]  /*35490*/  STL [R1+0x153c], R5 ;  /* 0x00153c0501007387 */ /* 0x000fe80000100800 */
[----:B------:R-:W-:Y:S04]  /*354a0*/  STL [R1+0x1538], R6 ;  /* 0x0015380601007387 */ /* 0x000fe80000100800 */
[----:B------:R-:W-:Y:S04]  /*354b0*/  STL [R1+0x1530], R7 ;  /* 0x0015300701007387 */ /* 0x000fe80000100800 */
[----:B------:R-:W3:Y:S04]  /*354c0*/  LDL.LU R20, [R1+0x1f4] ;  /* 0x0001f40001147983 */ /* 0x000ee80000300800 */
[----:B------:R-:W3:Y:S04]  /*354d0*/  LDL.LU R21, [R1+0x1fc] ;  /* 0x0001fc0001157983 */ /* 0x000ee80000300800 */
[----:B------:R-:W2:Y:S04]  /*354e0*/  LDL.LU R16, [R1+0xb0] ;  /* 0x0000b00001107983 */ /* 0x000ea80000300800 */
[----:B------:R-:W2:Y:S04]  /*354f0*/  LDL.LU R17, [R1+0xb4] ;  /* 0x0000b40001117983 */ /* 0x000ea80000300800 */
[----:B------:R-:W2:Y:S04]  /*35500*/  LDL.LU R18, [R1+0xb8] ;  /* 0x0000b80001127983 */ /* 0x000ea80000300800 */
[----:B------:R-:W2:Y:S04]  /*35510*/  LDL.LU R19, [R1+0xbc] ;  /* 0x0000bc0001137983 */ /* 0x000ea80000300800 */
[----:B------:R-:W3:Y:S04]  /*35520*/  LDL.LU R22, [R1+0x1d4] ;  /* 0x0001d40001167983 */ /* 0x000ee80000300800 */
[----:B------:R-:W3:Y:S04]  /*35530*/  LDL.LU R23, [R1+0x1dc] ;  /* 0x0001dc0001177983 */ /* 0x000ee80000300800 */
[----:B0-----:R-:W-:Y:S01]  /*35540*/  STL [R1+0x294], R9 ;  /* 0x0002940901007387 */ /* 0x001fe20000100800 */
[----:B------:R-:W-:-:S03]  /*35550*/  IMAD.MOV.U32 R15, RZ, RZ, R8 ;  /* 0x000000ffff0f7224 */ /* 0x000fc600078e0008 */
[----:B------:R-:W-:Y:S01]  /*35560*/  STL [R1+0x29c], R11 ;  /* 0x00029c0b01007387 */ /* 0x000fe20000100800 */
[----:B------:R-:W-:-:S03]  /*35570*/  IMAD.MOV.U32 R14, RZ, RZ, R10 ;  /* 0x000000ffff0e7224 */ /* 0x000fc600078e000a */
[----:B------:R-:W0:Y:S04]  /*35580*/  LDSM.16.MT88.4 R8, [R28+UR7+0x36100] ;  /* 0x036100071c08783b */ /* 0x000e280008004200 */
[----:B0-----:R-:W-:Y:S01]  /*35590*/  STL [R1+0x2a4], R9 ;  /* 0x0002a40901007387 */ /* 0x001fe20000100800 */
[----:B------:R-:W-:-:S03]  /*355a0*/  IMAD.MOV.U32 R13, RZ, RZ, R8 ;  /* 0x000000ffff0d7224 */ /* 0x000fc600078e0008 */
[----:B------:R-:W-:Y:S04]  /*355b0*/  STL [R1+0x2ac], R11 ;  /* 0x0002ac0b01007387 */ /* 0x000fe80000100800 */
[----:B------:R-:W4:Y:S01]  /*355c0*/  LDL.LU R8, [R1+0x15e0] ;  /* 0x0015e00001087983 */ /* 0x000f220000300800 */
[----:B---3--:R-:W-:Y:S03]  /*355d0*/  HMMA.16816.F32 R20, R20, R2, R24 ;  /* 0x000000021414723c */ /* 0x008fe60000001818 */
[----:B------:R-:W0:-:S15]  /*355e0*/  LDSM.16.MT88.4 R24, [R28+UR7+0x34180] ;  /* 0x034180071c18783b */ /* 0x000e1e0008004200 */
[----:B------:R-:W-:Y:S01]  /*355f0*/  NOP ;  /* 0x0000000000007918 */ /* 0x000fe20000000000 */
[----:B------:R-:W-:Y:S02]  /*35600*/  IMAD.MOV.U32 R29, RZ, RZ, R22 ;  /* 0x000000ffff1d7224 */ /* 0x000fe400078e0016 */
[----:B------:R-:W-:Y:S01]  /*35610*/  IMAD.MOV.U32 R6, RZ, RZ, R21 ;  /* 0x000000ffff067224 */ /* 0x000fe200078e0015 */
[----:B------:R-:W-:Y:S01]  /*35620*/  MOV R7, R23 ;  /* 0x0000001700077202 */ /* 0x000fe20000000f00 */
[----:B------:R-:W-:Y:S01]  /*35630*/  IMAD.MOV.U32 R5, RZ, RZ, R20 ;  /* 0x000000ffff057224 */ /* 0x000fe200078e0014 */
[----:B------:R1:W-:Y:S04]  /*35640*/  STL [R1+0x1580], R29 ;  /* 0x0015801d01007387 */ /* 0x0003e80000100800 */
[----:B-1----:R-:W3:Y:S04]  /*35650*/  LDL R29, [R1+0x2fc] ;  /* 0x0002fc00011d7983 */ /* 0x002ee80000100800 */
[----:B------:R-:W-:Y:S04]  /*35660*/  STL.64 [R1+0x1558], R6 ;  /* 0x0015580601007387 */ /* 0x000fe80000100a00 */
[----:B------:R1:W-:Y:S04]  /*35670*/  STL.64 [R1+0x1550], R4 ;  /* 0x0015500401007387 */ /* 0x0003e80000100a00 */
[----:B-1----:R-:W5:Y:S01]  /*35680*/  LDL.LU R4, [R1+0xd0] ;  /* 0x0000d00001047983 */ /* 0x002f620000300800 */
[----:B------:R-:W-:-:S03]  /*35690*/  IMAD.MOV.U32 R5, RZ, RZ, R0 ;  /* 0x000000ffff057224 */ /* 0x000fc600078e0000 */
[----:B------:R-:W2:Y:S04]  /*356a0*/  LDL.LU R0, [R1+0x15dc] ;  /* 0x0015dc0001007983 */ /* 0x000ea80000300800 */
[----:B------:R-:W5:Y:S04]  /*356b0*/  LDL.LU R6, [R1+0xd8] ;  /* 0x0000d80001067983 */ /* 0x000f680000300800 */
[----:B------:R-:W5:Y:S04]  /*356c0*/  LDL.LU R7, [R1+0xdc] ;  /* 0x0000dc0001077983 */ /* 0x000f680000300800 */
[----:B------:R-:W3:Y:S04]  /*356d0*/  LDL.LU R20, [R1+0x124] ;  /* 0x0001240001147983 */ /* 0x000ee80000300800 */
[----:B------:R-:W3:Y:S04]  /*356e0*/  LDL.LU R21, [R1+0x12c] ;  /* 0x00012c0001157983 */ /* 0x000ee80000300800 */
[----:B------:R-:W3:Y:S01]  /*356f0*/  LDL.LU R22, [R1+0x144] ;  /* 0x0001440001167983 */ /* 0x000ee20000300800 */
[----:B------:R-:W-:Y:S01]  /*35700*/  MOV R12, R10 ;  /* 0x0000000a000c7202 */ /* 0x000fe20000000f00 */
[----:B0-----:R-:W-:Y:S01]  /*35710*/  IMAD.MOV.U32 R9, RZ, RZ, R24 ;  /* 0x000000ffff097224 */ /* 0x001fe200078e0018 */
[----:B------:R-:W-:Y:S01]  /*35720*/  MOV R10, R26 ;  /* 0x0000001a000a7202 */ /* 0x000fe20000000f00 */
[----:B--2---:R-:W-:-:S02]  /*35730*/  IMAD.MOV.U32 R23, RZ, RZ, R0 ;  /* 0x000000ffff177224 */ /* 0x004fc400078e0000 */
[----:B------:R-:W2:Y:S04]  /*35740*/  LDL.LU R0, [R1+0x15d8] ;  /* 0x0015d80001007983 */ /* 0x000ea80000300800 */
[----:B------:R-:W-:Y:S04]  /*35750*/  STL [R1+0x2b4], R25 ;  /* 0x0002b41901007387 */ /* 0x000fe80000100800 */
[----:B------:R-:W-:Y:S04]  /*35760*/  STL [R1+0x2bc], R27 ;  /* 0x0002bc1b01007387 */ /* 0x000fe80000100800 */
[----:B------:R-:W0:Y:S01]  /*35770*/  LDSM.16.MT88.4 R24, [R28+UR7+0x36180] ;  /* 0x036180071c18783b */ /* 0x000e220008004200 */
[----:B---3--:R-:W-:Y:S03]  /*35780*/  HMMA.16816.F32 R20, R20, R2, R16 ;  /* 0x000000021414723c */ /* 0x008fe60000001810 */
[----:B0-----:R-:W-:Y:S04]  /*35790*/  STL [R1+0x2c4], R25 ;  /* 0x0002c41901007387 */ /* 0x001fe80000100800 */
[----:B------:R0:W-:Y:S01]  /*357a0*/  STL [R1+0x2cc], R27 ;  /* 0x0002cc1b01007387 */ /* 0x0001e20000100800 */
[----:B------:R-:W-:-:S02]  /*357b0*/  IMAD.MOV.U32 R28, RZ, RZ, R26 ;  /* 0x000000ffff1c7224 */ /* 0x000fc400078e001a */
[----:B------:R-:W-:Y:S01]  /*357c0*/  IMAD.MOV.U32 R11, RZ, RZ, R24 ;  /* 0x000000ffff0b7224 */ /* 0x000fe200078e0018 */
[----:B0-----:R-:W3:Y:S04]  /*357d0*/  LDL.LU.64 R26, [R1+0x15d0] ;  /* 0x0015d000011a7983 */ /* 0x001ee80000300a00 */
[----:B------:R-:W2:Y:S04]  /*357e0*/  LDL.LU.64 R24, [R1+0x15c8] ;  /* 0x0015c80001187983 */ /* 0x000ea80000300a00 */
[----:B------:R-:W2:Y:S04]  /*357f0*/  LDL.LU.64 R18, [R1+0x15c0] ;  /* 0x0015c00001127983 */ /* 0x000ea80000300a00 */
[----:B------:R-:W3:Y:S04]  /*35800*/  LDL.LU.64 R16, [R1+0x15b8] ;  /* 0x0015b80001107983 */ /* 0x000ee80000300a00 */
[----:B------:R-:W4:Y:S04]  /*35810*/  LDL R3, [R1+0x2f8] ;  /* 0x0002f80001037983 */ /* 0x000f280000100800 */
[----:B------:R2:W-:Y:S04]  /*35820*/  STL.64 [R1+0xc0], R20 ;  /* 0x0000c01401007387 */ /* 0x0005e80000100a00 */
[----:B------:R3:W-:Y:S01]  /*35830*/  STL.64 [R1+0xc8], R22 ;  /* 0x0000c81601007387 */ /* 0x0007e20000100a00 */
[----:B--2---:R-:W-:Y:S01]  /*35840*/  IMAD.MOV.U32 R20, RZ, RZ, R19 ;  /* 0x000000ffff147224 */ /* 0x004fe200078e0013 */
[----:B------:R-:W-:Y:S01]  /*35850*/  MOV R21, R18 ;  /* 0x0000001200157202 */ /* 0x000fe20000000f00 */
[----:B---3--:R-:W-:-:S02]  /*35860*/  IMAD.MOV.U32 R22, RZ, RZ, R17 ;  /* 0x000000ffff167224 */ /* 0x008fc400078e0011 */
[----:B------:R-:W-:Y:S02]  /*35870*/  IMAD.MOV.U32 R23, RZ, RZ, R16 ;  /* 0x000000ffff177224 */ /* 0x000fe400078e0010 */
[----:B------:R-:W0:Y:S01]  /*35880*/  LDSM.16.MT88.4 R16, [R0+UR7+0x34000] ;  /* 0x034000070010783b */ /* 0x000e220008004200 */
[----:B----4-:R-:W-:Y:S02]  /*35890*/  F2FP.F16.E4M3.UNPACK_B R2, R3 ;  /* 0x00000003ff02723e */ /* 0x010fe400020006ff */
[----:B------:R-:W-:-:S07]  /*358a0*/  F2FP.F16.E4M3.UNPACK_B R3, R29 ;  /* 0x0000001dff03723e */ /* 0x000fce00020006ff */
[----:B-----5:R-:W-:Y:S01]  /*358b0*/  HMMA.16816.F32 R4, R20, R2, R4 ;  /* 0x000000021404723c */ /* 0x020fe20000001804 */
        /* <DEDUP_REMOVED lines=9> */
[----:B------:R0:W-:Y:S01]  /*35950*/  STL [R1+0x15c], R19 ;  /* 0x00015c1301007387 */ /* 0x0001e20000100800 */
[----:B------:R-:W-:-:S03]  /*35960*/  IMAD.MOV.U32 R29, RZ, RZ, R18 ;  /* 0x000000ffff1d7224 */ /* 0x000fc600078e0012 */
[----:B0-----:R-:W2:Y:S04]  /*35970*/  LDL.LU.64 R18, [R1+0x15b0] ;  /* 0x0015b00001127983 */ /* 0x001ea80000300a00 */
[----:B------:R-:W2:Y:S04]  /*35980*/  LDL.LU.64 R16, [R1+0x15a8] ;  /* 0x0015a80001107983 */ /* 0x000ea80000300a00 */
[----:B------:R-:W-:Y:S04]  /*35990*/  STL.64 [R1+0xd0], R4 ;  /* 0x0000d00401007387 */ /* 0x000fe80000100a00 */
[----:B------:R0:W-:Y:S04]  /*359a0*/  STL.64 [R1+0xd8], R6 ;  /* 0x0000d80601007387 */ /* 0x0001e80000100a00 */
        /* <DEDUP_REMOVED lines=15> */
[----:B------:R-:W-:Y:S04]  /*35aa0*/  STL.64 [R1+0x120], R4 ;  /* 0x0001200401007387 */ /* 0x000fe80000100a00 */
[----:B------:R-:W-:Y:S04]  /*35ab0*/  STL.64 [R1+0x128], R6 ;  /* 0x0001280601007387 */ /* 0x000fe80000100a00 */
[----:B------:R-:W0:Y:S04]  /*35ac0*/  LDSM.16.MT88.4 R4, [R0+UR7+0x34100] ;  /* 0x034100070004783b */ /* 0x000e280008004200 */
[----:B0-----:R0:W-:Y:S01]  /*35ad0*/  STL [R1+0x1f4], R5 ;  /* 0x0001f40501007387 */ /* 0x0011e20000100800 */
[----:B------:R-:W-:-:S03]  /*35ae0*/  MOV R27, R4 ;  /* 0x00000004001b7202 */ /* 0x000fc60000000f00 */
[----:B------:R1:W-:Y:S04]  /*35af0*/  STL [R1+0x1fc], R7 ;  /* 0x0001fc0701007387 */ /* 0x0003e80000100800 */
[----:B------:R-:W3:Y:S01]  /*35b00*/  LDL.LU R4, [R1+0x130] ;  /* 0x0001300001047983 */ /* 0x000ee20000300800 */
[----:B------:R-:W-:-:S03]  /*35b10*/  IMAD.MOV.U32 R26, RZ, RZ, R6 ;  /* 0x000000ffff1a7224 */ /* 0x000fc600078e0006 */
[----:B0-----:R-:W3:Y:S04]  /*35b20*/  LDL.LU R5, [R1+0x134] ;  /* 0x0001340001057983 */ /* 0x001ee80000300800 */
[----:B------:R-:W4:Y:S04]  /*35b30*/  LDL.LU R6, [R1+0x138] ;  /* 0x0001380001067983 */ /* 0x000f280000300800 */
[----:B-1----:R-:W4:Y:S01]  /*35b40*/  LDL.LU R7, [R1+0x13c] ;  /* 0x00013c0001077983 */ /* 0x002f220000300800 */
[----:B------:R-:W-:Y:S01]  /*35b50*/  MOV R20, R15 ;  /* 0x0000000f00147202 */ /* 0x000fe20000000f00 */
[----:B------:R-:W-:-:S02]  /*35b60*/  IMAD.MOV.U32 R21, RZ, RZ, R14 ;  /* 0x000000ffff157224 */ /* 0x000fc400078e000e */
[----:B------:R-:W-:Y:S02]  /*35b70*/  IMAD.MOV.U32 R22, RZ, RZ, R13 ;  /* 0x000000ffff167224 */ /* 0x000fe400078e000d */
[----:B------:R-:W-:Y:S02]  /*35b80*/  IMAD.MOV.U32 R23, RZ, RZ, R12 ;  /* 0x000000ffff177224 */ /* 0x000fe400078e000c */
[----:B------:R-:W0:Y:S02]  /*35b90*/  LDSM.16.MT88.4 R12, [R0+UR7+0x36100] ;  /* 0x03610007000c783b */ /* 0x000e240008004200 */
[----:B0-----:R-:W-:Y:S02]  /*35ba0*/  IMAD.MOV.U32 R25, RZ, RZ, R12 ;  /* 0x000000ffff197224 */ /* 0x001fe400078e000c */
[----:B------:R-:W-:Y:S01]  /*35bb0*/  IMAD.MOV.U32 R24, RZ, RZ, R14 ;  /* 0x000000ffff187224 */ /* 0x000fe200078e000e */
[----:B----4-:R-:W-:Y:S04]  /*35bc0*/  STL.64 [R1+0x1578], R6 ;  /* 0x0015780601007387 */ /* 0x010fe80000100a00 */
[----:B---3--:R2:W-:Y:S02]  /*35bd0*/  STL.64 [R1+0x1570], R4 ;  /* 0x0015700401007387 */ /* 0x0085e40000100a00 */
[----:B--2---:R-:W-:Y:S02]  /*35be0*/  HMMA.16816.F32 R4, R20, R2, R16 ;  /* 0x000000021404723c */ /* 0x004fe40000001810 */
[----:B------:R0:W-:Y:S04]  /*35bf0*/  STL [R1+0x204], R13 ;  /* 0x0002040d01007387 */ /* 0x0001e80000100800 */
[----:B------:R1:W-:Y:S04]  /*35c00*/  STL [R1+0x20c], R15 ;  /* 0x00020c0f01007387 */ /* 0x0003e80000100800 */
[----:B------:R-:W2:Y:S01]  /*35c10*/  LDL.LU R12, [R1+0x30] ;  /* 0x00003000010c7983 */ /* 0x000ea20000300800 */
[----:B------:R-:W-:Y:S01]  /*35c20*/  MOV R16, R9 ;  /* 0x0000000900107202 */ /* 0x000fe20000000f00 */
[----:B------:R-:W-:-:S02]  /*35c30*/  IMAD.MOV.U32 R17, RZ, RZ, R10 ;  /* 0x000000ffff117224 */ /* 0x000fc400078e000a */
[----:B0-----:R-:W2:Y:S04]  /*35c40*/  LDL.LU R13, [R1+0x34] ;  /* 0x00003400010d7983 */ /* 0x001ea80000300800 */
[----:B------:R-:W2:Y:S04]  /*35c50*/  LDL.LU R14, [R1+0x38] ;  /* 0x00003800010e7983 */ /* 0x000ea80000300800 */
[----:B-1----:R-:W2:Y:S04]  /*35c60*/  LDL.LU R15, [R1+0x3c] ;  /* 0x00003c00010f7983 */ /* 0x002ea80000300800 */
[----:B------:R-:W3:Y:S01]  /*35c70*/  LDL.LU R9, [R1+0x1590] ;  /* 0x0015900001097983 */ /* 0x000ee20000300800 */
[----:B------:R-:W-:-:S03]  /*35c80*/  IMAD.MOV.U32 R18, RZ, RZ, R11 ;  /* 0x000000ffff127224 */ /* 0x000fc600078e000b */
[----:B------:R-:W-:Y:S04]  /*35c90*/  STL.64 [R1+0x1d0], R4 ;  /* 0x0001d00401007387 */ /* 0x000fe80000100a00 */
[----:B------:R-:W-:Y:S04]  /*35ca0*/  STL.64 [R1+0x1d8], R6 ;  /* 0x0001d80601007387 */ /* 0x000fe80000100a00 */
[----:B------:R-:W3:Y:S04]  /*35cb0*/  LDL.LU R10, [R1+0x158c] ;  /* 0x00158c00010a7983 */ /* 0x000ee80000300800 */
[----:B------:R-:W3:Y:S01]  /*35cc0*/  LDL.LU R11, [R1+0x1588] ;  /* 0x00158800010b7983 */ /* 0x000ee20000300800 */
[----:B------:R-:W-:-:S03]  /*35cd0*/  IMAD.MOV.U32 R19, RZ, RZ, R28 ;  /* 0x000000ffff137224 */ /* 0x000fc600078e001c */
[----:B------:R-:W0:Y:S04]  /*35ce0*/  LDSM.16.MT88.4 R4, [R0+UR7+0x34180] ;  /* 0x034180070004783b */ /* 0x000e280008004200 */
[----:B------:R-:W4:Y:S04]  /*35cf0*/  LDL.LU R28, [R1+0x1584] ;  /* 0x00158400011c7983 */ /* 0x000f280000300800 */
[----:B0-----:R-:W-:Y:S01]  /*35d00*/  STL [R1+0x274], R5 ;  /* 0x0002740501007387 */ /* 0x001fe20000100800 */
[----:B------:R-:W-:-:S03]  /*35d10*/  MOV R23, R4 ;  /* 0x0000000400177202 */ /* 0x000fc60000000f00 */
[----:B------:R-:W-:Y:S01]  /*35d20*/  STL [R1+0x27c], R7 ;  /* 0x00027c0701007387 */ /* 0x000fe20000100800 */
[----:B------:R-:W-:-:S03]  /*35d30*/  IMAD.MOV.U32 R22, RZ, RZ, R6 ;  /* 0x000000ffff167224 */ /* 0x000fc600078e0006 */
[----:B------:R-:W0:Y:S04]  /*35d40*/  LDSM.16.MT88.4 R4, [R0+UR7+0x36180] ;  /* 0x036180070004783b */ /* 0x000e280008004200 */
[----:B0-----:R-:W-:Y:S01]  /*35d50*/  STL [R1+0x284], R5 ;  /* 0x0002840501007387 */ /* 0x001fe20000100800 */
[----:B------:R-:W-:-:S03]  /*35d60*/  IMAD.MOV.U32 R21, RZ, RZ, R4 ;  /* 0x000000ffff157224 */ /* 0x000fc600078e0004 */
[----:B------:R3:W-:Y:S01]  /*35d70*/  STL [R1+0x28c], R7 ;  /* 0x00028c0701007387 */ /* 0x0007e20000100800 */
[----:B------:R-:W-:-:S03]  /*35d80*/  IMAD.MOV.U32 R20, RZ, RZ, R6 ;  /* 0x000000ffff147224 */ /* 0x000fc600078e0006 */
[----:B------:R-:W-:Y:S01]  /*35d90*/  STL [R1+0x1490], R0 ;  /* 0x0014900001007387 */ /* 0x000fe20000100800 */
[----:B---3--:R-:W-:Y:S03]  /*35da0*/  HMMA.16816.F32 R4, R16, R2, R8 ;  /* 0x000000021004723c */ /* 0x008fe60000001808 */
[----:B------:R-:W3:-:S15]  /*35db0*/  LDL.LU R8, [R1+0x140] ;  /* 0x0001400001087983 */ /* 0x000ede0000300800 */
[----:B------:R-:W-:Y:S01]  /*35dc0*/  NOP ;  /* 0x0000000000007918 */ /* 0x000fe20000000000 */
[----:B------:R-:W-:Y:S04]  /*35dd0*/  STL.64 [R1+0x240], R4 ;  /* 0x0002400401007387 */ /* 0x000fe80000100a00 */
[----:B------:R-:W-:Y:S04]  /*35de0*/  STL.64 [R1+0x248], R6 ;  /* 0x0002480601007387 */ /* 0x000fe80000100a00 */
[----:B----4-:R-:W0:Y:S04]  /*35df0*/  LDSM.16.MT88.4 R4, [R28+UR7+0x34000] ;  /* 0x034000071c04783b */ /* 0x010e280008004200 */
[----:B------:R-:W3:Y:S04]  /*35e00*/  LDL.LU R9, [R1+0x148] ;  /* 0x0001480001097983 */ /* 0x000ee80000300800 */
[----:B------:R-:W3:Y:S01]  /*35e10*/  LDL.LU R10, [R1+0x150] ;  /* 0x00015000010a7983 */ /* 0x000ee20000300800 */
[----:B------:R-:W-:-:S03]  /*35e20*/  MOV R11, R29 ;  /* 0x0000001d000b7202 */ /* 0x000fc60000000f00 */
[----:B------:R-:W4:Y:S04]  /*35e30*/  LDL.LU R29, [R1+0x1580] ;  /* 0x00158000011d7983 */ /* 0x000f280000300800 */
[----:B0-----:R-:W-:Y:S01]  /*35e40*/  STL [R1+0x74], R5 ;  /* 0x0000740501007387 */ /* 0x001fe20000100800 */
[----:B------:R-:W-:-:S03]  /*35e50*/  IMAD.MOV.U32 R16, RZ, RZ, R4 ;  /* 0x000000ffff107224 */ /* 0x000fc600078e0004 */
[----:B------:R-:W-:Y:S01]  /*35e60*/  STL [R1+0x7c], R7 ;  /* 0x00007c0701007387 */ /* 0x000fe20000100800 */
[----:B------:R-:W-:-:S03]  /*35e70*/  IMAD.MOV.U32 R17, RZ, RZ, R6 ;  /* 0x000000ffff117224 */ /* 0x000fc600078e0006 */
[----:B------:R-:W0:Y:S04]  /*35e80*/  LDSM.16.MT88.4 R4, [R28+UR7+0x36000] ;  /* 0x036000071c04783b */ /* 0x000e280008004200 */
[----:B0-----:R-:W-:Y:S04]  /*35e90*/  STL [R1+0x84], R5 ;  /* 0x0000840501007387 */ /* 0x001fe80000100800 */
[----:B------:R0:W-:Y:S01]  /*35ea0*/  STL [R1+0x8c], R7 ;  /* 0x00008c0701007387 */ /* 0x0001e20000100800 */
[----:B------:R-:W-:Y:S01]  /*35eb0*/  MOV R0, R6 ;  /* 0x0000000600007202 */ /* 0x000fe20000000f00 */
[----:B------:R-:W-:-:S02]  /*35ec0*/  IMAD.MOV.U32 R18, RZ, RZ, R4 ;  /* 0x000000ffff127224 */ /* 0x000fc400078e0004 */
[----:B0-----:R-:W3:Y:S04]  /*35ed0*/  LDL.LU.64 R6, [R1+0x1578] ;  /* 0x0015780001067983 */ /* 0x001ee80000300a00 */
[----:B------:R-:W3:Y:S02]  /*35ee0*/  LDL.LU.64 R4, [R1+0x1570] ;  /* 0x0015700001047983 */ /* 0x000ee40000300a00 */
[----:B---3--:R-:W-:Y:S02]  /*35ef0*/  HMMA.16816.F32 R8, R8, R2, R4 ;  /* 0x000000020808723c */ /* 0x008fe40000001804 */
[----:B------:R-:W3:Y:S04]  /*35f00*/  LDL.LU.64 R6, [R1+0x1568] ;  /* 0x0015680001067983 */ /* 0x000ee80000300a00 */
[----:B------:R-:W5:-:S13]  /*35f10*/  LDL.LU.64 R4, [R1+0x1560] ;  /* 0x0015600001047983 */ /* 0x000f5a0000300a00 */
[----:B------:R3:W-:Y:S04]  /*35f20*/  STL.64 [R1], R8 ;  /* 0x0000000801007387 */ /* 0x0007e80000100a00 */
[----:B------:R5:W-:Y:S01]  /*35f30*/  STL.64 [R1+0x8], R10 ;  /* 0x0000080a01007387 */ /* 0x000be20000100a00 */
[----:B---3--:R-:W-:Y:S02]  /*35f40*/  IMAD.MOV.U32 R8, RZ, RZ, R7 ;  /* 0x000000ffff087224 */ /* 0x008fe400078e0007 */
[----:B------:R-:W-:Y:S02]  /*35f50*/  IMAD.MOV.U32 R9, RZ, RZ, R6 ;  /* 0x000000ffff097224 */ /* 0x000fe400078e0006 */
[----:B-----5:R-:W-:Y:S01]  /*35f60*/  IMAD.MOV.U32 R10, RZ, RZ, R5 ;  /* 0x000000ffff0a7224 */ /* 0x020fe200078e0005 */
[----:B------:R-:W-:-:S02]  /*35f70*/  MOV R11, R4 ;  /* 0x00000004000b7202 */ /* 0x000fc40000000f00 */
[----:B------:R-:W0:Y:S04]  /*35f80*/  LDSM.16.MT88.4 R4, [R28+UR7+0x34080] ;  /* 0x034080071c04783b */ /* 0x000e280008004200 */
[----:B0-----:R-:W-:Y:S04]  /*35f90*/  STL.64 [R1+0xe0], R4 ;  /* 0x0000e00401007387 */ /* 0x001fe80000100a00 */
[----:B------:R-:W-:Y:S04]  /*35fa0*/  STL.64 [R1+0xe8], R6 ;  /* 0x0000e80601007387 */ /* 0x000fe80000100a00 */
[----:B------:R-:W0:Y:S01]  /*35fb0*/  LDSM.16.MT88.4 R4, [R28+UR7+0x36080] ;  /* 0x036080071c04783b */ /* 0x000e220008004200 */
[----:B--2---:R-:W-:Y:S03]  /*35fc0*/  HMMA.16816.F32 R8, R8, R2, R12 ;  /* 0x000000020808723c */ /* 0x004fe6000000180c */
[----:B0-----:R-:W-:Y:S04]  /*35fd0*/  STL.64 [R1+0xf0], R4 ;  /* 0x0000f00401007387 */ /* 0x001fe80000100a00 */
[----:B------:R0:W-:Y:S04]  /*35fe0*/  STL.64 [R1+0xf8], R6 ;  /* 0x0000f80601007387 */ /* 0x0001e80000100a00 */
[----:B0-----:R-:W2:Y:S04]  /*35ff0*/  LDL.LU.64 R6, [R1+0x1558] ;  /* 0x0015580001067983 */ /* 0x001ea80000300a00 */
[----:B------:R-:W3:Y:S04]  /*36000*/  LDL.LU.64 R4, [R1+0x1550] ;  /* 0x0015500001047983 */ /* 0x000ee80000300a00 */
[----:B------:R-:W5:Y:S04]  /*36010*/  LDL.LU.64 R14, [R1+0x1548] ;  /* 0x00154800010e7983 */ /* 0x000f680000300a00 */
[----:B------:R-:W5:Y:S04]  /*36020*/  LDL.LU.64 R12, [R1+0x1540] ;  /* 0x00154000010c7983 */ /* 0x000f680000300a00 */
[----:B------:R0:W-:Y:S04]  /*36030*/  STL.64 [R1+0xa0], R8 ;  /* 0x0000a00801007387 */ /* 0x0001e80000100a00 */
[----:B------:R1:W-:Y:S01]  /*36040*/  STL.64 [R1+0xa8], R10 ;  /* 0x0000a80a01007387 */ /* 0x0003e20000100a00 */
[----:B0-----:R-:W-:-:S02]  /*36050*/  IMAD.MOV.U32 R8, RZ, RZ, R27 ;  /* 0x000000ffff087224 */ /* 0x001fc400078e001b */
[----:B------:R-:W-:Y:S02]  /*36060*/  IMAD.MOV.U32 R9, RZ, RZ, R26 ;  /* 0x000000ffff097224 */ /* 0x000fe400078e001a */
[----:B-1----:R-:W-:Y:S01]  /*36070*/  IMAD.MOV.U32 R10, RZ, RZ, R25 ;  /* 0x000000ffff0a7224 */ /* 0x002fe200078e0019 */
[----:B------:R-:W-:Y:S02]  /*36080*/  MOV R11, R24 ;  /* 0x00000018000b7202 */ /* 0x000fe40000000f00 */
[----:B------:R-:W0:Y:S04]  /*36090*/  LDSM.16.MT88.4 R24, [R28+UR7+0x34100] ;  /* 0x034100071c18783b */ /* 0x000e280008004200 */
[----:B0-----:R-:W-:Y:S04]  /*360a0*/  STL.64 [R1+0x180], R24 ;  /* 0x0001801801007387 */ /* 0x001fe80000100a00 */
[----:B------:R-:W-:Y:S04]  /*360b0*/  STL.64 [R1+0x188], R26 ;  /* 0x0001881a01007387 */ /* 0x000fe80000100a00 */
[----:B------:R-:W0:Y:S04]  /*360c0*/  LDSM.16.MT88.4 R24, [R28+UR7+0x36100] ;  /* 0x036100071c18783b */ /* 0x000e280008004200 */
[----:B0-----:R-:W-:Y:S04]  /*360d0*/  STL.64 [R1+0x190], R24 ;  /* 0x0001901801007387 */ /* 0x001fe80000100a00 */
[----:B------:R0:W-:Y:S01]  /*360e0*/  STL [R1+0x19c], R27 ;  /* 0x00019c1b01007387 */ /* 0x0001e20000100800 */
[----:B-----5:R-:W-:Y:S03]  /*360f0*/  HMMA.16816.F32 R8, R8, R2, R12 ;  /* 0x000000020808723c */ /* 0x020fe6000000180c */
[----:B------:R-:W1:-:S15]  /*36100*/  LDSM.16.MT88.4 R12, [R28+UR7+0x34180] ;  /* 0x034180071c0c783b */ /* 0x000e5e0008004200 */
[----:B------:R-:W-:Y:S01]  /*36110*/  NOP ;  /* 0x0000000000007918 */ /* 0x000fe20000000000 */
[----:B0-----:R-:W-:Y:S01]  /*36120*/  IMAD.MOV.U32 R27, RZ, RZ, R11 ;  /* 0x000000ffff1b7224 */ /* 0x001fe200078e000b */
[----:B------:R-:W-:Y:S04]  /*36130*/  STL.64 [R1+0x110], R8 ;  /* 0x0001100801007387 */ /* 0x000fe80000100a00 */
[----:B------:R0:W-:Y:S01]  /*36140*/  STL [R1+0x118], R10 ;  /* 0x0001180a01007387 */ /* 0x0001e20000100800 */
[----:B------:R-:W-:Y:S02]  /*36150*/  IMAD.MOV.U32 R11, RZ, RZ, R20 ;  /* 0x000000ffff0b7224 */ /* 0x000fe400078e0014 */
[----:B---3--:R-:W-:Y:S01]  /*36160*/  IMAD.MOV.U32 R20, RZ, RZ, R5 ;  /* 0x000000ffff147224 */ /* 0x008fe200078e0005 */
[----:B------:R-:W-:Y:S04]  /*36170*/  STL [R1+0x14b4], R27 ;  /* 0x0014b41b01007387 */ /* 0x000fe80000100800 */
[----:B------:R-:W3:Y:S01]  /*36180*/  LDL.LU R5, [R1+0x153c] ;  /* 0x00153c0001057983 */ /* 0x000ee20000300800 */
[----:B0-----:R-:W-:Y:S01]  /*36190*/  MOV R10, R21 ;  /* 0x00000015000a7202 */ /* 0x001fe20000000f00 */
[----:B------:R-:W-:-:S02]  /*361a0*/  IMAD.MOV.U32 R9, RZ, RZ, R22 ;  /* 0x000000ffff097224 */ /* 0x000fc400078e0016 */
[----:B--2---:R-:W-:Y:S01]  /*361b0*/  IMAD.MOV.U32 R21, RZ, RZ, R6 ;  /* 0x000000ffff157224 */ /* 0x004fe200078e0006 */
[----:B----4-:R-:W-:Y:S01]  /*361c0*/  MOV R22, R29 ;  /* 0x0000001d00167202 */ /* 0x010fe20000000f00 */
[----:B------:R-:W3:Y:S04]  /*361d0*/  LDL.LU R6, [R1+0x1538] ;  /* 0x0015380001067983 */ /* 0x000ee80000300800 */
[----:B------:R-:W2:Y:S01]  /*361e0*/  LDL.LU R29, [R1+0x1534] ;  /* 0x00153400011d7983 */ /* 0x000ea20000300800 */
[----:B------:R-:W-:Y:S02]  /*361f0*/  IMAD.MOV.U32 R8, RZ, RZ, R23 ;  /* 0x000000ffff087224 */ /* 0x000fe400078e0017 */
[----:B------:R-:W-:Y:S02]  /*36200*/  IMAD.MOV.U32 R23, RZ, RZ, R7 ;  /* 0x000000ffff177224 */ /* 0x000fe400078e0007 */
[----:B------:R-:W3:Y:S04]  /*36210*/  LDL.LU R7, [R1+0x1530] ;  /* 0x0015300001077983 */ /* 0x000ee80000300800 */
[----:B------:R-:W-:Y:S04]  /*36220*/  STL.64 [R1+0x1510], R22 ;  /* 0x0015101601007387 */ /* 0x000fe80000100a00 */
[----:B------:R0:W-:Y:S04]  /*36230*/  STL.64 [R1+0x1508], R20 ;  /* 0x0015081401007387 */ /* 0x0001e80000100a00 */
[----:B0-----:R-:W4:Y:S04]  /*36240*/  LDL.LU R20, [R1+0x40] ;  /* 0x0000400001147983 */ /* 0x001f280000300800 */
[----:B------:R-:W4:Y:S04]  /*36250*/  LDL.LU R21, [R1+0x44] ;  /* 0x0000440001157983 */ /* 0x000f280000300800 */
[----:B------:R-:W5:Y:S01]  /*36260*/  LDL.LU R22, [R1+0x48] ;  /* 0x0000480001167983 */ /* 0x000f620000300800 */
[----:B--2---:R-:W-:-:S03]  /*36270*/  IMAD.MOV.U32 R23, RZ, RZ, R29 ;  /* 0x000000ffff177224 */ /* 0x004fc600078e001d */
[----:B------:R-:W2:Y:S04]  /*36280*/  LDL.LU R29, [R1+0x152c] ;  /* 0x00152c00011d7983 */ /* 0x000ea80000300800 */
[----:B-----5:R-:W-:Y:S04]  /*36290*/  STL.64 [R1+0x1520], R22 ;  /* 0x0015201601007387 */ /* 0x020fe80000100a00 */
[----:B----4-:R-:W-:Y:S04]  /*362a0*/  STL.64 [R1+0x1518], R20 ;  /* 0x0015181401007387 */ /* 0x010fe80000100a00 */
[----:B------:R-:W0:Y:S04]  /*362b0*/  LDSM.16.MT88.4 R20, [R28+UR7+0x36180] ;  /* 0x036180071c14783b */ /* 0x000e280008004200 */
[----:B-1----:R1:W-:Y:S04]  /*362c0*/  STL [R1+0x1e4], R13 ;  /* 0x0001e40d01007387 */ /* 0x0023e80000100800 */
[----:B------:R-:W-:Y:S01]  /*362d0*/  STL [R1+0x1ec], R15 ;  /* 0x0001ec0f01007387 */ /* 0x000fe20000100800 */
[----:B---3--:R-:W-:Y:S03]  /*362e0*/  HMMA.16816.F32 R4, R8, R2, R4 ;  /* 0x000000020804723c */ /* 0x008fe60000001804 */
[----:B0-----:R-:W-:Y:S04]  /*362f0*/  STL [R1+0x234], R21 ;  /* 0x0002341501007387 */ /* 0x001fe80000100800 */
[----:B------:R-:W-:Y:S04]  /*36300*/  STL [R1+0x23c], R23 ;  /* 0x00023c1701007387 */ /* 0x000fe80000100800 */
[----:B------:R-:W-:Y:S01]  /*36310*/  STL [R1+0x1448], R28 ;  /* 0x0014481c01007387 */ /* 0x000fe20000100800 */
[----:B--2---:R-:W-:-:S03]  /*36320*/  IMAD.MOV.U32 R8, RZ, RZ, R29 ;  /* 0x000000ffff087224 */ /* 0x004fc600078e001d */
[----:B------:R-:W2:Y:S04]  /*36330*/  LDL.LU R29, [R1+0x1528] ;  /* 0x00152800011d7983 */ /* 0x000ea80000300800 */
[----:B------:R-:W-:Y:S04]  /*36340*/  STL.64 [R1+0x1c0], R4 ;  /* 0x0001c00401007387 */ /* 0x000fe80000100a00 */
[----:B------:R-:W-:Y:S04]  /*36350*/  STL.64 [R1+0x1c8], R6 ;  /* 0x0001c80601007387 */ /* 0x000fe80000100a00 */
[----:B------:R-:W3:Y:S04]  /*36360*/  LDL.LU R9, [R1+0x64] ;  /* 0x0000640001097983 */ /* 0x000ee80000300800 */
[----:B------:R-:W3:Y:S04]  /*36370*/  LDL.LU R10, [R1+0x68] ;  /* 0x00006800010a7983 */ /* 0x000ee80000300800 */
[----:B------:R-:W3:Y:S01]  /*36380*/  LDL.LU R11, [R1+0x6c] ;  /* 0x00006c00010b7983 */ /* 0x000ee20000300800 */
[----:B------:R-:W-:-:S02]  /*36390*/  IMAD.MOV.U32 R25, RZ, RZ, R12 ;  /* 0x000000ffff197224 */ /* 0x000fc400078e000c */
[----:B-1----:R-:W-:Y:S02]  /*363a0*/  IMAD.MOV.U32 R13, RZ, RZ, R20 ;  /* 0x000000ffff0d7224 */ /* 0x002fe400078e0014 */
[----:B------:R-:W-:Y:S01]  /*363b0*/  IMAD.MOV.U32 R12, RZ, RZ, R22 ;  /* 0x000000ffff0c7224 */ /* 0x000fe200078e0016 */
[----:B------:R-:W-:Y:S02]  /*363c0*/  MOV R19, R0 ;  /* 0x0000000000137202 */ /* 0x000fe40000000f00 */
[----:B------:R-:W-:Y:S01]  /*363d0*/  MOV R24, R14 ;  /* 0x0000000e00187202 */ /* 0x000fe20000000f00 */
[----:B--2---:R-:W0:Y:S04]  /*363e0*/  LDSM.16.MT88.4 R20, [R29+UR7+0x36000] ;  /* 0x036000071d14783b */ /* 0x004e280008004200 */
[----:B------:R-:W-:Y:S01]  /*363f0*/  LDSM.16.MT88.4 R4, [R29+UR7+0x34000] ;  /* 0x034000071d04783b */ /* 0x000fe20008004200 */
[----:B---3--:R-:W-:Y:S03]  /*36400*/  HMMA.16816.F32 R16, R16, R2, R8 ;  /* 0x000000021010723c */ /* 0x008fe60000001808 */
[----:B0-----:R-:W-:Y:S04]  /*36410*/  STL [R1+0x34], R21 ;  /* 0x0000341501007387 */ /* 0x001fe80000100800 */
[----:B------:R0:W-:Y:S01]  /*36420*/  STL [R1+0x3c], R23 ;  /* 0x00003c1701007387 */ /* 0x0001e20000100800 */
[----:B------:R-:W-:-:S02]  /*36430*/  IMAD.MOV.U32 R0, RZ, RZ, R22 ;  /* 0x000000ffff007224 */ /* 0x000fc400078e0016 */
[----:B------:R-:W-:Y:S01]  /*36440*/  IMAD.MOV.U32 R14, RZ, RZ, R20 ;  /* 0x000000ffff0e7224 */ /* 0x000fe200078e0014 */
[----:B0-----:R-:W2:Y:S04]  /*36450*/  LDL.LU.64 R22, [R1+0x1520] ;  /* 0x0015200001167983 */ /* 0x001ea80000300a00 */
[----:B------:R-:W2:Y:S04]  /*36460*/  LDL.LU.64 R20, [R1+0x1518] ;  /* 0x0015180001147983 */ /* 0x000ea80000300a00 */
[----:B------:R-:W-:Y:S04]  /*36470*/  STL.64 [R1+0x14d0], R18 ;  /* 0x0014d01201007387 */ /* 0x000fe80000100a00 */
[----:B------:R0:W-:Y:S04]  /*36480*/  STL.64 [R1+0x14c8], R16 ;  /* 0x0014c81001007387 */ /* 0x0001e80000100a00 */
[----:B0-----:R-:W3:Y:S04]  /*36490*/  LDL.LU R16, [R1+0x20] ;  /* 0x0000200001107983 */ /* 0x001ee80000300800 */
[----:B------:R-:W3:Y:S04]  /*364a0*/  LDL.LU R17, [R1+0x24] ;  /* 0x0000240001117983 */ /* 0x000ee80000300800 */
[----:B------:R-:W3:Y:S04]  /*364b0*/  LDL.LU R18, [R1+0x28] ;  /* 0x0000280001127983 */ /* 0x000ee80000300800 */
[----:B------:R-:W3:Y:S04]  /*364c0*/  LDL.LU R19, [R1+0x2c] ;  /* 0x00002c0001137983 */ /* 0x000ee80000300800 */
[----:B------:R-:W2:Y:S04]  /*364d0*/  LDL.LU R8, [R1+0xe0] ;  /* 0x0000e00001087983 */ /* 0x000ea80000300800 */
        /* <DEDUP_REMOVED lines=10> */
[----:B-1----:R-:W3:Y:S01]  /*36580*/  LDL.LU R10, [R1+0x190] ;  /* 0x00019000010a7983 */ /* 0x002ee20000300800 */
[----:B------:R-:W-:-:S07]  /*36590*/  IMAD.MOV.U32 R11, RZ, RZ, R26 ;  /* 0x000000ffff0b7224 */ /* 0x000fce00078e001a */
[----:B---3--:R-:W-:Y:S01]  /*365a0*/  HMMA.16816.F32 R8, R8, R2, R16 ;  /* 0x000000020808723c */ /* 0x008fe20000001810 */
[----:B------:R-:W0:Y:S04]  /*365b0*/  LDSM.16.MT88.4 R16, [R29+UR7+0x34080] ;  /* 0x034080071d10783b */ /* 0x000e280008004200 */
[----:B0-----:R-:W-:-:S14]  /*365c0*/  STL [R1+0x24], R17 ;  /* 0x0000241101007387 */ /* 0x001fdc0000100800 */
[----:B------:R0:W-:Y:S04]  /*365d0*/  STL.64 [R1+0x90], R8 ;  /* 0x0000900801007387 */ /* 0x0001e80000100a00 */
[----:B------:R1:W-:Y:S04]  /*365e0*/  STL.64 [R1+0x98], R10 ;  /* 0x0000980a01007387 */ /* 0x0003e80000100a00 */
[----:B------:R-:W-:Y:S01]  /*365f0*/  STL.64 [R1+0x28], R18 ;  /* 0x0000281201007387 */ /* 0x000fe20000100a00 */
[----:B------:R-:W-:-:S03]  /*36600*/  MOV R15, R16 ;  /* 0x00000010000f7202 */ /* 0x000fc60000000f00 */
[----:B------:R-:W3:Y:S01]  /*36610*/  LDSM.16.MT88.4 R16, [R29+UR7+0x36080] ;  /* 0x036080071d10783b */ /* 0x000ee20008004200 */
[----:B0-----:R-:W-:Y:S02]  /*36620*/  IMAD.MOV.U32 R8, RZ, RZ, R25 ;  /* 0x000000ffff087224 */ /* 0x001fe400078e0019 */
[----:B------:R-:W-:Y:S02]  /*36630*/  IMAD.MOV.U32 R9, RZ, RZ, R24 ;  /* 0x000000ffff097224 */ /* 0x000fe400078e0018 */
[----:B-1----:R-:W-:Y:S01]  /*36640*/  IMAD.MOV.U32 R10, RZ, RZ, R13 ;  /* 0x000000ffff0a7224 */ /* 0x002fe200078e000d */
[----:B------:R-:W-:-:S07]  /*36650*/  MOV R11, R12 ;  /* 0x0000000c000b7202 */ /* 0x000fce0000000f00 */
[----:B--2---:R-:W-:Y:S01]  /*36660*/  HMMA.16816.F32 R8, R8, R2, R20 ;  /* 0x000000020808723c */ /* 0x004fe20000001814 */
[----:B---3--:R-:W-:Y:S04]  /*36670*/  STL.64 [R1+0x50], R16 ;  /* 0x0000501001007387 */ /* 0x008fe80000100a00 */
[----:B------:R-:W-:Y:S01]  /*36680*/  STL [R1+0x5c], R19 ;  /* 0x00005c1301007387 */ /* 0x000fe20000100800 */
[----:B------:R-:W-:-:S03]  /*36690*/  IMAD.MOV.U32 R27, RZ, RZ, R18 ;  /* 0x000000ffff1b7224 */ /* 0x000fc600078e0012 */
[----:B------:R-:W0:Y:S10]  /*366a0*/  LDSM.16.MT88.4 R16, [R29+UR7+0x34100] ;  /* 0x034100071d10783b */ /* 0x000e340008004200 */
[----:B------:R-:W-:Y:S04]  /*366b0*/  STL.64 [R1+0x100], R8 ;  /* 0x0001000801007387 */ /* 0x000fe80000100a00 */
[----:B------:R-:W-:Y:S01]  /*366c0*/  STL.64 [R1+0x108], R10 ;  /* 0x0001080a01007387 */ /* 0x000fe20000100a00 */
[----:B------:R-:W-:Y:S01]  /*366d0*/  MOV R12, R4 ;  /* 0x00000004000c7202 */ /* 0x000fe20000000f00 */
[----:B------:R-:W-:-:S02]  /*366e0*/  IMAD.MOV.U32 R13, RZ, RZ, R6 ;  /* 0x000000ffff0d7224 */ /* 0x000fc400078e0006 */
[----:B------:R-:W1:Y:S04]  /*366f0*/  LDSM.16.MT88.4 R8, [R29+UR7+0x36100] ;  /* 0x036100071d08783b */ /* 0x000e680008004200 */
[----:B0-----:R-:W-:Y:S04]  /*36700*/  STL [R1+0x64], R17 ;  /* 0x0000641101007387 */ /* 0x001fe80000100800 */
[----:B------:R-:W-:Y:S04]  /*36710*/  STL [R1+0x6c], R19 ;  /* 0x00006c1301007387 */ /* 0x000fe80000100800 */
[----:B------:R-:W-:Y:S04]  /*36720*/  STL [R1+0x14dc], R7 ;  /* 0x0014dc0701007387 */ /* 0x000fe80000100800 */
[----:B------:R0:W-:Y:S04]  /*36730*/  STL [R1+0x14d8], R5 ;  /* 0x0014d80501007387 */ /* 0x0001e80000100800 */
[----:B------:R-:W2:Y:S04]  /*36740*/  LDL.LU R4, [R1+0x160] ;  /* 0x0001600001047983 */ /* 0x000ea80000300800 */
[----:B0-----:R-:W2:Y:S04]  /*36750*/  LDL.LU R5, [R1+0x164] ;  /* 0x0001640001057983 */ /* 0x001ea80000300800 */
[----:B------:R-:W2:Y:S04]  /*36760*/  LDL.LU R6, [R1+0x168] ;  /* 0x0001680001067983 */ /* 0x000ea80000300800 */
[----:B------:R-:W2:Y:S04]  /*36770*/  LDL.LU R7, [R1+0x16c] ;  /* 0x00016c0001077983 */ /* 0x000ea80000300800 */
[----:B-1----:R-:W-:Y:S04]  /*36780*/  STL [R1+0xb4], R9 ;  /* 0x0000b40901007387 */ /* 0x002fe80000100800 */
[----:B------:R0:W-:Y:S02]  /*36790*/  STL [R1+0xbc], R11 ;  /* 0x0000bc0b01007387 */ /* 0x0001e40000100800 */
[----:B0-----:R-:W-:Y:S01]  /*367a0*/  MOV R11, R15 ;  /* 0x0000000f000b7202 */ /* 0x001fe20000000f00 */
[----:B------:R-:W-:-:S02]  /*367b0*/  IMAD.MOV.U32 R15, RZ, RZ, R0 ;  /* 0x000000ffff0f7224 */ /* 0x000fc400078e0000 */
[----:B------:R-:W-:Y:S02]  /*367c0*/  IMAD.MOV.U32 R22, RZ, RZ, R8 ;  /* 0x000000ffff167224 */ /* 0x000fe400078e0008 */
[----:B------:R-:W-:Y:S02]  /*367d0*/  IMAD.MOV.U32 R23, RZ, RZ, R10 ;  /* 0x000000ffff177224 */ /* 0x000fe400078e000a */
[----:B------:R-:W-:Y:S02]  /*367e0*/  IMAD.MOV.U32 R20, RZ, RZ, R16 ;  /* 0x000000ffff147224 */ /* 0x000fe400078e0010 */
[----:B------:R-:W-:Y:S01]  /*367f0*/  IMAD.MOV.U32 R21, RZ, RZ, R18 ;  /* 0x000000ffff157224 */ /* 0x000fe200078e0012 */
[----:B------:R-:W-:Y:S04]  /*36800*/  STL.64 [R1+0x1500], R22 ;  /* 0x0015001601007387 */ /* 0x000fe80000100a00 */
[----:B------:R-:W-:Y:S04]  /*36810*/  STL.64 [R1+0x14f8], R20 ;  /* 0x0014f81401007387 */ /* 0x000fe80000100a00 */
[----:B------:R-:W3:Y:S04]  /*36820*/  LDL.LU R16, [R1+0x2d0] ;  /* 0x0002d00001107983 */ /* 0x000ee80000300800 */
[----:B------:R-:W3:Y:S04]  /*36830*/  LDL.LU R17, [R1+0x2d4] ;  /* 0x0002d40001117983 */ /* 0x000ee80000300800 */
[----:B------:R-:W3:Y:S04]  /*36840*/  LDL.LU R18, [R1+0x2d8] ;  /* 0x0002d80001127983 */ /* 0x000ee80000300800 */
[----:B------:R-:W3:Y:S04]  /*36850*/  LDL.LU R19, [R1+0x2dc] ;  /* 0x0002dc0001137983 */ /* 0x000ee80000300800 */
[----:B------:R-:W0:Y:S01]  /*36860*/  LDSM.16.MT88.4 R20, [R29+UR7+0x34180] ;  /* 0x034180071d14783b */ /* 0x000e220008004200 */
[----:B--2---:R-:W-:-:S15]  /*36870*/  HMMA.16816.F32 R12, R12, R2, R4 ;  /* 0x000000020c0c723c */ /* 0x004fde0000001804 */
[----:B------:R-:W-:-:S04]  /*36880*/  NOP ;  /* 0x0000000000007918 */ /* 0x000fc80000000000 */
[----:B------:R-:W-:Y:S04]  /*36890*/  STL [R1+0x14e0], R15 ;  /* 0x0014e00f01007387 */ /* 0x000fe80000100800 */
[----:B------:R-:W2:Y:S04]  /*368a0*/  LDL.LU R4, [R1+0xc0] ;  /* 0x0000c00001047983 */ /* 0x000ea80000300800 */
[----:B------:R-:W2:Y:S04]  /*368b0*/  LDL.LU R5, [R1+0xc4] ;  /* 0x0000c40001057983 */ /* 0x000ea80000300800 */
[----:B------:R-:W4:Y:S04]  /*368c0*/  LDL.LU R6, [R1+0xc8] ;  /* 0x0000c80001067983 */ /* 0x000f280000300800 */
[----:B------:R-:W4:Y:S01]  /*368d0*/  LDL.LU R7, [R1+0xcc] ;  /* 0x0000cc0001077983 */ /* 0x000f220000300800 */
[----:B0-----:R-:W-:-:S03]  /*368e0*/  IMAD.MOV.U32 R0, RZ, RZ, R23 ;  /* 0x000000ffff007224 */ /* 0x001fc600078e0017 */
[----:B----4-:R-:W-:Y:S04]  /*368f0*/  STL.64 [R1+0x14f0], R6 ;  /* 0x0014f00601007387 */ /* 0x010fe80000100a00 */
[----:B--2---:R0:W-:Y:S04]  /*36900*/  STL.64 [R1+0x14e8], R4 ;  /* 0x0014e80401007387 */ /* 0x0041e80000100a00 */
[----:B0-----:R-:W2:Y:S04]  /*36910*/  LDL.LU R4, [R1+0x170] ;  /* 0x0001700001047983 */ /* 0x001ea80000300800 */
[----:B------:R-:W2:Y:S04]  /*36920*/  LDL.LU R5, [R1+0x174] ;  /* 0x0001740001057983 */ /* 0x000ea80000300800 */
[----:B------:R-:W2:Y:S04]  /*36930*/  LDL.LU R6, [R1+0x178] ;  /* 0x0001780001067983 */ /* 0x000ea80000300800 */
[----:B------:R-:W2:Y:S04]  /*36940*/  LDL.LU R7, [R1+0x17c] ;  /* 0x00017c0001077983 */ /* 0x000ea80000300800 */
[----:B------:R-:W4:Y:S04]  /*36950*/  LDL.LU R24, [R1+0x2f8] ;  /* 0x0002f80001187983 */ /* 0x000f280000300800 */
[----:B------:R-:W5:Y:S04]  /*36960*/  LDL.LU R25, [R1+0x2fc] ;  /* 0x0002fc0001197983 */ /* 0x000f680000300800 */
[----:B------:R-:W-:Y:S04]  /*36970*/  STL.64 [R1+0x130], R20 ;  /* 0x0001301401007387 */ /* 0x000fe80000100a00 */
[----:B------:R-:W-:Y:S04]  /*36980*/  STL [R1+0x138], R22 ;  /* 0x0001381601007387 */ /* 0x000fe80000100800 */
[----:B------:R-:W0:Y:S04]  /*36990*/  LDSM.16.MT88.4 R20, [R29+UR7+0x36180] ;  /* 0x036180071d14783b */ /* 0x000e280008004200 */
[----:B------:R1:W-:Y:S01]  /*369a0*/  STL [R1+0x14a8], R0 ;  /* 0x0014a80001007387 */ /* 0x0003e20000100800 */
[----:B0-----:R-:W-:-:S02]  /*369b0*/  IMAD.MOV.U32 R26, RZ, RZ, R23 ;  /* 0x000000ffff1a7224 */ /* 0x001fc400078e0017 */
[----:B------:R-:W-:Y:S01]  /*369c0*/  IMAD.MOV.U32 R28, RZ, RZ, R21 ;  /* 0x000000ffff1c7224 */ /* 0x000fe200078e0015 */
[----:B-1----:R-:W-:Y:S01]  /*369d0*/  MOV R0, R22 ;  /* 0x0000001600007202 */ /* 0x002fe20000000f00 */
[----:B------:R-:W-:Y:S01]  /*369e0*/  IMAD.MOV.U32 R15, RZ, RZ, R20 ;  /* 0x000000ffff0f7224 */ /* 0x000fe200078e0014 */
[----:B------:R-:W2:Y:S04]  /*369f0*/  LDL.LU.64 R22, [R1+0x1500] ;  /* 0x0015000001167983 */ /* 0x000ea80000300a00 */
[----:B------:R-:W2:Y:S04]  /*36a00*/  LDL.LU.64 R20, [R1+0x14f8] ;  /* 0x0014f80001147983 */ /* 0x000ea80000300a00 */
[----:B------:R-:W-:Y:S04]  /*36a10*/  STL [R1+0x14b0], R26 ;  /* 0x0014b01a01007387 */ /* 0x000fe80000100800 */
[----:B------:R-:W-:Y:S04]  /*36a20*/  STL [R1+0x14ac], R28 ;  /* 0x0014ac1c01007387 */ /* 0x000fe80000100800 */
[----:B------:R-:W-:Y:S04]  /*36a30*/  STL [R1+0x1408], R29 ;  /* 0x0014081d01007387 */ /* 0x000fe80000100800 */
[----:B------:R-:W3:Y:S04]  /*36a40*/  LDL.LU R9, [R1+0x28] ;  /* 0x0000280001097983 */ /* 0x000ee80000300800 */
[----:B------:R-:W3:Y:S01]  /*36a50*/  LDL.LU R10, [R1+0x50] ;  /* 0x00005000010a7983 */ /* 0x000ee20000300800 */
[----:B------:R-:W-:Y:S01]  /*36a60*/  IMAD.MOV.U32 R8, RZ, RZ, R11 ;  /* 0x000000ffff087224 */ /* 0x000fe200078e000b */
[----:B------:R-:W-:-:S07]  /*36a70*/  MOV R11, R27 ;  /* 0x0000001b000b7202 */ /* 0x000fce0000000f00 */
[-C--:B---3--:R-:W-:Y:S08]  /*36a80*/  HMMA.16816.F32 R8, R8, R2.reuse, R16 ;  /* 0x000000020808723c */ /* 0x088ff00000001810 */
[----:B--2---:R-:W-:Y:S01]  /*36a90*/  HMMA.16816.F32 R20, R20, R2, R4 ;  /* 0x000000021414723c */ /* 0x004fe20000001804 */
[----:B------:R-:W2:Y:S04]  /*36aa0*/  LDL.LU R16, [R1] ;  /* 0x0000000001107983 */ /* 0x000ea80000300800 */
[----:B------:R-:W2:Y:S04]  /*36ab0*/  LDL.LU R17, [R1+0x4] ;  /* 0x0000040001117983 */ /* 0x000ea80000300800 */
[----:B------:R-:W2:Y:S04]  /*36ac0*/  LDL.LU R18, [R1+0x8] ;  /* 0x0000080001127983 */ /* 0x000ea80000300800 */
[----:B------:R-:W2:Y:S04]  /*36ad0*/  LDL.LU R19, [R1+0xc] ;  /* 0x00000c0001137983 */ /* 0x000ea80000300800 */
[----:B------:R-:W-:Y:S04]  /*36ae0*/  STL.64 [R1+0x14c0], R10 ;  /* 0x0014c00a01007387 */ /* 0x000fe80000100a00 */
[----:B------:R0:W-:Y:S04]  /*36af0*/  STL.64 [R1+0x14b8], R8 ;  /* 0x0014b80801007387 */ /* 0x0001e80000100a00 */
[----:B0-----:R-:W3:Y:S04]  /*36b00*/  LDL.LU R8, [R1+0xd0] ;  /* 0x0000d00001087983 */ /* 0x001ee80000300800 */
[----:B------:R-:W3:Y:S04]  /*36b10*/  LDL.LU R9, [R1+0xd4] ;  /* 0x0000d40001097983 */ /* 0x000ee80000300800 */
[----:B------:R-:W3:Y:S04]  /*36b20*/  LDL.LU R10, [R1+0xd8] ;  /* 0x0000d800010a7983 */ /* 0x000ee80000300800 */
[----:B------:R-:W3:Y:S04]  /*36b30*/  LDL.LU R11, [R1+0xdc] ;  /* 0x0000dc00010b7983 */ /* 0x000ee80000300800 */
[----:B------:R-:W2:Y:S04]  /*36b40*/  LDL.LU.64 R6, [R1+0x14f0] ;  /* 0x0014f00001067983 */ /* 0x000ea80000300a00 */
[----:B------:R-:W2:Y:S04]  /*36b50*/  LDL.LU.64 R4, [R1+0x14e8] ;  /* 0x0014e80001047983 */ /* 0x000ea80000300a00 */
[----:B------:R0:W-:Y:S04]  /*36b60*/  STL.64 [R1+0x10], R20 ;  /* 0x0000101401007387 */ /* 0x0001e80000100a00 */
[----:B------:R1:W-:Y:S04]  /*36b70*/  STL [R1+0x1c], R23 ;  /* 0x00001c1701007387 */ /* 0x0003e80000100800 */
[----:B0-----:R-:W2:Y:S04]  /*36b80*/  LDL.LU R20, [R1+0x130] ;  /* 0x0001300001147983 */ /* 0x001ea80000300800 */
[----:B------:R-:W2:Y:S01]  /*36b90*/  LDL.LU R21, [R1+0x138] ;  /* 0x0001380001157983 */ /* 0x000ea20000300800 */
[----:B------:R-:W-:-:S02]  /*36ba0*/  IMAD.MOV.U32 R27, RZ, RZ, R22 ;  /* 0x000000ffff1b7224 */ /* 0x000fc400078e0016 */
[----:B------:R-:W-:Y:S02]  /*36bb0*/  IMAD.MOV.U32 R22, RZ, RZ, R15 ;  /* 0x000000ffff167224 */ /* 0x000fe400078e000f */
[----:B-1----:R-:W-:Y:S01]  /*36bc0*/  IMAD.MOV.U32 R23, RZ, RZ, R0 ;  /* 0x000000ffff177224 */ /* 0x002fe200078e0000 */
[----:B------:R-:W3:Y:S06]  /*36bd0*/  LDL.LU R15, [R1+0x14e0] ;  /* 0x0014e000010f7983 */ /* 0x000eec0000300800 */
[----:B--2---:R-:W-:Y:S01]  /*36be0*/  HMMA.16816.F32 R20, R20, R2, R4 ;  /* 0x000000021414723c */ /* 0x004fe20000001804 */
[----:B------:R-:W2:Y:S04]  /*36bf0*/  LDL.LU R7, [R1+0x14dc] ;  /* 0x0014dc0001077983 */ /* 0x000ea80000300800 */
[----:B------:R-:W2:-:S14]  /*36c00*/  LDL.LU R5, [R1+0x14d8] ;  /* 0x0014d80001057983 */ /* 0x000e9c0000300800 */
        /* <DEDUP_REMOVED lines=8> */
[----:B---3--:R-:W-:-:S15]  /*36c90*/  HMMA.16816.F32 R8, R20, R24, R8 ;  /* 0x000000181408723c */ /* 0x008fde0000001808 */
[----:B------:R-:W-:-:S04]  /*36ca0*/  NOP ;  /* 0x0000000000007918 */ /* 0x000fc80000000000 */
[----:B------:R-:W-:Y:S01]  /*36cb0*/  MOV R26, R8 ;  /* 0x00000008001a7202 */ /* 0x000fe20000000f00 */
[----:B------:R-:W-:Y:S01]  /*36cc0*/  IMAD.MOV.U32 R28, RZ, RZ, R9 ;  /* 0x000000ffff1c7224 */ /* 0x000fe200078e0009 */
[----:B------:R-:W3:Y:S01]  /*36cd0*/  LDL.LU R8, [R1+0x120] ;  /* 0x0001200001087983 */ /* 0x000ee20000300800 */
[----:B------:R-:W-:-:S03]  /*36ce0*/  IMAD.MOV.U32 R0, RZ, RZ, R10 ;  /* 0x000000ffff007224 */ /* 0x000fc600078e000a */
[----:B------:R-:W3:Y:S01]  /*36cf0*/  LDL.LU R9, [R1+0x124] ;  /* 0x0001240001097983 */ /* 0x000ee20000300800 */
[----:B------:R-:W-:-:S03]  /*36d00*/  IMAD.MOV.U32 R29, RZ, RZ, R11 ;  /* 0x000000ffff1d7224 */ /* 0x000fc600078e000b */
[----:B------:R-:W3:Y:S04]  /*36d10*/  LDL.LU R10, [R1+0x128] ;  /* 0x00012800010a7983 */ /* 0x000ee80000300800 */
[----:B------:R-:W3:Y:S04]  /*36d20*/  LDL.LU R11, [R1+0x12c] ;  /* 0x00012c00010b7983 */ /* 0x000ee80000300800 */
[----:B------:R-:W4:Y:S04]  /*36d30*/  LDL.LU R20, [R1+0x144] ;  /* 0x0001440001147983 */ /* 0x000f280000300800 */
[----:B------:R-:W4:Y:S04]  /*36d40*/  LDL.LU R21, [R1+0x14c] ;  /* 0x00014c0001157983 */ /* 0x000f280000300800 */
[----:B------:R-:W4:Y:S04]  /*36d50*/  LDL.LU R22, [R1+0x154] ;  /* 0x0001540001167983 */ /* 0x000f280000300800 */
[----:B------:R-:W4:Y:S02]  /*36d60*/  LDL.LU R23, [R1+0x15c] ;  /* 0x00015c0001177983 */ /* 0x000f240000300800 */
[----:B----4-:R-:W-:Y:S02]  /*36d70*/  HMMA.16816.F32 R20, R20, R24, R16 ;  /* 0x000000181414723c */ /* 0x010fe40000001810 */
[----:B------:R-:W4:Y:S04]  /*36d80*/  LDL.LU.64 R18, [R1+0x14d0] ;  /* 0x0014d00001127983 */ /* 0x000f280000300a00 */
[----:B------:R-:W4:-:S13]  /*36d90*/  LDL.LU.64 R16, [R1+0x14c8] ;  /* 0x0014c80001107983 */ /* 0x000f1a0000300a00 */
[----:B------:R0:W-:Y:S04]  /*36da0*/  STL.64 [R1+0x140], R20 ;  /* 0x0001401401007387 */ /* 0x0001e80000100a00 */
[----:B------:R1:W-:Y:S04]  /*36db0*/  STL.64 [R1+0x148], R22 ;  /* 0x0001481601007387 */ /* 0x0003e80000100a00 */
[----:B0-----:R-:W4:Y:S04]  /*36dc0*/  LDL.LU R20, [R1+0x74] ;  /* 0x0000740001147983 */ /* 0x001f280000300800 */
[----:B------:R-:W4:Y:S04]  /*36dd0*/  LDL.LU R21, [R1+0x7c] ;  /* 0x00007c0001157983 */ /* 0x000f280000300800 */
[----:B-1----:R-:W4:Y:S04]  /*36de0*/  LDL.LU R22, [R1+0x84] ;  /* 0x0000840001167983 */ /* 0x002f280000300800 */
[----:B------:R-:W4:Y:S01]  /*36df0*/  LDL.LU R23, [R1+0x8c] ;  /* 0x00008c0001177983 */ /* 0x000f220000300800 */
[----:B--2---:R-:W-:Y:S01]  /*36e00*/  MOV R4, R5 ;  /* 0x0000000500047202 */ /* 0x004fe20000000f00 */
[----:B------:R-:W-:Y:S01]  /*36e10*/  IMAD.MOV.U32 R5, RZ, RZ, R7 ;  /* 0x000000ffff057224 */ /* 0x000fe200078e0007 */
[----:B----4-:R-:W-:Y:S01]  /*36e20*/  HMMA.16816.F32 R16, R20, R24, R16 ;  /* 0x000000181410723c */ /* 0x010fe20000001810 */
[----:B------:R-:W2:-:S15]  /*36e30*/  LDL.LU R20, [R1+0xa0] ;  /* 0x0000a00001147983 */ /* 0x000e9e0000300800 */
[----:B------:R-:W-:-:S03]  /*36e40*/  NOP ;  /* 0x0000000000007918 */ /* 0x000fc60000000000 */
        /* <DEDUP_REMOVED lines=8> */
[----:B------:R-:W4:Y:S04]  /*36ed0*/  LDL.LU R19, [R1+0x4c] ;  /* 0x00004c0001137983 */ /* 0x000f280000300800 */
        /* <DEDUP_REMOVED lines=8> */
[----:B0-----:R-:W5:Y:S04]  /*36f60*/  LDL.LU R12, [R1+0x1d0] ;  /* 0x0001d000010c7983 */ /* 0x001f680000300800 */
[----:B------:R-:W5:Y:S04]  /*36f70*/  LDL.LU R13, [R1+0x1d4] ;  /* 0x0001d400010d7983 */ /* 0x000f680000300800 */
[----:B-1----:R-:W5:Y:S04]  /*36f80*/  LDL.LU R14, [R1+0x1d8] ;  /* 0x0001d800010e7983 */ /* 0x002f680000300800 */
[----:B------:R-:W5:Y:S04]  /*36f90*/  LDL.LU R15, [R1+0x1dc] ;  /* 0x0001dc00010f7983 */ /* 0x000f680000300800 */
[----:B------:R-:W3:Y:S04]  /*36fa0*/  LDL.LU R6, [R1+0x264] ;  /* 0x0002640001067983 */ /* 0x000ee80000300800 */
[----:B------:R-:W3:Y:S02]  /*36fb0*/  LDL.LU R7, [R1+0x26c] ;  /* 0x00026c0001077983 */ /* 0x000ee40000300800 */
[----:B---3--:R-:W-:Y:S02]  /*36fc0*/  HMMA.16816.F32 R4, R4, R24, R8 ;  /* 0x000000180404723c */ /* 0x008fe40000001808 */
[----:B------:R-:W3:Y:S04]  /*36fd0*/  LDL.LU.64 R10, [R1+0x14c0] ;  /* 0x0014c000010a7983 */ /* 0x000ee80000300a00 */
[----:B------:R-:W3:-:S13]  /*36fe0*/  LDL.LU.64 R8, [R1+0x14b8] ;  /* 0x0014b80001087983 */ /* 0x000eda0000300a00 */
[----:B------:R0:W-:Y:S04]  /*36ff0*/  STL.64 [R1], R4 ;  /* 0x0000000401007387 */ /* 0x0001e80000100a00 */
[----:B------:R1:W-:Y:S04]  /*37000*/  STL.64 [R1+0x8], R6 ;  /* 0x0000080601007387 */ /* 0x0003e80000100a00 */
        /* <DEDUP_REMOVED lines=11> */
[----:B------:R-:W4:Y:S01]  /*370c0*/  LDL.LU R7, [R1+0xfc] ;  /* 0x0000fc0001077983 */ /* 0x000f220000300800 */
[----:B0-----:R-:W-:Y:S01]  /*370d0*/  IMAD.MOV.U32 R22, RZ, RZ, R27 ;  /* 0x000000ffff167224 */ /* 0x001fe200078e001b */
[----:B----4-:R-:W-:Y:S02]  /*370e0*/  HMMA.16816.F32 R16, R4, R24, R16 ;  /* 0x000000180410723c */ /* 0x010fe40000001810 */
[----:B------:R-:W3:-:S15]  /*370f0*/  LDL.LU R4, [R1+0x24] ;  /* 0x0000240001047983 */ /* 0x000ede0000300800 */
[----:B------:R-:W-:Y:S02]  /*37100*/  NOP ;  /* 0x0000000000007918 */ /* 0x000fe40000000000 */
[----:B------:R0:W-:Y:S04]  /*37110*/  STL.64 [R1+0x40], R16 ;  /* 0x0000401001007387 */ /* 0x0001e80000100a00 */
[----:B------:R1:W-:Y:S04]  /*37120*/  STL.64 [R1+0x48], R18 ;  /* 0x0000481201007387 */ /* 0x0003e80000100a00 */
[----:B------:R-:W3:Y:S04]  /*37130*/  LDL.LU R5, [R1+0x2c] ;  /* 0x00002c0001057983 */ /* 0x000ee80000300800 */
[----:B------:R-:W3:Y:S04]  /*37140*/  LDL.LU R6, [R1+0x54] ;  /* 0x0000540001067983 */ /* 0x000ee80000300800 */
[----:B------:R-:W3:Y:S04]  /*37150*/  LDL.LU R7, [R1+0x5c] ;  /* 0x00005c0001077983 */ /* 0x000ee80000300800 */
[----:B------:R-:W2:Y:S04]  /*37160*/  LDL.LU R20, [R1+0x10] ;  /* 0x0000100001147983 */ /* 0x000ea80000300800 */
[----:B------:R-:W2:Y:S04]  /*37170*/  LDL.LU R21, [R1+0x14] ;  /* 0x0000140001157983 */ /* 0x000ea80000300800 */
[----:B------:R-:W4:Y:S04]  /*37180*/  LDL.LU R27, [R1+0x14b4] ;  /* 0x0014b400011b7983 */ /* 0x000f280000300800 */
[----:B------:R-:W2:Y:S01]  /*37190*/  LDL.LU R23, [R1+0x1c] ;  /* 0x00001c0001177983 */ /* 0x000ea20000300800 */
[----:B---3--:R-:W-:Y:S03]  /*371a0*/  HMMA.16816.F32 R8, R4, R24, R8 ;  /* 0x000000180408723c */ /* 0x008fe60000001808 */
[----:B------:R-:W3:Y:S01]  /*371b0*/  LDL.LU R4, [R1+0x110] ;  /* 0x0001100001047983 */ /* 0x000ee20000300800 */
[----:B----4-:R-:W-:-:S15]  /*371c0*/  IMAD.MOV.U32 R7, RZ, RZ, R27 ;  /* 0x000000ffff077224 */ /* 0x010fde00078e001b */
[----:B------:R4:W-:Y:S04]  /*371d0*/  STL.64 [R1+0x2d0], R8 ;  /* 0x0002d00801007387 */ /* 0x0009e80000100a00 */
[----:B------:R0:W-:Y:S04]  /*371e0*/  STL.64 [R1+0x2d8], R10 ;  /* 0x0002d80a01007387 */ /* 0x0001e80000100a00 */
[----:B------:R-:W3:Y:S04]  /*371f0*/  LDL.LU R5, [R1+0x114] ;  /* 0x0001140001057983 */ /* 0x000ee80000300800 */
[----:B------:R-:W3:Y:S04]  /*37200*/  LDL.LU R6, [R1+0x118] ;  /* 0x0001180001067983 */ /* 0x000ee80000300800 */
[----:B------:R-:W2:Y:S04]  /*37210*/  LDL R27, [R1+0x330] ;  /* 0x00033000011b7983 */ /* 0x000ea80000100800 */
[----:B0-----:R-:W5:Y:S04]  /*37220*/  LDL.LU R16, [R1+0x294] ;  /* 0x0002940001107983 */ /* 0x001f680000300800 */
[----:B------:R-:W5:Y:S04]  /*37230*/  LDL.LU R17, [R1+0x29c] ;  /* 0x00029c0001117983 */ /* 0x000f680000300800 */
[----:B-1----:R-:W5:Y:S04]  /*37240*/  LDL.LU R18, [R1+0x2a4] ;  /* 0x0002a40001127983 */ /* 0x002f680000300800 */
[----:B------:R-:W5:Y:S04]  /*37250*/  LDL.LU R19, [R1+0x2ac] ;  /* 0x0002ac0001137983 */ /* 0x000f680000300800 */
[----:B------:R-:W2:Y:S04]  /*37260*/  LDL.LU R3, [R1+0x338] ;  /* 0x0003380001037983 */ /* 0x000ea80000300800 */
[----:B----4-:R-:W4:Y:S04]  /*37270*/  LDL.LU R8, [R1+0x240] ;  /* 0x0002400001087983 */ /* 0x010f280000300800 */
[----:B------:R-:W4:Y:S04]  /*37280*/  LDL.LU R9, [R1+0x244] ;  /* 0x0002440001097983 */ /* 0x000f280000300800 */
[----:B------:R-:W4:Y:S04]  /*37290*/  LDL.LU R10, [R1+0x248] ;  /* 0x00024800010a7983 */ /* 0x000f280000300800 */
[----:B------:R-:W4:Y:S01]  /*372a0*/  LDL.LU R11, [R1+0x24c] ;  /* 0x00024c00010b7983 */ /* 0x000f220000300800 */
[----:B-----5:R-:W-:-:S15]  /*372b0*/  HMMA.16816.F32 R16, R16, R24, R12 ;  /* 0x000000181010723c */ /* 0x020fde000000180c */
[----:B------:R-:W-:-:S04]  /*372c0*/  NOP ;  /* 0x0000000000007918 */ /* 0x000fc80000000000 */
[----:B------:R-:W-:Y:S04]  /*372d0*/  STL.64 [R1+0x1458], R18 ;  /* 0x0014581201007387 */ /* 0x000fe80000100a00 */
[----:B------:R0:W-:Y:S04]  /*372e0*/  STL.64 [R1+0x1450], R16 ;  /* 0x0014501001007387 */ /* 0x0001e80000100a00 */
[----:B0-----:R-:W5:Y:S04]  /*372f0*/  LDL.LU R16, [R1+0x90] ;  /* 0x0000900001107983 */ /* 0x001f680000300800 */
[----:B------:R-:W5:Y:S04]  /*37300*/  LDL.LU R17, [R1+0x94] ;  /* 0x0000940001117983 */ /* 0x000f680000300800 */
[----:B------:R-:W5:Y:S04]  /*37310*/  LDL.LU R18, [R1+0x98] ;  /* 0x0000980001127983 */ /* 0x000f680000300800 */
[----:B------:R-:W5:Y:S04]  /*37320*/  LDL.LU R19, [R1+0x9c] ;  /* 0x00009c0001137983 */ /* 0x000f680000300800 */
[----:B------:R-:W3:Y:S04]  /*37330*/  LDL.LU R12, [R1+0x1f4] ;  /* 0x0001f400010c7983 */ /* 0x000ee80000300800 */
[----:B------:R-:W3:Y:S04]  /*37340*/  LDL.LU R13, [R1+0x1fc] ;  /* 0x0001fc00010d7983 */ /* 0x000ee80000300800 */
[----:B------:R-:W3:Y:S04]  /*37350*/  LDL.LU R14, [R1+0x204] ;  /* 0x00020400010e7983 */ /* 0x000ee80000300800 */
[----:B------:R-:W3:Y:S02]  /*37360*/  LDL.LU R15, [R1+0x20c] ;  /* 0x00020c00010f7983 */ /* 0x000ee40000300800 */
[----:B---3--:R-:W-:-:S15]  /*37370*/  HMMA.16816.F32 R12, R12, R24, R4 ;  /* 0x000000180c0c723c */ /* 0x008fde0000001804 */
[----:B------:R-:W-:-:S04]  /*37380*/  NOP ;  /* 0x0000000000007918 */ /* 0x000fc80000000000 */
[----:B------:R-:W-:Y:S04]  /*37390*/  STL.64 [R1+0x1418], R14 ;  /* 0x0014180e01007387 */ /* 0x000fe80000100a00 */
[----:B------:R5:W-:Y:S04]  /*373a0*/  STL.64 [R1+0x1410], R12 ;  /* 0x0014100c01007387 */ /* 0x000be80000100a00 */
[----:B------:R-:W5:Y:S04]  /*373b0*/  LDL.LU R4, [R1+0x184] ;  /* 0x0001840001047983 */ /* 0x000f680000300800 */
[----:B------:R-:W5:Y:S04]  /*373c0*/  LDL.LU R5, [R1+0x18c] ;  /* 0x00018c0001057983 */ /* 0x000f680000300800 */
[----:B------:R-:W5:Y:S04]  /*373d0*/  LDL.LU R6, [R1+0x194] ;  /* 0x0001940001067983 */ /* 0x000f680000300800 */
[----:B------:R-:W5:Y:S02]  /*373e0*/  LDL.LU R7, [R1+0x19c] ;  /* 0x00019c0001077983 */ /* 0x000f640000300800 */
[----:B-----5:R-:W-:Y:S02]  /*373f0*/  HMMA.16816.F32 R12, R4, R24, R16 ;  /* 0x00000018040c723c */ /* 0x020fe40000001810 */
[----:B------:R-:W3:Y:S04]  /*37400*/  LDL.LU R4, [R1+0x64] ;  /* 0x0000640001047983 */ /* 0x000ee80000300800 */
[----:B--2---:R-:W-:-:S13]  /*37410*/  LDSM.16.MT88.4 R16, [R27+UR7+0x38000] ;  /* 0x038000071b10783b */ /* 0x004fda0008004200 */
[----:B------:R-:W-:Y:S04]  /*37420*/  STL.64 [R1+0x50], R12 ;  /* 0x0000500c01007387 */ /* 0x000fe80000100a00 */
[----:B------:R3:W-:Y:S04]  /*37430*/  STL.64 [R1+0x58], R14 ;  /* 0x0000580e01007387 */ /* 0x0007e80000100a00 */
[----:B------:R-:W3:Y:S04]  /*37440*/  LDL.LU R5, [R1+0x6c] ;  /* 0x00006c0001057983 */ /* 0x000ee80000300800 */
[----:B------:R-:W3:Y:S04]  /*37450*/  LDL.LU R6, [R1+0xb4] ;  /* 0x0000b40001067983 */ /* 0x000ee80000300800 */
[----:B------:R-:W3:Y:S02]  /*37460*/  LDL.LU R7, [R1+0xbc] ;  /* 0x0000bc0001077983 */ /* 0x000ee40000300800 */
[----:B---3--:R-:W-:Y:S02]  /*37470*/  HMMA.16816.F32 R12, R4, R24, R20 ;  /* 0x00000018040c723c */ /* 0x008fe40000001814 */
[----:B------:R-:W4:-:S15]  /*37480*/  LDL.LU R4, [R1+0x2b4] ;  /* 0x0002b40001047983 */ /* 0x000f1e0000300800 */
[----:B------:R-:W-:Y:S02]  /*37490*/  NOP ;  /* 0x0000000000007918 */ /* 0x000fe40000000000 */
[----:B------:R-:W-:Y:S04]  /*374a0*/  STL.64 [R1+0x190], R12 ;  /* 0x0001900c01007387 */ /* 0x000fe80000100a00 */
[----:B------:R-:W-:Y:S04]  /*374b0*/  STL.64 [R1+0x198], R14 ;  /* 0x0001980e01007387 */ /* 0x000fe80000100a00 */
[----:B------:R-:W4:Y:S04]  /*374c0*/  LDL.LU R5, [R1+0x2bc] ;  /* 0x0002bc0001057983 */ /* 0x000f280000300800 */
[----:B------:R-:W4:Y:S04]  /*374d0*/  LDL.LU R6, [R1+0x2c4] ;  /* 0x0002c40001067983 */ /* 0x000f280000300800 */
[----:B------:R-:W4:Y:S04]  /*374e0*/  LDL.LU R7, [R1+0x2cc] ;  /* 0x0002cc0001077983 */ /* 0x000f280000300800 */
[----:B------:R-:W0:Y:S04]  /*374f0*/  LDSM.16.M88.4 R12, [R3+UR7+0x40180] ;  /* 0x04018007030c783b */ /* 0x000e280008000200 */
[----:B------:R-:W2:Y:S04]  /*37500*/  LDL.LU R20, [R1+0x1c0] ;  /* 0x0001c00001147983 */ /* 0x000ea80000300800 */
[----:B------:R-:W2:Y:S04]  /*37510*/  LDL.LU R21, [R1+0x1c4] ;  /* 0x0001c40001157983 */ /* 0x000ea80000300800 */
[----:B------:R-:W2:Y:S04]  /*37520*/  LDL.LU R22, [R1+0x1c8] ;  /* 0x0001c80001167983 */ /* 0x000ea80000300800 */
[----:B------:R-:W2:Y:S04]  /*37530*/  LDL.LU R23, [R1+0x1cc] ;  /* 0x0001cc0001177983 */ /* 0x000ea80000300800 */
[----:B0-----:R-:W-:Y:S01]  /*37540*/  STL.64 [R1+0x300], R12 ;  /* 0x0003000c01007387 */ /* 0x001fe20000100a00 */
[----:B------:R-:W-:-:S03]  /*37550*/  MOV R2, R12 ;  /* 0x0000000c00027202 */ /* 0x000fc60000000f00 */
[----:B------:R-:W-:Y:S01]  /*37560*/  STL.64 [R1+0x308], R14 ;  /* 0x0003080e01007387 */ /* 0x000fe20000100a00 */
[----:B------:R-:W-:-:S03]  /*37570*/  IMAD.MOV.U32 R3, RZ, RZ, R13 ;  /* 0x000000ffff037224 */ /* 0x000fc600078e000d */
[----:B------:R-:W0:Y:S04]  /*37580*/  LDSM.16.MT88.4 R12, [R27+UR7+0x3a000] ;  /* 0x03a000071b0c783b */ /* 0x000e280008004200 */
[----:B------:R-:W-:Y:S04]  /*37590*/  STL.64 [R1+0x210], R16 ;  /* 0x0002101001007387 */ /* 0x000fe80000100a00 */
[----:B------:R-:W-:Y:S01]  /*375a0*/  STL.64 [R1+0x218], R18 ;  /* 0x0002181201007387 */ /* 0x000fe20000100a00 */
[----:B----4-:R-:W-:-:S15]  /*375b0*/  HMMA.16816.F32 R4, R4, R24, R8 ;  /* 0x000000180404723c */ /* 0x010fde0000001808 */
[----:B------:R-:W-:-:S04]  /*375c0*/  NOP ;  /* 0x0000000000007918 */ /* 0x000fc80000000000 */
[----:B------:R-:W-:Y:S04]  /*375d0*/  STL.64 [R1+0x1468], R6 ;  /* 0x0014680601007387 */ /* 0x000fe80000100a00 */
[----:B0-----:R-:W-:Y:S04]  /*375e0*/  STL.64 [R1+0x220], R12 ;  /* 0x0002200c01007387 */ /* 0x001fe80000100a00 */
[----:B------:R-:W-:Y:S04]  /*375f0*/  STL.64 [R1+0x228], R14 ;  /* 0x0002280e01007387 */ /* 0x000fe80000100a00 */
[----:B------:R-:W-:Y:S04]  /*37600*/  STL.64 [R1+0x1460], R4 ;  /* 0x0014600401007387 */ /* 0x000fe80000100a00 */
[----:B------:R-:W0:Y:S04]  /*37610*/  LDSM.16.MT88.4 R4, [R27+UR7+0x38080] ;  /* 0x038080071b04783b */ /* 0x000e280008004200 */
[----:B------:R-:W2:Y:S04]  /*37620*/  LDL.LU R8, [R1+0x274] ;  /* 0x0002740001087983 */ /* 0x000ea80000300800 */
[----:B------:R-:W2:Y:S04]  /*37630*/  LDL.LU R9, [R1+0x27c] ;  /* 0x00027c0001097983 */ /* 0x000ea80000300800 */
[----:B------:R-:W2:Y:S04]  /*37640*/  LDL.LU R10, [R1+0x284] ;  /* 0x00028400010a7983 */ /* 0x000ea80000300800 */
[----:B------:R-:W2:Y:S04]  /*37650*/  LDL.LU R11, [R1+0x28c] ;  /* 0x00028c00010b7983 */ /* 0x000ea80000300800 */
        /* <DEDUP_REMOVED lines=10> */
[----:B------:R0:W-:Y:S04]  /*37700*/  STL.64 [R1+0x1470], R16 ;  /* 0x0014701001007387 */ /* 0x0001e80000100a00 */
[----:B0-----:R-:W3:Y:S04]  /*37710*/  LDL.LU R16, [R1+0xc0] ;  /* 0x0000c00001107983 */ /* 0x001ee80000300800 */
[----:B------:R-:W3:Y:S04]  /*37720*/  LDL.LU R17, [R1+0xc4] ;  /* 0x0000c40001117983 */ /* 0x000ee80000300800 */
[----:B------:R-:W4:Y:S04]  /*37730*/  LDL.LU R18, [R1+0xc8] ;  /* 0x0000c80001127983 */ /* 0x000f280000300800 */
[----:B------:R-:W4:Y:S04]  /*37740*/  LDL.LU R19, [R1+0xcc] ;  /* 0x0000cc0001137983 */ /* 0x000f280000300800 */
[----:B----4-:R-:W-:Y:S04]  /*37750*/  STL.64 [R1+0x1488], R18 ;  /* 0x0014881201007387 */ /* 0x010fe80000100a00 */
[----:B---3--:R0:W-:Y:S04]  /*37760*/  STL.64 [R1+0x1480], R16 ;  /* 0x0014801001007387 */ /* 0x0081e80000100a00 */
[----:B0-----:R-:W3:Y:S04]  /*37770*/  LDL.LU R16, [R1+0x100] ;  /* 0x0001000001107983 */ /* 0x001ee80000300800 */
[----:B------:R-:W3:Y:S04]  /*37780*/  LDL.LU R17, [R1+0x104] ;  /* 0x0001040001117983 */ /* 0x000ee80000300800 */
[----:B------:R-:W4:Y:S04]  /*37790*/  LDL.LU R18, [R1+0x108] ;  /* 0x0001080001127983 */ /* 0x000f280000300800 */
[----:B------:R-:W4:Y:S01]  /*377a0*/  LDL.LU R19, [R1+0x10c] ;  /* 0x00010c0001137983 */ /* 0x000f220000300800 */
[----:B--2---:R-:W-:Y:S01]  /*377b0*/  HMMA.16816.F32 R8, R8, R24, R20 ;  /* 0x000000180808723c */ /* 0x004fe20000001814 */
[----:B------:R-:W-:-:S02]  /*377c0*/  IMAD.MOV.U32 R4, RZ, RZ, R26 ;  /* 0x000000ffff047224 */ /* 0x000fc400078e001a */
[----:B------:R-:W-:Y:S01]  /*377d0*/  IMAD.MOV.U32 R5, RZ, RZ, R28 ;  /* 0x000000ffff057224 */ /* 0x000fe200078e001c */
[----:B------:R-:W-:Y:S01]  /*377e0*/  MOV R6, R0 ;  /* 0x0000000000067202 */ /* 0x000fe20000000f00 */
[----:B----4-:R-:W-:Y:S04]  /*377f0*/  STL.64 [R1+0x14a0], R18 ;  /* 0x0014a01201007387 */ /* 0x010fe80000100a00 */
[----:B---3--:R-:W-:Y:S04]  /*37800*/  STL.64 [R1+0x1498], R16 ;  /* 0x0014981001007387 */ /* 0x008fe80000100a00 */
[----:B------:R-:W0:Y:S04]  /*37810*/  LDSM.16.MT88.4 R16, [R27+UR7+0x38100] ;  /* 0x038100071b10783b */ /* 0x000e280008004200 */
[----:B------:R-:W2:Y:S04]  /*37820*/  LDL.LU R26, [R1+0x14b0] ;  /* 0x0014b000011a7983 */ /* 0x000ea80000300800 */
[----:B------:R-:W3:Y:S04]  /*37830*/  LDL.LU R28, [R1+0x14ac] ;  /* 0x0014ac00011c7983 */ /* 0x000ee80000300800 */
[----:B------:R-:W4:Y:S04]  /*37840*/  LDL.LU R0, [R1+0x14a8] ;  /* 0x0014a80001007983 */ /* 0x000f280000300800 */
[----:B------:R-:W-:Y:S04]  /*37850*/  STL [R1+0x1424], R10 ;  /* 0x0014240a01007387 */ /* 0x000fe80000100800 */
[----:B------:R-:W-:Y:S04]  /*37860*/  STL [R1+0x1420], R11 ;  /* 0x0014200b01007387 */ /* 0x000fe80000100800 */
[----:B------:R-:W5:Y:S04]  /*37870*/  LDL.LU R20, [R1+0x1e4] ;  /* 0x0001e40001147983 */ /* 0x000f680000300800 */
[----:B------:R-:W5:Y:S04]  /*37880*/  LDL.LU R21, [R1+0x1ec] ;  /* 0x0001ec0001157983 */ /* 0x000f680000300800 */
[----:B------:R-:W5:Y:S04]  /*37890*/  LDL.LU R22, [R1+0x234] ;  /* 0x0002340001167983 */ /* 0x000f680000300800 */
[----:B------:R-:W5:Y:S04]  /*378a0*/  LDL.LU R23, [R1+0x23c] ;  /* 0x00023c0001177983 */ /* 0x000f680000300800 */
[----:B0-----:R-:W-:Y:S01]  /*378b0*/  STL [R1+0x284], R17 ;  /* 0x0002841101007387 */ /* 0x001fe20000100800 */
[----:B------:R-:W-:-:S03]  /*378c0*/  IMAD.MOV.U32 R15, RZ, RZ, R16 ;  /* 0x000000ffff0f7224 */ /* 0x000fc600078e0010 */
[----:B------:R-:W-:Y:S01]  /*378d0*/  STL [R1+0x28c], R19 ;  /* 0x00028c1301007387 */ /* 0x000fe20000100800 */
[----:B------:R-:W-:-:S03]  /*378e0*/  IMAD.MOV.U32 R14, RZ, RZ, R18 ;  /* 0x000000ffff0e7224 */ /* 0x000fc600078e0012 */
[----:B------:R-:W0:Y:S04]  /*378f0*/  LDSM.16.MT88.4 R16, [R27+UR7+0x3a100] ;  /* 0x03a100071b10783b */ /* 0x000e280008004200 */
[----:B0-----:R-:W-:Y:S04]  /*37900*/  STL [R1+0x294], R17 ;  /* 0x0002941101007387 */ /* 0x001fe80000100800 */
[----:B------:R0:W-:Y:S01]  /*37910*/  STL [R1+0x29c], R19 ;  /* 0x00029c1301007387 */ /* 0x0001e20000100800 */
[----:B------:R-:W-:Y:S01]  /*37920*/  IMAD.MOV.U32 R12, RZ, RZ, R18 ;  /* 0x000000ffff0c7224 */ /* 0x000fe200078e0012 */
[----:B------:R-:W-:-:S02]  /*37930*/  MOV R13, R16 ;  /* 0x00000010000d7202 */ /* 0x000fc40000000f00 */
[----:B0-----:R-:W5:Y:S04]  /*37940*/  LDL.LU.64 R18, [R1+0x14a0] ;  /* 0x0014a00001127983 */ /* 0x001f680000300a00 */
[----:B------:R-:W5:Y:S01]  /*37950*/  LDL.LU.64 R16, [R1+0x1498] ;  /* 0x0014980001107983 */ /* 0x000f620000300a00 */
[----:B------:R-:W-:Y:S01]  /*37960*/  IMAD.MOV.U32 R7, RZ, RZ, R29 ;  /* 0x000000ffff077224 */ /* 0x000fe200078e001d */
[----:B-----5:R-:W-:Y:S02]  /*37970*/  HMMA.16816.F32 R16, R20, R24, R16 ;  /* 0x000000181410723c */ /* 0x020fe40000001810 */
[----:B------:R-:W5:-:S15]  /*37980*/  LDL.LU R20, [R1+0x134] ;  /* 0x0001340001147983 */ /* 0x000f5e0000300800 */
[----:B------:R-:W-:Y:S02]  /*37990*/  NOP ;  /* 0x0000000000007918 */ /* 0x000fe40000000000 */
[----:B------:R-:W-:Y:S04]  /*379a0*/  STL.64 [R1+0x10], R16 ;  /* 0x0000101001007387 */ /* 0x000fe80000100a00 */
[----:B------:R-:W-:Y:S04]  /*379b0*/  STL.64 [R1+0x18], R18 ;  /* 0x0000181201007387 */ /* 0x000fe80000100a00 */
[----:B------:R-:W0:Y:S01]  /*379c0*/  LDSM.16.MT88.4 R16, [R27+UR7+0x38180] ;  /* 0x038180071b10783b */ /* 0x000e220008004200 */
[----:B----4-:R-:W-:Y:S02]  /*379d0*/  IMAD.MOV.U32 R21, RZ, RZ, R0 ;  /* 0x000000ffff157224 */ /* 0x010fe400078e0000 */
[----:B---3--:R-:W-:Y:S01]  /*379e0*/  IMAD.MOV.U32 R22, RZ, RZ, R28 ;  /* 0x000000ffff167224 */ /* 0x008fe200078e001c */
[----:B------:R-:W3:Y:S04]  /*379f0*/  LDL.LU R0, [R1+0x1490] ;  /* 0x0014900001007983 */ /* 0x000ee80000300800 */
[----:B0-----:R-:W-:Y:S01]  /*37a00*/  STL [R1+0x2a4], R17 ;  /* 0x0002a41101007387 */ /* 0x001fe20000100800 */
[----:B------:R-:W-:-:S03]  /*37a10*/  IMAD.MOV.U32 R28, RZ, RZ, R16 ;  /* 0x000000ffff1c7224 */ /* 0x000fc600078e0010 */
[----:B------:R-:W-:Y:S01]  /*37a20*/  STL [R1+0x2ac], R19 ;  /* 0x0002ac1301007387 */ /* 0x000fe20000100800 */
[----:B------:R-:W-:-:S03]  /*37a30*/  IMAD.MOV.U32 R29, RZ, RZ, R18 ;  /* 0x000000ffff1d7224 */ /* 0x000fc600078e0012 */
[----:B------:R-:W0:Y:S01]  /*37a40*/  LDSM.16.MT88.4 R16, [R27+UR7+0x3a180] ;  /* 0x03a180071b10783b */ /* 0x000e220008004200 */
[----:B--2---:R-:W-:-:S03]  /*37a50*/  MOV R23, R26 ;  /* 0x0000001a00177202 */ /* 0x004fc60000000f00 */
[----:B0-----:R-:W-:Y:S04]  /*37a60*/  STL [R1+0x2b4], R17 ;  /* 0x0002b41101007387 */ /* 0x001fe80000100800 */
[----:B------:R0:W-:Y:S01]  /*37a70*/  STL [R1+0x2bc], R19 ;  /* 0x0002bc1301007387 */ /* 0x0001e20000100800 */
[----:B------:R-:W-:Y:S01]  /*37a80*/  MOV R26, R18 ;  /* 0x00000012001a7202 */ /* 0x000fe20000000f00 */
[----:B------:R-:W-:Y:S02]  /*37a90*/  IMAD.MOV.U32 R27, RZ, RZ, R16 ;  /* 0x000000ffff1b7224 */ /* 0x000fe400078e0010 */
[----:B0-----:R-:W5:Y:S04]  /*37aa0*/  LDL.LU.64 R18, [R1+0x1488] ;  /* 0x0014880001127983 */ /* 0x001f680000300a00 */
[----:B------:R-:W5:Y:S02]  /*37ab0*/  LDL.LU.64 R16, [R1+0x1480] ;  /* 0x0014800001107983 */ /* 0x000f640000300a00 */
[----:B-----5:R-:W-:-:S15]  /*37ac0*/  HMMA.16816.F32 R16, R20, R24, R16 ;  /* 0x000000181410723c */ /* 0x020fde0000001810 */
[----:B------:R-:W-:-:S04]  /*37ad0*/  NOP ;  /* 0x0000000000007918 */ /* 0x000fc80000000000 */
[----:B------:R-:W-:Y:S04]  /*37ae0*/  STL.64 [R1+0xb0], R16 ;  /* 0x0000b01001007387 */ /* 0x000fe80000100a00 */
[----:B------:R-:W-:Y:S04]  /*37af0*/  STL.64 [R1+0xb8], R18 ;  /* 0x0000b81201007387 */ /* 0x000fe80000100a00 */
[----:B---3--:R-:W0:Y:S04]  /*37b00*/  LDSM.16.MT88.4 R16, [R0+UR7+0x38000] ;  /* 0x038000070010783b */ /* 0x008e280008004200 */
[----:B------:R-:W2:Y:S04]  /*37b10*/  LDL.LU R20, [R1+0x210] ;  /* 0x0002100001147983 */ /* 0x000ea80000300800 */
[----:B------:R-:W2:Y:S04]  /*37b20*/  LDL.LU R21, [R1+0x218] ;  /* 0x0002180001157983 */ /* 0x000ea80000300800 */
[----:B------:R-:W2:Y:S04]  /*37b30*/  LDL.LU R22, [R1+0x220] ;  /* 0x0002200001167983 */ /* 0x000ea80000300800 */
[----:B------:R-:W2:Y:S04]  /*37b40*/  LDL.LU R23, [R1+0x228] ;  /* 0x0002280001177983 */ /* 0x000ea80000300800 */
[----:B0-----:R-:W-:Y:S04]  /*37b50*/  STL.64 [R1+0x150], R16 ;  /* 0x0001501001007387 */ /* 0x001fe80000100a00 */
[----:B------:R-:W-:Y:S04]  /*37b60*/  STL.64 [R1+0x158], R18 ;  /* 0x0001581201007387 */ /* 0x000fe80000100a00 */
[----:B------:R-:W0:Y:S04]  /*37b70*/  LDSM.16.MT88.4 R16, [R0+UR7+0x3a000] ;  /* 0x03a000070010783b */ /* 0x000e280008004200 */
[----:B0-----:R-:W-:Y:S04]  /*37b80*/  STL.64 [R1+0x170], R16 ;  /* 0x0001701001007387 */ /* 0x001fe80000100a00 */
[----:B------:R0:W-:Y:S04]  /*37b90*/  STL.64 [R1+0x178], R18 ;  /* 0x0001781201007387 */ /* 0x0001e80000100a00 */
[----:B0-----:R-:W3:Y:S04]  /*37ba0*/  LDL.LU.64 R18, [R1+0x1478] ;  /* 0x0014780001127983 */ /* 0x001ee80000300a00 */
[----:B------:R-:W4:Y:S01]  /*37bb0*/  LDL.LU.64 R16, [R1+0x1470] ;  /* 0x0014700001107983 */ /* 0x000f220000300a00 */
[----:B------:R-:W-:-:S02]  /*37bc0*/  F2FP.F16.E4M3.UNPACK_B R2, R2 ;  /* 0x00000002ff02723e */ /* 0x000fc400020006ff */
[----:B------:R-:W-:-:S07]  /*37bd0*/  F2FP.F16.E4M3.UNPACK_B R3, R3 ;  /* 0x00000003ff03723e */ /* 0x000fce00020006ff */
[----:B--2---:R-:W-:Y:S01]  /*37be0*/  HMMA.16816.F32 R20, R20, R2, R4 ;  /* 0x000000021414723c */ /* 0x004fe20000001804 */
[----:B------:R-:W2:Y:S04]  /*37bf0*/  LDL.LU.64 R6, [R1+0x1468] ;  /* 0x0014680001067983 */ /* 0x000ea80000300a00 */
[----:B------:R-:W2:-:S14]  /*37c00*/  LDL.LU.64 R4, [R1+0x1460] ;  /* 0x0014600001047983 */ /* 0x000e9c0000300a00 */
[----:B------:R3:W-:Y:S04]  /*37c10*/  STL.64 [R1+0xd0], R20 ;  /* 0x0000d01401007387 */ /* 0x0007e80000100a00 */
[----:B------:R4:W-:Y:S01]  /*37c20*/  STL.64 [R1+0xd8], R22 ;  /* 0x0000d81601007387 */ /* 0x0009e20000100a00 */
[----:B---3--:R-:W-:Y:S02]  /*37c30*/  IMAD.MOV.U32 R20, RZ, RZ, R19 ;  /* 0x000000ffff147224 */ /* 0x008fe400078e0013 */
[----:B------:R-:W-:Y:S02]  /*37c40*/  IMAD.MOV.U32 R21, RZ, RZ, R18 ;  /* 0x000000ffff157224 */ /* 0x000fe400078e0012 */
[----:B----4-:R-:W-:Y:S01]  /*37c50*/  IMAD.MOV.U32 R22, RZ, RZ, R17 ;  /* 0x000000ffff167224 */ /* 0x010fe200078e0011 */
[----:B------:R-:W-:-:S02]  /*37c60*/  MOV R23, R16 ;  /* 0x0000001000177202 */ /* 0x000fc40000000f00 */
[----:B------:R-:W0:Y:S02]  /*37c70*/  LDSM.16.MT88.4 R16, [R0+UR7+0x38080] ;  /* 0x038080070010783b */ /* 0x000e240008004200 */
[----:B0-----:R-:W-:Y:S02]  /*37c80*/  IMAD.MOV.U32 R10, RZ, RZ, R16 ;  /* 0x000000ffff0a7224 */ /* 0x001fe400078e0010 */
[----:B------:R-:W-:Y:S01]  /*37c90*/  IMAD.MOV.U32 R11, RZ, RZ, R18 ;  /* 0x000000ffff0b7224 */ /* 0x000fe200078e0012 */
[----:B------:R-:W-:Y:S04]  /*37ca0*/  STL [R1+0x1a4], R17 ;  /* 0x0001a41101007387 */ /* 0x000fe80000100800 */
[----:B------:R-:W-:Y:S04]  /*37cb0*/  STL [R1+0x1ac], R19 ;  /* 0x0001ac1301007387 */ /* 0x000fe80000100800 */
[----:B------:R-:W0:Y:S04]  /*37cc0*/  LDSM.16.MT88.4 R16, [R0+UR7+0x3a080] ;  /* 0x03a080070010783b */ /* 0x000e280008004200 */
[----:B------:R-:W-:Y:S04]  /*37cd0*/  STL.64 [R1+0x1430], R10 ;  /* 0x0014300a01007387 */ /* 0x000fe80000100a00 */
[----:B------:R1:W-:Y:S04]  /*37ce0*/  STL.64 [R1+0x1428], R8 ;  /* 0x0014280801007387 */ /* 0x0003e80000100a00 */
[----:B-1----:R-:W3:Y:S04]  /*37cf0*/  LDL.LU R8, [R1] ;  /* 0x0000000001087983 */ /* 0x002ee80000300800 */
[----:B------:R-:W3:Y:S04]  /*37d00*/  LDL.LU R9, [R1+0x4] ;  /* 0x0000040001097983 */ /* 0x000ee80000300800 */
[----:B------:R-:W3:Y:S04]  /*37d10*/  LDL.LU R10, [R1+0x8] ;  /* 0x00000800010a7983 */ /* 0x000ee80000300800 */
[----:B------:R-:W3:Y:S04]  /*37d20*/  LDL.LU R11, [R1+0xc] ;  /* 0x00000c00010b7983 */ /* 0x000ee80000300800 */
[----:B0-----:R-:W-:Y:S04]  /*37d30*/  STL [R1+0x1c4], R17 ;  /* 0x0001c41101007387 */ /* 0x001fe80000100800 */
[----:B------:R0:W-:Y:S01]  /*37d40*/  STL [R1+0x1cc], R19 ;  /* 0x0001cc1301007387 */ /* 0x0001e20000100800 */
[----:B------:R-:W-:Y:S01]  /*37d50*/  MOV R24, R18 ;  /* 0x0000001200187202 */ /* 0x000fe20000000f00 */
[----:B------:R-:W-:-:S02]  /*37d60*/  IMAD.MOV.U32 R25, RZ, RZ, R16 ;  /* 0x000000ffff197224 */ /* 0x000fc400078e0010 */
[----:B0-----:R-:W4:Y:S04]  /*37d70*/  LDL.LU.64 R18, [R1+0x1458] ;  /* 0x0014580001127983 */ /* 0x001f280000300a00 */
[----:B------:R-:W4:Y:S01]  /*37d80*/  LDL.LU.64 R16, [R1+0x1450] ;  /* 0x0014500001107983 */ /* 0x000f220000300a00 */
[----:B---3--:R-:W-:-:S15]  /*37d90*/  HMMA.16816.F32 R8, R20, R2, R8 ;  /* 0x000000021408723c */ /* 0x008fde0000001808 */
[----:B------:R-:W-:-:S04]  /*37da0*/  NOP ;  /* 0x0000000000007918 */ /* 0x000fc80000000000 */
[----:B------:R0:W-:Y:S04]  /*37db0*/  STL.64 [R1+0x120], R8 ;  /* 0x0001200801007387 */ /* 0x0001e80000100a00 */
[----:B------:R1:W-:Y:S04]  /*37dc0*/  STL.64 [R1+0x128], R10 ;  /* 0x0001280a01007387 */ /* 0x0003e80000100a00 */
[----:B0-----:R-:W3:Y:S04]  /*37dd0*/  LDL.LU R8, [R1+0x140] ;  /* 0x0001400001087983 */ /* 0x001ee80000300800 */
[----:B------:R-:W3:Y:S04]  /*37de0*/  LDL.LU R9, [R1+0x144] ;  /* 0x0001440001097983 */ /* 0x000ee80000300800 */
[----:B-1----:R-:W5:Y:S04]  /*37df0*/  LDL.LU R10, [R1+0x148] ;  /* 0x00014800010a7983 */ /* 0x002f680000300800 */
[----:B------:R-:W5:Y:S01]  /*37e00*/  LDL.LU R11, [R1+0x14c] ;  /* 0x00014c00010b7983 */ /* 0x000f620000300800 */
[----:B------:R-:W-:-:S02]  /*37e10*/  IMAD.MOV.U32 R20, RZ, RZ, R15 ;  /* 0x000000ffff147224 */ /* 0x000fc400078e000f */
[----:B------:R-:W-:Y:S02]  /*37e20*/  IMAD.MOV.U32 R21, RZ, RZ, R14 ;  /* 0x000000ffff157224 */ /* 0x000fe400078e000e */
[----:B------:R-:W-:Y:S01]  /*37e30*/  IMAD.MOV.U32 R22, RZ, RZ, R13 ;  /* 0x000000ffff167224 */ /* 0x000fe200078e000d */
[----:B------:R-:W-:Y:S01]  /*37e40*/  MOV R23, R12 ;  /* 0x0000000c00177202 */ /* 0x000fe20000000f00 */
[----:B-----5:R-:W-:Y:S04]  /*37e50*/  STL.64 [R1+0x1440], R10 ;  /* 0x0014400a01007387 */ /* 0x020fe80000100a00 */
[----:B---3--:R-:W-:Y:S04]  /*37e60*/  STL.64 [R1+0x1438], R8 ;  /* 0x0014380801007387 */ /* 0x008fe80000100a00 */
[----:B------:R-:W0:Y:S04]  /*37e70*/  LDSM.16.MT88.4 R8, [R0+UR7+0x38100] ;  /* 0x038100070008783b */ /* 0x000e280008004200 */
[----:B0-----:R-:W-:Y:S01]  /*37e80*/  STL [R1+0x204], R9 ;  /* 0x0002040901007387 */ /* 0x001fe20000100800 */
[----:B------:R-:W-:-:S03]  /*37e90*/  IMAD.MOV.U32 R15, RZ, RZ, R8 ;  /* 0x000000ffff0f7224 */ /* 0x000fc600078e0008 */
[----:B------:R4:W-:Y:S01]  /*37ea0*/  STL [R1+0x20c], R11 ;  /* 0x00020c0b01007387 */ /* 0x0009e20000100800 */
[----:B------:R-:W-:Y:S02]  /*37eb0*/  IMAD.MOV.U32 R14, RZ, RZ, R10 ;  /* 0x000000ffff0e7224 */ /* 0x000fe400078e000a */
[----:B----4-:R-:W-:Y:S01]  /*37ec0*/  HMMA.16816.F32 R8, R20, R2, R16 ;  /* 0x000000021408723c */ /* 0x010fe20000001810 */
[----:B------:R-:W3:-:S15]  /*37ed0*/  LDL.LU R20, [R1+0x30] ;  /* 0x0000300001147983 */ /* 0x000ede0000300800 */
[----:B------:R-:W-:-:S03]  /*37ee0*/  NOP ;  /* 0x0000000000007918 */ /* 0x000fc60000000000 */
[----:B------:R-:W-:Y:S04]  /*37ef0*/  STL.64 [R1+0x1b0], R8 ;  /* 0x0001b00801007387 */ /* 0x000fe80000100a00 */
[----:B------:R-:W-:Y:S04]  /*37f00*/  STL.64 [R1+0x1b8], R10 ;  /* 0x0001b80a01007387 */ /* 0x000fe80000100a00 */
[----:B------:R-:W0:Y:S04]  /*37f10*/  LDSM.16.MT88.4 R8, [R0+UR7+0x3a100] ;  /* 0x03a100070008783b */ /* 0x000e280008004200 */
[----:B------:R-:W3:Y:S04]  /*37f20*/  LDL.LU R21, [R1+0x34] ;  /* 0x0000340001157983 */ /* 0x000ee80000300800 */
[----:B------:R-:W3:Y:S04]  /*37f30*/  LDL.LU R22, [R1+0x38] ;  /* 0x0000380001167983 */ /* 0x000ee80000300800 */
[----:B------:R-:W3:Y:S01]  /*37f40*/  LDL.LU R23, [R1+0x3c] ;  /* 0x00003c0001177983 */ /* 0x000ee20000300800 */
[----:B------:R-:W-:-:S03]  /*37f50*/  IMAD.MOV.U32 R16, RZ, RZ, R28 ;  /* 0x000000ffff107224 */ /* 0x000fc600078e001c */
[----:B0-----:R-:W-:Y:S04]  /*37f60*/  STL [R1+0x1e4], R9 ;  /* 0x0001e40901007387 */ /* 0x001fe80000100800 */
[----:B------:R-:W-:Y:S04]  /*37f70*/  STL [R1+0x1ec], R11 ;  /* 0x0001ec0b01007387 */ /* 0x000fe80000100800 */
[----:B------:R-:W4:Y:S01]  /*37f80*/  LDL.LU R28, [R1+0x1448] ;  /* 0x00144800011c7983 */ /* 0x000f220000300800 */
[----:B------:R-:W-:Y:S01]  /*37f90*/  IMAD.MOV.U32 R13, RZ, RZ, R8 ;  /* 0x000000ffff0d7224 */ /* 0x000fe200078e0008 */
[----:B------:R-:W-:-:S02]  /*37fa0*/  MOV R12, R10 ;  /* 0x0000000a000c7202 */ /* 0x000fc40000000f00 */
[----:B------:R-:W0:Y:S01]  /*37fb0*/  LDSM.16.MT88.4 R8, [R0+UR7+0x38180] ;  /* 0x038180070008783b */ /* 0x000e220008004200 */
[----:B------:R-:W-:Y:S02]  /*37fc0*/  IMAD.MOV.U32 R17, RZ, RZ, R29 ;  /* 0x000000ffff117224 */ /* 0x000fe400078e001d */
[----:B------:R-:W-:Y:S01]  /*37fd0*/  IMAD.MOV.U32 R18, RZ, RZ, R27 ;  /* 0x000000ffff127224 */ /* 0x000fe200078e001b */
[----:B------:R-:W-:-:S07]  /*37fe0*/  MOV R19, R26 ;  /* 0x0000001a00137202 */ /* 0x000fce0000000f00 */
[----:B--2---:R-:W-:Y:S01]  /*37ff0*/  HMMA.16816.F32 R4, R16, R2, R4 ;  /* 0x000000021004723c */ /* 0x004fe20000001804 */
[----:B0-----:R-:W-:Y:S04]  /*38000*/  STL.64 [R1+0x260], R8 ;  /* 0x0002600801007387 */ /* 0x001fe80000100a00 */
[----:B------:R-:W-:Y:S01]  /*38010*/  STL [R1+0x26c], R11 ;  /* 0x00026c0b01007387 */ /* 0x000fe20000100800 */
[----:B------:R-:W-:-:S03]  /*38020*/  IMAD.MOV.U32 R29, RZ, RZ, R10 ;  /* 0x000000ffff1d7224 */ /* 0x000fc600078e000a */
[----:B------:R-:W0:Y:S10]  /*38030*/  LDSM.16.MT88.4 R8, [R0+UR7+0x3a180] ;  /* 0x03a180070008783b */ /* 0x000e340008004200 */
[----:B------:R1:W-:Y:S04]  /*38040*/  STL.64 [R1+0x230], R4 ;  /* 0x0002300401007387 */ /* 0x0003e80000100a00 */
[----:B------:R2:W-:Y:S04]  /*38050*/  STL.64 [R1+0x238], R6 ;  /* 0x0002380601007387 */ /* 0x0005e80000100a00 */
[----:B0-----:R-:W-:Y:S01]  /*38060*/  STL [R1+0x244], R9 ;  /* 0x0002440901007387 */ /* 0x001fe20000100800 */
[----:B------:R-:W-:-:S03]  /*38070*/  IMAD.MOV.U32 R27, RZ, RZ, R8 ;  /* 0x000000ffff1b7224 */ /* 0x000fc600078e0008 */
[----:B------:R-:W-:Y:S01]  /*38080*/  STL [R1+0x24c], R11 ;  /* 0x00024c0b01007387 */ /* 0x000fe20000100800 */
[----:B------:R-:W-:-:S03]  /*38090*/  IMAD.MOV.U32 R26, RZ, RZ, R10 ;  /* 0x000000ffff1a7224 */ /* 0x000fc600078e000a */
[----:B------:R-:W-:Y:S04]  /*380a0*/  STL [R1+0x1380], R0 ;  /* 0x0013800001007387 */ /* 0x000fe80000100800 */
[----:B-1----:R-:W5:Y:S04]  /*380b0*/  LDL.LU R4, [R1+0x150] ;  /* 0x0001500001047983 */ /* 0x002f680000300800 */
[----:B------:R-:W5:Y:S04]  /*380c0*/  LDL.LU R5, [R1+0x158] ;  /* 0x0001580001057983 */ /* 0x000f680000300800 */
[----:B--2---:R-:W5:Y:S04]  /*380d0*/  LDL.LU R6, [R1+0x170] ;  /* 0x0001700001067983 */ /* 0x004f680000300800 */
[----:B------:R-:W5:Y:S04]  /*380e0*/  LDL.LU R7, [R1+0x178] ;  /* 0x0001780001077983 */ /* 0x000f680000300800 */
[----:B----4-:R-:W0:Y:S04]  /*380f0*/  LDSM.16.MT88.4 R8, [R28+UR7+0x38000] ;  /* 0x038000071c08783b */ /* 0x010e280008004200 */
[----:B0-----:R-:W-:Y:S04]  /*38100*/  STL [R1+0x64], R9 ;  /* 0x0000640901007387 */ /* 0x001fe80000100800 */
[----:B------:R0:W-:Y:S01]  /*38110*/  STL [R1+0x6c], R11 ;  /* 0x00006c0b01007387 */ /* 0x0001e20000100800 */
[----:B------:R-:W-:Y:S01]  /*38120*/  IMAD.MOV.U32 R17, RZ, RZ, R10 ;  /* 0x000000ffff117224 */ /* 0x000fe200078e000a */
[----:B------:R-:W-:-:S02]  /*38130*/  MOV R16, R8 ;  /* 0x0000000800107202 */ /* 0x000fc40000000f00 */
[----:B0-----:R-:W5:Y:S04]  /*38140*/  LDL.LU.64 R10, [R1+0x1440] ;  /* 0x00144000010a7983 */ /* 0x001f680000300a00 */
[----:B------:R-:W5:Y:S02]  /*38150*/  LDL.LU.64 R8, [R1+0x1438] ;  /* 0x0014380001087983 */ /* 0x000f640000300a00 */
[----:B-----5:R-:W-:Y:S02]  /*38160*/  HMMA.16816.F32 R4, R4, R2, R8 ;  /* 0x000000020404723c */ /* 0x020fe40000001808 */
[----:B------:R-:W2:Y:S04]  /*38170*/  LDL.LU.64 R10, [R1+0x1430] ;  /* 0x00143000010a7983 */ /* 0x000ea80000300a00 */
[----:B------:R-:W4:-:S13]  /*38180*/  LDL.LU.64 R8, [R1+0x1428] ;  /* 0x0014280001087983 */ /* 0x000f1a0000300a00 */
[----:B------:R-:W-:Y:S04]  /*38190*/  STL.64 [R1], R4 ;  /* 0x0000000401007387 */ /* 0x000fe80000100a00 */
[----:B------:R-:W-:Y:S04]  /*381a0*/  STL.64 [R1+0x8], R6 ;  /* 0x0000080601007387 */ /* 0x000fe80000100a00 */
[----:B------:R-:W0:Y:S04]  /*381b0*/  LDSM.16.MT88.4 R4, [R28+UR7+0x3a000] ;  /* 0x03a000071c04783b */ /* 0x000e280008004200 */
[----:B0-----:R-:W-:Y:S01]  /*381c0*/  STL [R1+0x24], R5 ;  /* 0x0000240501007387 */ /* 0x001fe20000100800 */
[----:B------:R-:W-:-:S03]  /*381d0*/  IMAD.MOV.U32 R18, RZ, RZ, R4 ;  /* 0x000000ffff127224 */ /* 0x000fc600078e0004 */
[----:B------:R0:W-:Y:S01]  /*381e0*/  STL [R1+0x2c], R7 ;  /* 0x00002c0701007387 */ /* 0x0001e20000100800 */
[----:B------:R-:W-:Y:S02]  /*381f0*/  IMAD.MOV.U32 R19, RZ, RZ, R6 ;  /* 0x000000ffff137224 */ /* 0x000fe400078e0006 */
[----:B------:R-:W-:Y:S02]  /*38200*/  IMAD.MOV.U32 R6, RZ, RZ, R25 ;  /* 0x000000ffff067224 */ /* 0x000fe400078e0019 */
[----:B0-----:R-:W-:Y:S01]  /*38210*/  IMAD.MOV.U32 R7, RZ, RZ, R24 ;  /* 0x000000ffff077224 */ /* 0x001fe200078e0018 */
[----:B--2---:R-:W-:Y:S01]  /*38220*/  MOV R4, R10 ;  /* 0x0000000a00047202 */ /* 0x004fe20000000f00 */
[----:B------:R-:W-:Y:S01]  /*38230*/  IMAD.MOV.U32 R5, RZ, RZ, R11 ;  /* 0x000000ffff057224 */ /* 0x000fe200078e000b */
[----:B------:R-:W4:Y:S04]  /*38240*/  LDL.LU R10, [R1+0x1424] ;  /* 0x00142400010a7983 */ /* 0x000f280000300800 */
[----:B------:R-:W4:Y:S02]  /*38250*/  LDL.LU R11, [R1+0x1420] ;  /* 0x00142000010b7983 */ /* 0x000f240000300800 */
[----:B---3--:R-:W-:Y:S02]  /*38260*/  HMMA.16816.F32 R4, R4, R2, R20 ;  /* 0x000000020404723c */ /* 0x008fe40000001814 */
[----:B------:R-:W-:-:S15]  /*38270*/  LDSM.16.MT88.4 R20, [R28+UR7+0x38080] ;  /* 0x038080071c14783b */ /* 0x000fde0008004200 */
[----:B------:R-:W-:Y:S02]  /*38280*/  NOP ;  /* 0x0000000000007918 */ /* 0x000fe40000000000 */
[----:B------:R-:W-:Y:S04]  /*38290*/  STL.64 [R1+0x90], R4 ;  /* 0x0000900401007387 */ /* 0x000fe80000100a00 */
[----:B------:R-:W-:Y:S04]  /*382a0*/  STL.64 [R1+0x98], R6 ;  /* 0x0000980601007387 */ /* 0x000fe80000100a00 */
[----:B------:R-:W0:Y:S04]  /*382b0*/  LDSM.16.MT88.4 R4, [R28+UR7+0x3a080] ;  /* 0x03a080071c04783b */ /* 0x000e280008004200 */
[----:B0-----:R0:W-:Y:S04]  /*382c0*/  STL.64 [R1+0xe0], R4 ;  /* 0x0000e00401007387 */ /* 0x0011e80000100a00 */
[----:B------:R-:W-:Y:S04]  /*382d0*/  STL.64 [R1+0xc0], R20 ;  /* 0x0000c01401007387 */ /* 0x000fe80000100a00 */
[----:B------:R-:W-:Y:S04]  /*382e0*/  STL.64 [R1+0xc8], R22 ;  /* 0x0000c81601007387 */ /* 0x000fe80000100a00 */
[----:B------:R1:W-:Y:S01]  /*382f0*/  STL [R1+0xec], R7 ;  /* 0x0000ec0701007387 */ /* 0x0003e20000100800 */
[----:B------:R-:W-:Y:S01]  /*38300*/  MOV R0, R6 ;  /* 0x0000000600007202 */ /* 0x000fe20000000f00 */
[----:B------:R-:W-:-:S02]  /*38310*/  IMAD.MOV.U32 R6, RZ, RZ, R13 ;  /* 0x000000ffff067224 */ /* 0x000fc400078e000d */
[----:B0-----:R-:W-:Y:S02]  /*38320*/  IMAD.MOV.U32 R4, RZ, RZ, R15 ;  /* 0x000000ffff047224 */ /* 0x001fe400078e000f */
[----:B------:R-:W-:Y:S01]  /*38330*/  IMAD.MOV.U32 R5, RZ, RZ, R14 ;  /* 0x000000ffff057224 */ /* 0x000fe200078e000e */
[----:B-1----:R-:W-:Y:S01]  /*38340*/  MOV R7, R12 ;  /* 0x0000000c00077202 */ /* 0x002fe20000000f00 */
[----:B------:R-:W2:Y:S04]  /*38350*/  LDL.LU R20, [R1+0x70] ;  /* 0x0000700001147983 */ /* 0x000ea80000300800 */
[----:B------:R-:W0:Y:S04]  /*38360*/  LDSM.16.MT88.4 R12, [R28+UR7+0x38100] ;  /* 0x038100071c0c783b */ /* 0x000e280008004200 */
[----:B------:R-:W2:Y:S04]  /*38370*/  LDL.LU R21, [R1+0x74] ;  /* 0x0000740001157983 */ /* 0x000ea80000300800 */
[----:B------:R-:W2:Y:S04]  /*38380*/  LDL.LU R22, [R1+0x78] ;  /* 0x0000780001167983 */ /* 0x000ea80000300800 */
[----:B------:R-:W2:Y:S04]  /*38390*/  LDL.LU R23, [R1+0x7c] ;  /* 0x00007c0001177983 */ /* 0x000ea80000300800 */
[----:B0-----:R-:W-:Y:S04]  /*383a0*/  STL.64 [R1+0x160], R12 ;  /* 0x0001600c01007387 */ /* 0x001fe80000100a00 */
[----:B------:R0:W-:Y:S04]  /*383b0*/  STL.64 [R1+0x168], R14 ;  /* 0x0001680e01007387 */ /* 0x0001e80000100a00 */
[----:B0-----:R-:W3:Y:S04]  /*383c0*/  LDL.LU.64 R14, [R1+0x1418] ;  /* 0x00141800010e7983 */ /* 0x001ee80000300a00 */
[----:B------:R-:W3:Y:S02]  /*383d0*/  LDL.LU.64 R12, [R1+0x1410] ;  /* 0x00141000010c7983 */ /* 0x000ee40000300a00 */
[----:B---3--:R-:W-:Y:S02]  /*383e0*/  HMMA.16816.F32 R4, R4, R2, R12 ;  /* 0x000000020404723c */ /* 0x008fe4000000180c */
[----:B------:R-:W0:-:S15]  /*383f0*/  LDSM.16.MT88.4 R12, [R28+UR7+0x3a100] ;  /* 0x03a100071c0c783b */ /* 0x000e1e0008004200 */
[----:B------:R-:W-:Y:S02]  /*38400*/  NOP ;  /* 0x0000000000007918 */ /* 0x000fe40000000000 */
[----:B------:R1:W-:Y:S04]  /*38410*/  STL.64 [R1+0x100], R4 ;  /* 0x0001000401007387 */ /* 0x0003e80000100a00 */
[----:B------:R3:W-:Y:S04]  /*38420*/  STL.64 [R1+0x108], R6 ;  /* 0x0001080601007387 */ /* 0x0007e80000100a00 */
[----:B0-----:R-:W-:Y:S04]  /*38430*/  STL [R1+0x144], R13 ;  /* 0x0001440d01007387 */ /* 0x001fe80000100800 */
[----:B------:R-:W-:Y:S04]  /*38440*/  STL [R1+0x14c], R15 ;  /* 0x00014c0f01007387 */ /* 0x000fe80000100800 */
[----:B-1----:R-:W4:Y:S01]  /*38450*/  LDL.LU R4, [R1+0x260] ;  /* 0x0002600001047983 */ /* 0x002f220000300800 */
[----:B------:R-:W-:-:S03]  /*38460*/  IMAD.MOV.U32 R5, RZ, RZ, R29 ;  /* 0x000000ffff057224 */ /* 0x000fc600078e001d */
[----:B------:R-:W5:Y:S01]  /*38470*/  LDL.LU R29, [R1+0x1408] ;  /* 0x00140800011d7983 */ /* 0x000f620000300800 */
[----:B------:R-:W-:Y:S02]  /*38480*/  IMAD.MOV.U32 R25, RZ, RZ, R12 ;  /* 0x000000ffff197224 */ /* 0x000fe400078e000c */
[----:B------:R-:W-:Y:S02]  /*38490*/  IMAD.MOV.U32 R24, RZ, RZ, R14 ;  /* 0x000000ffff187224 */ /* 0x000fe400078e000e */
[----:B------:R-:W0:Y:S01]  /*384a0*/  LDSM.16.MT88.4 R12, [R28+UR7+0x38180] ;  /* 0x038180071c0c783b */ /* 0x000e220008004200 */
[----:B---3--:R-:W-:Y:S01]  /*384b0*/  MOV R6, R27 ;  /* 0x0000001b00067202 */ /* 0x008fe20000000f00 */
[----:B------:R-:W-:Y:S01]  /*384c0*/  IMAD.MOV.U32 R7, RZ, RZ, R26 ;  /* 0x000000ffff077224 */ /* 0x000fe200078e001a */
[----:B--2---:R-:W-:Y:S01]  /*384d0*/  HMMA.16816.F32 R16, R16, R2, R20 ;  /* 0x000000021010723c */ /* 0x004fe20000001814 */
[----:B0-----:R-:W-:Y:S04]  /*384e0*/  STL.64 [R1+0x1f0], R12 ;  /* 0x0001f00c01007387 */ /* 0x001fe80000100a00 */
[----:B------:R-:W-:Y:S04]  /*384f0*/  STL.64 [R1+0x1f8], R14 ;  /* 0x0001f80e01007387 */ /* 0x000fe80000100a00 */
[----:B------:R-:W0:Y:S02]  /*38500*/  LDSM.16.MT88.4 R12, [R28+UR7+0x3a180] ;  /* 0x03a180071c0c783b */ /* 0x000e240008004200 */
[----:B0-----:R-:W-:-:S02]  /*38510*/  IMAD.MOV.U32 R27, RZ, RZ, R12 ;  /* 0x000000ffff1b7224 */ /* 0x001fc400078e000c */
[----:B------:R-:W-:Y:S01]  /*38520*/  IMAD.MOV.U32 R26, RZ, RZ, R14 ;  /* 0x000000ffff1a7224 */ /* 0x000fe200078e000e */
[----:B----4-:R-:W-:Y:S01]  /*38530*/  HMMA.16816.F32 R4, R4, R2, R8 ;  /* 0x000000020404723c */ /* 0x010fe20000001808 */
[----:B-----5:R-:W-:-:S15]  /*38540*/  LDSM.16.MT88.4 R8, [R29+UR7+0x3a000] ;  /* 0x03a000071d08783b */ /* 0x020fde0008004200 */
[----:B------:R-:W-:-:S03]  /*38550*/  NOP ;  /* 0x0000000000007918 */ /* 0x000fc60000000000 */
[----:B------:R-:W-:Y:S04]  /*38560*/  STL.64 [R1+0x180], R4 ;  /* 0x0001800401007387 */ /* 0x000fe80000100a00 */
[----:B------:R-:W-:Y:S04]  /*38570*/  STL.64 [R1+0x188], R6 ;  /* 0x0001880601007387 */ /* 0x000fe80000100a00 */
[----:B------:R-:W0:Y:S04]  /*38580*/  LDSM.16.MT88.4 R4, [R29+UR7+0x38000] ;  /* 0x038000071d04783b */ /* 0x000e280008004200 */
[----:B------:R-:W-:Y:S04]  /*38590*/  STL [R1+0x1d4], R13 ;  /* 0x0001d40d01007387 */ /* 0x000fe80000100800 */
[----:B------:R-:W-:Y:S04]  /*385a0*/  STL [R1+0x1dc], R15 ;  /* 0x0001dc0f01007387 */ /* 0x000fe80000100800 */
[----:B------:R-:W-:Y:S04]  /*385b0*/  STL [R1+0x132c], R28 ;  /* 0x00132c1c01007387 */ /* 0x000fe80000100800 */
[----:B0-----:R-:W-:Y:S04]  /*385c0*/  STL.64 [R1+0x1400], R6 ;  /* 0x0014000601007387 */ /* 0x001fe80000100a00 */
        /* <DEDUP_REMOVED lines=10> */
[----:B------:R0:W-:Y:S04]  /*38670*/  STL.64 [R1+0x1390], R16 ;  /* 0x0013901001007387 */ /* 0x0001e80000100a00 */
[----:B0-----:R-:W4:Y:S04]  /*38680*/  LDL.LU R16, [R1+0x40] ;  /* 0x0000400001107983 */ /* 0x001f280000300800 */
[----:B------:R-:W4:Y:S04]  /*38690*/  LDL.LU R17, [R1+0x44] ;  /* 0x0000440001117983 */ /* 0x000f280000300800 */
[----:B------:R-:W4:Y:S04]  /*386a0*/  LDL.LU R18, [R1+0x48] ;  /* 0x0000480001127983 */ /* 0x000f280000300800 */
[----:B------:R-:W4:Y:S04]  /*386b0*/  LDL.LU R19, [R1+0x4c] ;  /* 0x00004c0001137983 */ /* 0x000f280000300800 */
[----:B------:R-:W-:Y:S04]  /*386c0*/  STL [R1+0x13bc], R9 ;  /* 0x0013bc0901007387 */ /* 0x000fe80000100800 */
[----:B------:R-:W-:Y:S04]  /*386d0*/  STL [R1+0x13b8], R11 ;  /* 0x0013b80b01007387 */ /* 0x000fe80000100800 */
[----:B------:R-:W4:Y:S04]  /*386e0*/  LDL.LU R12, [R1+0xc0] ;  /* 0x0000c000010c7983 */ /* 0x000f280000300800 */
[----:B------:R-:W4:Y:S04]  /*386f0*/  LDL.LU R13, [R1+0xc8] ;  /* 0x0000c800010d7983 */ /* 0x000f280000300800 */
[----:B------:R-:W4:Y:S01]  /*38700*/  LDL.LU R14, [R1+0xe0] ;  /* 0x0000e000010e7983 */ /* 0x000f220000300800 */
[----:B------:R-:W-:-:S07]  /*38710*/  MOV R15, R0 ;  /* 0x00000000000f7202 */ /* 0x000fce0000000f00 */
[----:B----4-:R-:W-:-:S15]  /*38720*/  HMMA.16816.F32 R16, R12, R2, R16 ;  /* 0x000000020c10723c */ /* 0x010fde0000001810 */
[----:B------:R-:W-:-:S04]  /*38730*/  NOP ;  /* 0x0000000000007918 */ /* 0x000fc80000000000 */
[----:B------:R-:W-:Y:S01]  /*38740*/  IMAD.MOV.U32 R0, RZ, RZ, R19 ;  /* 0x000000ffff007224 */ /* 0x000fe200078e0013 */
[----:B------:R-:W-:Y:S04]  /*38750*/  STL.64 [R1+0x40], R16 ;  /* 0x0000401001007387 */ /* 0x000fe80000100a00 */
[----:B------:R-:W-:Y:S04]  /*38760*/  STL [R1+0x48], R18 ;  /* 0x0000481201007387 */ /* 0x000fe80000100800 */
[----:B------:R-:W-:Y:S04]  /*38770*/  STL [R1+0x13c0], R0 ;  /* 0x0013c00001007387 */ /* 0x000fe80000100800 */
[----:B------:R-:W2:Y:S04]  /*38780*/  LDL.LU R12, [R1+0x160] ;  /* 0x00016000010c7983 */ /* 0x000ea80000300800 */
[----:B------:R-:W2:Y:S01]  /*38790*/  LDL.LU R13, [R1+0x168] ;  /* 0x00016800010d7983 */ /* 0x000ea20000300800 */
[----:B------:R-:W-:-:S02]  /*387a0*/  IMAD.MOV.U32 R14, RZ, RZ, R25 ;  /* 0x000000ffff0e7224 */ /* 0x000fc400078e0019 */
[----:B------:R-:W-:-:S07]  /*387b0*/  IMAD.MOV.U32 R15, RZ, RZ, R24 ;  /* 0x000000ffff0f7224 */ /* 0x000fce00078e0018 */
        /* <DEDUP_REMOVED lines=9> */
[----:B------:R-:W4:Y:S04]  /*38850*/  LDL.LU R16, [R1+0x2e0] ;  /* 0x0002e00001107983 */ /* 0x000f280000300800 */
[----:B------:R-:W0:Y:S04]  /*38860*/  LDSM.16.MT88.4 R4, [R29+UR7+0x3a080] ;  /* 0x03a080071d04783b */ /* 0x000e280008004200 */
[----:B------:R-:W4:Y:S04]  /*38870*/  LDL.LU R17, [R1+0x2e4] ;  /* 0x0002e40001117983 */ /* 0x000f280000300800 */
[----:B------:R-:W4:Y:S04]  /*38880*/  LDL.LU R18, [R1+0x2e8] ;  /* 0x0002e80001127983 */ /* 0x000f280000300800 */
[----:B------:R-:W4:Y:S04]  /*38890*/  LDL.LU R19, [R1+0x2ec] ;  /* 0x0002ec0001137983 */ /* 0x000f280000300800 */
[----:B-1----:R-:W3:Y:S04]  /*388a0*/  LDL.LU R12, [R1+0x1f0] ;  /* 0x0001f000010c7983 */ /* 0x002ee80000300800 */
[----:B------:R-:W3:Y:S01]  /*388b0*/  LDL.LU R13, [R1+0x1f8] ;  /* 0x0001f800010d7983 */ /* 0x000ee20000300800 */
[----:B--2---:R-:W-:-:S02]  /*388c0*/  IMAD.MOV.U32 R14, RZ, RZ, R27 ;  /* 0x000000ffff0e7224 */ /* 0x004fc400078e001b */
[----:B------:R-:W-:Y:S01]  /*388d0*/  IMAD.MOV.U32 R15, RZ, RZ, R26 ;  /* 0x000000ffff0f7224 */ /* 0x000fe200078e001a */
[----:B0-----:R-:W-:Y:S01]  /*388e0*/  MOV R26, R4 ;  /* 0x00000004001a7202 */ /* 0x001fe20000000f00 */
[----:B------:R-:W-:Y:S01]  /*388f0*/  IMAD.MOV.U32 R27, RZ, RZ, R6 ;  /* 0x000000ffff1b7224 */ /* 0x000fe200078e0006 */
[----:B------:R-:W-:Y:S04]  /*38900*/  STL [R1+0x54], R5 ;  /* 0x0000540501007387 */ /* 0x000fe80000100800 */
[----:B------:R0:W-:Y:S04]  /*38910*/  STL [R1+0x5c], R7 ;  /* 0x00005c0701007387 */ /* 0x0001e80000100800 */
[----:B0-----:R-:W2:Y:S04]  /*38920*/  LDL.LU.64 R6, [R1+0x1400] ;  /* 0x0014000001067983 */ /* 0x001ea80000300a00 */
[----:B------:R-:W5:Y:S04]  /*38930*/  LDL.LU.64 R4, [R1+0x13f8] ;  /* 0x0013f80001047983 */ /* 0x000f680000300a00 */
[----:B------:R-:W-:Y:S04]  /*38940*/  STL.64 [R1+0x13f0], R26 ;  /* 0x0013f01a01007387 */ /* 0x000fe80000100a00 */
[----:B------:R-:W-:Y:S04]  /*38950*/  STL.64 [R1+0x13e8], R24 ;  /* 0x0013e81801007387 */ /* 0x000fe80000100a00 */
[----:B------:R-:W2:Y:S04]  /*38960*/  LDL.LU R28, [R1+0x304] ;  /* 0x00030400011c7983 */ /* 0x000ea80000300800 */
[----:B------:R-:W0:Y:S01]  /*38970*/  LDSM.16.MT88.4 R24, [R29+UR7+0x38100] ;  /* 0x038100071d18783b */ /* 0x000e220008004200 */
[----:B---3--:R-:W-:Y:S01]  /*38980*/  HMMA.16816.F32 R12, R12, R2, R20 ;  /* 0x000000020c0c723c */ /* 0x008fe20000001814 */
[----:B0-----:R-:W-:-:S02]  /*38990*/  IMAD.MOV.U32 R20, RZ, RZ, R24 ;  /* 0x000000ffff147224 */ /* 0x001fc400078e0018 */
[----:B------:R-:W-:Y:S01]  /*389a0*/  IMAD.MOV.U32 R21, RZ, RZ, R26 ;  /* 0x000000ffff157224 */ /* 0x000fe200078e001a */
[----:B--2---:R-:W-:-:S15]  /*389b0*/  STL [R1+0x13c4], R28 ;  /* 0x0013c41c01007387 */ /* 0x004fde0000100800 */
[----:B------:R5:W-:Y:S04]  /*389c0*/  STL.64 [R1+0xf0], R12 ;  /* 0x0000f00c01007387 */ /* 0x000be80000100a00 */
[----:B------:R0:W-:Y:S04]  /*389d0*/  STL.64 [R1+0xf8], R14 ;  /* 0x0000f80e01007387 */ /* 0x0001e80000100a00 */
[----:B------:R-:W-:Y:S04]  /*389e0*/  STL [R1+0x74], R25 ;  /* 0x0000741901007387 */ /* 0x000fe80000100800 */
[----:B------:R-:W-:Y:S04]  /*389f0*/  STL [R1+0x7c], R27 ;  /* 0x00007c1b01007387 */ /* 0x000fe80000100800 */
[----:B------:R-:W1:Y:S01]  /*38a00*/  LDSM.16.MT88.4 R24, [R29+UR7+0x3a100] ;  /* 0x03a100071d18783b */ /* 0x000e620008004200 */
[----:B-----5:R-:W-:Y:S01]  /*38a10*/  MOV R12, R4 ;  /* 0x00000004000c7202 */ /* 0x020fe20000000f00 */
[----:B------:R-:W-:-:S02]  /*38a20*/  IMAD.MOV.U32 R13, RZ, RZ, R6 ;  /* 0x000000ffff0d7224 */ /* 0x000fc400078e0006 */
[----:B0-----:R-:W-:Y:S02]  /*38a30*/  IMAD.MOV.U32 R14, RZ, RZ, R8 ;  /* 0x000000ffff0e7224 */ /* 0x001fe400078e0008 */
[----:B------:R-:W-:-:S07]  /*38a40*/  IMAD.MOV.U32 R15, RZ, RZ, R10 ;  /* 0x000000ffff0f7224 */ /* 0x000fce00078e000a */
[----:B----4-:R-:W-:Y:S01]  /*38a50*/  HMMA.16816.F32 R12, R12, R2, R16 ;  /* 0x000000020c0c723c */ /* 0x010fe20000001810 */
[----:B------:R-:W-:Y:S04]  /*38a60*/  STL [R1+0x13a4], R7 ;  /* 0x0013a40701007387 */ /* 0x000fe80000100800 */
[----:B------:R-:W-:Y:S01]  /*38a70*/  STL [R1+0x13a0], R5 ;  /* 0x0013a00501007387 */ /* 0x000fe20000100800 */
[----:B-1----:R-:W-:Y:S01]  /*38a80*/  MOV R22, R24 ;  /* 0x0000001800167202 */ /* 0x002fe20000000f00 */
[----:B------:R-:W-:Y:S02]  /*38a90*/  IMAD.MOV.U32 R23, RZ, RZ, R26 ;  /* 0x000000ffff177224 */ /* 0x000fe400078e001a */
[----:B------:R-:W-:Y:S02]  /*38aa0*/  IMAD.MOV.U32 R8, RZ, RZ, R27 ;  /* 0x000000ffff087224 */ /* 0x000fe400078e001b */
[----:B------:R-:W-:-:S02]  /*38ab0*/  IMAD.MOV.U32 R10, RZ, RZ, R25 ;  /* 0x000000ffff0a7224 */ /* 0x000fc400078e0019 */
[----:B------:R-:W-:Y:S04]  /*38ac0*/  LDSM.16.MT88.4 R24, [R29+UR7+0x3a180] ;  /* 0x03a180071d18783b */ /* 0x000fe80008004200 */
[----:B------:R-:W-:Y:S04]  /*38ad0*/  STL.64 [R1+0x13e0], R22 ;  /* 0x0013e01601007387 */ /* 0x000fe80000100a00 */
[----:B------:R0:W-:Y:S04]  /*38ae0*/  STL.64 [R1+0x13d8], R20 ;  /* 0x0013d81401007387 */ /* 0x0001e80000100a00 */
[----:B------:R-:W-:Y:S04]  /*38af0*/  STL [R1+0x138c], R8 ;  /* 0x00138c0801007387 */ /* 0x000fe80000100800 */
[----:B------:R-:W-:Y:S04]  /*38b00*/  STL [R1+0x1388], R10 ;  /* 0x0013880a01007387 */ /* 0x000fe80000100800 */
[----:B------:R-:W1:Y:S04]  /*38b10*/  LDSM.16.MT88.4 R8, [R29+UR7+0x38180] ;  /* 0x038180071d08783b */ /* 0x000e680008004200 */
[----:B0-----:R-:W2:Y:S04]  /*38b20*/  LDL.LU R20, [R1+0x2d0] ;  /* 0x0002d00001147983 */ /* 0x001ea80000300800 */
[----:B------:R-:W2:Y:S04]  /*38b30*/  LDL.LU R21, [R1+0x2d4] ;  /* 0x0002d40001157983 */ /* 0x000ea80000300800 */
[----:B------:R-:W2:Y:S04]  /*38b40*/  LDL.LU R22, [R1+0x2d8] ;  /* 0x0002d80001167983 */ /* 0x000ea80000300800 */
[----:B------:R-:W2:Y:S04]  /*38b50*/  LDL.LU R23, [R1+0x2dc] ;  /* 0x0002dc0001177983 */ /* 0x000ea80000300800 */
        /* <DEDUP_REMOVED lines=10> */
[----:B------:R-:W3:Y:S04]  /*38c00*/  LDL.LU R14, [R1+0x198] ;  /* 0x00019800010e7983 */ /* 0x000ee80000300800 */
[----:B------:R-:W3:Y:S04]  /*38c10*/  LDL.LU R15, [R1+0x19c] ;  /* 0x00019c00010f7983 */ /* 0x000ee80000300800 */
[----:B------:R-:W4:Y:S04]  /*38c20*/  LDL.LU R4, [R1+0xd0] ;  /* 0x0000d00001047983 */ /* 0x000f280000300800 */
[----:B------:R-:W4:Y:S04]  /*38c30*/  LDL.LU R5, [R1+0xd4] ;  /* 0x0000d40001057983 */ /* 0x000f280000300800 */
[----:B------:R-:W4:Y:S04]  /*38c40*/  LDL.LU R6, [R1+0xd8] ;  /* 0x0000d80001067983 */ /* 0x000f280000300800 */
[----:B------:R-:W4:Y:S04]  /*38c50*/  LDL.LU R7, [R1+0xdc] ;  /* 0x0000dc0001077983 */ /* 0x000f280000300800 */
[----:B------:R-:W5:Y:S04]  /*38c60*/  LDL.LU R16, [R1] ;  /* 0x0000000001107983 */ /* 0x000f680000300800 */
[----:B------:R-:W5:Y:S04]  /*38c70*/  LDL.LU R17, [R1+0x4] ;  /* 0x0000040001117983 */ /* 0x000f680000300800 */
[----:B------:R-:W5:Y:S04]  /*38c80*/  LDL.LU R18, [R1+0x8] ;  /* 0x0000080001127983 */ /* 0x000f680000300800 */
[----:B------:R-:W5:Y:S04]  /*38c90*/  LDL.LU R19, [R1+0xc] ;  /* 0x00000c0001137983 */ /* 0x000f680000300800 */
[----:B-1----:R0:W-:Y:S04]  /*38ca0*/  STL [R1+0x114], R9 ;  /* 0x0001140901007387 */ /* 0x0021e80000100800 */
[----:B------:R1:W-:Y:S04]  /*38cb0*/  STL [R1+0x11c], R11 ;  /* 0x00011c0b01007387 */ /* 0x0003e80000100800 */
[----:B------:R-:W-:Y:S04]  /*38cc0*/  STL [R1+0x134], R25 ;  /* 0x0001341901007387 */ /* 0x000fe80000100800 */
[----:B------:R2:W-:Y:S01]  /*38cd0*/  STL [R1+0x13c], R27 ;  /* 0x00013c1b01007387 */ /* 0x0005e20000100800 */
[----:B0-----:R-:W-:-:S02]  /*38ce0*/  IMAD.MOV.U32 R9, RZ, RZ, R24 ;  /* 0x000000ffff097224 */ /* 0x001fc400078e0018 */
[----:B-1----:R-:W-:Y:S02]  /*38cf0*/  IMAD.MOV.U32 R11, RZ, RZ, R26 ;  /* 0x000000ffff0b7224 */ /* 0x002fe400078e001a */
[----:B--2---:R-:W2:Y:S04]  /*38d00*/  LDL.LU.64 R26, [R1+0x13f0] ;  /* 0x0013f000011a7983 */ /* 0x004ea80000300a00 */
[----:B------:R-:W2:Y:S04]  /*38d10*/  LDL.LU.64 R24, [R1+0x13e8] ;  /* 0x0013e80001187983 */ /* 0x000ea80000300a00 */
[----:B------:R0:W-:Y:S04]  /*38d20*/  STL [R1+0x12f4], R29 ;  /* 0x0012f41d01007387 */ /* 0x0001e80000100800 */
[----:B0-----:R-:W3:Y:S01]  /*38d30*/  LDL.LU R29, [R1+0x300] ;  /* 0x00030000011d7983 */ /* 0x001ee20000300800 */
[-C--:B--2---:R-:W-:Y:S03]  /*38d40*/  HMMA.16816.F32 R24, R24, R2.reuse, R20 ;  /* 0x000000021818723c */ /* 0x084fe60000001814 */
[----:B------:R-:W3:Y:S04]  /*38d50*/  LDL.LU.64 R22, [R1+0x13e0] ;  /* 0x0013e00001167983 */ /* 0x000ee80000300a00 */
[----:B------:R-:W3:Y:S01]  /*38d60*/  LDL.LU.64 R20, [R1+0x13d8] ;  /* 0x0013d80001147983 */ /* 0x000ee20000300a00 */
[----:B------:R-:W-:Y:S01]  /*38d70*/  MOV R28, R8 ;  /* 0x00000008001c7202 */ /* 0x000fe20000000f00 */
[----:B------:R-:W-:Y:S01]  /*38d80*/  IMAD.MOV.U32 R0, RZ, RZ, R10 ;  /* 0x000000ffff007224 */ /* 0x000fe200078e000a */
[----:B---3--:R-:W-:Y:S01]  /*38d90*/  HMMA.16816.F32 R20, R20, R2, R12 ;  /* 0x000000021414723c */ /* 0x008fe2000000180c */
[----:B------:R-:W2:Y:S04]  /*38da0*/  LDL.LU.64 R14, [R1+0x13d0] ;  /* 0x0013d000010e7983 */ /* 0x000ea80000300a00 */
[----:B------:R-:W2:-:S14]  /*38db0*/  LDL.LU.64 R12, [R1+0x13c8] ;  /* 0x0013c800010c7983 */ /* 0x000e9c0000300a00 */
[----:B------:R-:W-:Y:S01]  /*38dc0*/  MOV R8, R22 ;  /* 0x0000001600087202 */ /* 0x000fe20000000f00 */
[----:B------:R0:W-:Y:S01]  /*38dd0*/  STL.64 [R1+0x10], R20 ;  /* 0x0000101401007387 */ /* 0x0001e20000100a00 */
[----:B------:R-:W-:Y:S01]  /*38de0*/  IMAD.MOV.U32 R10, RZ, RZ, R23 ;  /* 0x000000ffff0a7224 */ /* 0x000fe200078e0017 */
[----:B------:R-:W-:Y:S01]  /*38df0*/  MOV R22, R9 ;  /* 0x0000000900167202 */ /* 0x000fe20000000f00 */
[----:B------:R-:W-:Y:S02]  /*38e00*/  IMAD.MOV.U32 R23, RZ, RZ, R11 ;  /* 0x000000ffff177224 */ /* 0x000fe400078e000b */
[----:B0-----:R-:W-:Y:S02]  /*38e10*/  IMAD.MOV.U32 R20, RZ, RZ, R28 ;  /* 0x000000ffff147224 */ /* 0x001fe400078e001c */
        /* <DEDUP_REMOVED lines=10> */
[----:B0-----:R-:W4:Y:S04]  /*38ec0*/  LDL.LU R20, [R1+0x214] ;  /* 0x0002140001147983 */ /* 0x001f280000300800 */
[----:B------:R-:W4:Y:S04]  /*38ed0*/  LDL.LU R21, [R1+0x21c] ;  /* 0x00021c0001157983 */ /* 0x000f280000300800 */
[----:B-1----:R-:W4:Y:S04]  /*38ee0*/  LDL.LU R22, [R1+0x224] ;  /* 0x0002240001167983 */ /* 0x002f280000300800 */
[----:B------:R-:W4:Y:S01]  /*38ef0*/  LDL.LU R23, [R1+0x22c] ;  /* 0x00022c0001177983 */ /* 0x000f220000300800 */
[----:B------:R-:W-:-:S02]  /*38f00*/  F2FP.F16.E4M3.UNPACK_B R2, R29.H1 ;  /* 0x0000001dff02723e */ /* 0x000fc400030006ff */
[----:B---3--:R-:W-:-:S07]  /*38f10*/  F2FP.F16.E4M3.UNPACK_B R3, R28.H1 ;  /* 0x0000001cff03723e */ /* 0x008fce00030006ff */
[----:B----4-:R-:W-:Y:S01]  /*38f20*/  HMMA.16816.F32 R20, R20, R2, R4 ;  /* 0x000000021414723c */ /* 0x010fe20000001804 */
[----:B------:R-:W3:Y:S04]  /*38f30*/  LDL.LU R7, [R1+0x13a4] ;  /* 0x0013a40001077983 */ /* 0x000ee80000300800 */
[----:B------:R-:W4:-:S14]  /*38f40*/  LDL.LU R5, [R1+0x13a0] ;  /* 0x0013a00001057983 */ /* 0x000f1c0000300800 */
        /* <DEDUP_REMOVED lines=17> */
[----:B----4-:R-:W-:-:S02]  /*39060*/  IMAD.MOV.U32 R4, RZ, RZ, R5 ;  /* 0x000000ffff047224 */ /* 0x010fc400078e0005 */
[----:B---3--:R-:W-:Y:S02]  /*39070*/  IMAD.MOV.U32 R5, RZ, RZ, R7 ;  /* 0x000000ffff057224 */ /* 0x008fe400078e0007 */
[----:B------:R-:W-:Y:S01]  /*39080*/  IMAD.MOV.U32 R6, RZ, RZ, R9 ;  /* 0x000000ffff067224 */ /* 0x000fe200078e0009 */
[----:B------:R-:W-:-:S07]  /*39090*/  MOV R7, R11 ;  /* 0x0000000b00077202 */ /* 0x000fce0000000f00 */
[-C--:B--2---:R-:W-:Y:S08]  /*390a0*/  HMMA.16816.F32 R4, R4, R2.reuse, R12 ;  /* 0x000000020404723c */ /* 0x084ff0000000180c */
[----:B-----5:R-:W-:-:S15]  /*390b0*/  HMMA.16816.F32 R16, R20, R2, R16 ;  /* 0x000000021410723c */ /* 0x020fde0000001810 */
[----:B------:R-:W-:-:S04]  /*390c0*/  NOP ;  /* 0x0000000000007918 */ /* 0x000fc80000000000 */
[----:B------:R0:W-:Y:S04]  /*390d0*/  STL [R1+0x2e4], R17 ;  /* 0x0002e41101007387 */ /* 0x0001e80000100800 */
[----:B------:R1:W-:Y:S04]  /*390e0*/  STL.64 [R1+0x2e8], R18 ;  /* 0x0002e81201007387 */ /* 0x0003e80000100a00 */
[----:B------:R-:W2:Y:S04]  /*390f0*/  LDL.LU R20, [R1+0x90] ;  /* 0x0000900001147983 */ /* 0x000ea80000300800 */
[----:B------:R-:W2:Y:S01]  /*39100*/  LDL.LU R21, [R1+0x94] ;  /* 0x0000940001157983 */ /* 0x000ea20000300800 */
[----:B------:R-:W-:-:S03]  /*39110*/  IMAD.MOV.U32 R29, RZ, RZ, R16 ;  /* 0x000000ffff1d7224 */ /* 0x000fc600078e0010 */
[----:B------:R-:W2:Y:S04]  /*39120*/  LDL.LU R22, [R1+0x98] ;  /* 0x0000980001167983 */ /* 0x000ea80000300800 */
[----:B------:R-:W2:Y:S04]  /*39130*/  LDL.LU R23, [R1+0x9c] ;  /* 0x00009c0001177983 */ /* 0x000ea80000300800 */
[----:B------:R-:W3:Y:S04]  /*39140*/  LDL.LU R16, [R1+0x40] ;  /* 0x0000400001107983 */ /* 0x000ee80000300800 */
[----:B0-----:R-:W3:Y:S04]  /*39150*/  LDL.LU R17, [R1+0x44] ;  /* 0x0000440001117983 */ /* 0x001ee80000300800 */
[----:B-1----:R-:W3:Y:S04]  /*39160*/  LDL.LU R18, [R1+0x48] ;  /* 0x0000480001127983 */ /* 0x002ee80000300800 */
[----:B------:R-:W-:Y:S04]  /*39170*/  STL [R1+0x1328], R29 ;  /* 0x0013281d01007387 */ /* 0x000fe80000100800 */
[----:B------:R-:W4:Y:S04]  /*39180*/  LDL.LU R12, [R1+0x120] ;  /* 0x00012000010c7983 */ /* 0x000f280000300800 */
[----:B------:R0:W-:Y:S04]  /*39190*/  STL.64 [R1+0x2f0], R4 ;  /* 0x0002f00401007387 */ /* 0x0001e80000100a00 */
[----:B------:R1:W-:Y:S04]  /*391a0*/  STL.64 [R1+0x2f8], R6 ;  /* 0x0002f80601007387 */ /* 0x0003e80000100a00 */
[----:B------:R-:W4:Y:S04]  /*391b0*/  LDL.LU R13, [R1+0x124] ;  /* 0x00012400010d7983 */ /* 0x000f280000300800 */
[----:B------:R-:W4:Y:S04]  /*391c0*/  LDL.LU R14, [R1+0x128] ;  /* 0x00012800010e7983 */ /* 0x000f280000300800 */
[----:B------:R-:W4:Y:S04]  /*391d0*/  LDL.LU R15, [R1+0x12c] ;  /* 0x00012c00010f7983 */ /* 0x000f280000300800 */
[----:B0-----:R-:W4:Y:S04]  /*391e0*/  LDL.LU R4, [R1+0x254] ;  /* 0x0002540001047983 */ /* 0x001f280000300800 */
[----:B------:R-:W4:Y:S04]  /*391f0*/  LDL.LU R5, [R1+0x25c] ;  /* 0x00025c0001057983 */ /* 0x000f280000300800 */
[----:B-1----:R-:W4:Y:S04]  /*39200*/  LDL.LU R6, [R1+0x274] ;  /* 0x0002740001067983 */ /* 0x002f280000300800 */
[----:B------:R-:W4:Y:S01]  /*39210*/  LDL.LU R7, [R1+0x27c] ;  /* 0x00027c0001077983 */ /* 0x000f220000300800 */
[----:B------:R-:W-:Y:S01]  /*39220*/  MOV R19, R0 ;  /* 0x0000000000137202 */ /* 0x000fe20000000f00 */
[----:B----4-:R-:W-:-:S15]  /*39230*/  HMMA.16816.F32 R12, R4, R2, R12 ;  /* 0x00000002040c723c */ /* 0x010fde000000180c */
[----:B------:R-:W-:-:S04]  /*39240*/  NOP ;  /* 0x0000000000007918 */ /* 0x000fc80000000000 */
[----:B------:R0:W-:Y:S04]  /*39250*/  STL.64 [R1], R12 ;  /* 0x0000000c01007387 */ /* 0x0001e80000100a00 */
[----:B------:R-:W2:Y:S04]  /*39260*/  LDL.LU R4, [R1+0x1a4] ;  /* 0x0001a40001047983 */ /* 0x000ea80000300800 */
[----:B------:R-:W2:Y:S01]  /*39270*/  LDL.LU R5, [R1+0x1ac] ;  /* 0x0001ac0001057983 */ /* 0x000ea20000300800 */
[----:B------:R-:W-:Y:S02]  /*39280*/  IMAD.MOV.U32 R28, RZ, RZ, R14 ;  /* 0x000000ffff1c7224 */ /* 0x000fe400078e000e */
[----:B------:R-:W-:Y:S01]  /*39290*/  IMAD.MOV.U32 R0, RZ, RZ, R15 ;  /* 0x000000ffff007224 */ /* 0x000fe200078e000f */
[----:B0-----:R-:W4:Y:S04]  /*392a0*/  LDL.LU R12, [R1+0x1b0] ;  /* 0x0001b000010c7983 */ /* 0x001f280000300800 */
[----:B------:R-:W4:Y:S04]  /*392b0*/  LDL.LU R13, [R1+0x1b4] ;  /* 0x0001b400010d7983 */ /* 0x000f280000300800 */
[----:B------:R-:W4:Y:S04]  /*392c0*/  LDL.LU R14, [R1+0x1b8] ;  /* 0x0001b800010e7983 */ /* 0x000f280000300800 */
[----:B------:R-:W4:Y:S04]  /*392d0*/  LDL.LU R15, [R1+0x1bc] ;  /* 0x0001bc00010f7983 */ /* 0x000f280000300800 */
        /* <DEDUP_REMOVED lines=10> */
[----:B0-----:R-:W-:Y:S01]  /*39380*/  IMAD.MOV.U32 R22, RZ, RZ, R8 ;  /* 0x000000ffff167224 */ /* 0x001fe200078e0008 */
[----:B------:R-:W-:Y:S01]  /*39390*/  MOV R23, R10 ;  /* 0x0000000a00177202 */ /* 0x000fe20000000f00 */
[----:B---3--:R-:W-:Y:S01]  /*393a0*/  HMMA.16816.F32 R16, R4, R2, R16 ;  /* 0x000000020410723c */ /* 0x008fe20000001810 */
[----:B------:R-:W2:-:S15]  /*393b0*/  LDL.LU R4, [R1+0x34] ;  /* 0x0000340001047983 */ /* 0x000e9e0000300800 */
[----:B------:R-:W-:-:S03]  /*393c0*/  NOP ;  /* 0x0000000000007918 */ /* 0x000fc60000000000 */
[----:B------:R-:W-:Y:S04]  /*393d0*/  STL.64 [R1+0x40], R16 ;  /* 0x0000401001007387 */ /* 0x000fe80000100a00 */
[----:B------:R2:W-:Y:S04]  /*393e0*/  STL.64 [R1+0x48], R18 ;  /* 0x0000481201007387 */ /* 0x0005e80000100a00 */
[----:B------:R-:W2:Y:S04]  /*393f0*/  LDL.LU R5, [R1+0x3c] ;  /* 0x00003c0001057983 */ /* 0x000ea80000300800 */
[----:B------:R-:W3:Y:S04]  /*39400*/  LDL.LU R20, [R1+0x10] ;  /* 0x0000100001147983 */ /* 0x000ee80000300800 */
[----:B------:R-:W3:Y:S04]  /*39410*/  LDL.LU R21, [R1+0x14] ;  /* 0x0000140001157983 */ /* 0x000ee80000300800 */
[----:B------:R-:W5:Y:S04]  /*39420*/  LDL.LU R8, [R1+0x138c] ;  /* 0x00138c0001087983 */ /* 0x000f680000300800 */
[----:B------:R-:W2:Y:S04]  /*39430*/  LDL.LU R10, [R1+0x1388] ;  /* 0x00138800010a7983 */ /* 0x000ea80000300800 */
[----:B------:R-:W2:Y:S04]  /*39440*/  LDL.LU R29, [R1+0x330] ;  /* 0x00033000011d7983 */ /* 0x000ea80000300800 */
        /* <DEDUP_REMOVED lines=10> */
[----:B------:R-:W2:Y:S04]  /*394f0*/  LDL.LU R24, [R1+0x80] ;  /* 0x0000800001187983 */ /* 0x000ea80000300800 */
        /* <DEDUP_REMOVED lines=9> */
[----:B------:R-:W-:Y:S04]  /*39590*/  STL.64 [R1+0x1338], R18 ;  /* 0x0013381201007387 */ /* 0x000fe80000100a00 */
[----:B------:R0:W-:Y:S04]  /*395a0*/  STL.64 [R1+0x1330], R16 ;  /* 0x0013301001007387 */ /* 0x0001e80000100a00 */
[----:B------:R-:W2:Y:S04]  /*395b0*/  LDL.LU R12, [R1+0x204] ;  /* 0x00020400010c7983 */ /* 0x000ea80000300800 */
[----:B------:R-:W2:Y:S04]  /*395c0*/  LDL.LU R13, [R1+0x20c] ;  /* 0x00020c00010d7983 */ /* 0x000ea80000300800 */
[----:B0-----:R-:W4:Y:S04]  /*395d0*/  LDL.LU R16, [R1+0x230] ;  /* 0x0002300001107983 */ /* 0x001f280000300800 */
        /* <DEDUP_REMOVED lines=18> */
[----:B------:R-:W3:Y:S01]  /*39700*/  LDL.LU R5, [R1+0x7c] ;  /* 0x00007c0001057983 */ /* 0x000ee20000300800 */
[----:B------:R-:W-:Y:S02]  /*39710*/  IMAD.MOV.U32 R6, RZ, RZ, R10 ;  /* 0x000000ffff067224 */ /* 0x000fe400078e000a */
[----:B-----5:R-:W-:Y:S01]  /*39720*/  IMAD.MOV.U32 R7, RZ, RZ, R8 ;  /* 0x000000ffff077224 */ /* 0x020fe200078e0008 */
[----:B------:R-:W-:Y:S06]  /*39730*/  LDSM.16.MT88.4 R12, [R29+UR7+0x3c080] ;  /* 0x03c080071d0c783b */ /* 0x000fec0008004200 */
        /* <DEDUP_REMOVED lines=8> */
[----:B------:R-:W4:Y:S04]  /*397c0*/  LDL.LU R8, [R1+0x2a4] ;  /* 0x0002a40001087983 */ /* 0x000f280000300800 */
[----:B------:R-:W4:Y:S04]  /*397d0*/  LDL.LU R9, [R1+0x2ac] ;  /* 0x0002ac0001097983 */ /* 0x000f280000300800 */
[----:B------:R-:W4:Y:S04]  /*397e0*/  LDL.LU R10, [R1+0x2b4] ;  /* 0x0002b400010a7983 */ /* 0x000f280000300800 */
[----:B------:R-:W4:Y:S04]  /*397f0*/  LDL.LU R11, [R1+0x2bc] ;  /* 0x0002bc00010b7983 */ /* 0x000f280000300800 */
[----:B------:R-:W0:Y:S04]  /*39800*/  LDSM.16.MT88.4 R4, [R29+UR7+0x3c000] ;  /* 0x03c000071d04783b */ /* 0x000e280008004200 */
[----:B0-----:R-:W-:Y:S01]  /*39810*/  STL [R1+0x254], R5 ;  /* 0x0002540501007387 */ /* 0x001fe20000100800 */
[----:B------:R-:W-:-:S03]  /*39820*/  IMAD.MOV.U32 R24, RZ, RZ, R4 ;  /* 0x000000ffff187224 */ /* 0x000fc600078e0004 */
[----:B------:R-:W-:Y:S01]  /*39830*/  STL [R1+0x25c], R7 ;  /* 0x00025c0701007387 */ /* 0x000fe20000100800 */
[----:B------:R-:W-:-:S03]  /*39840*/  MOV R25, R6 ;  /* 0x0000000600197202 */ /* 0x000fc60000000f00 */
[----:B------:R-:W0:Y:S02]  /*39850*/  LDSM.16.MT88.4 R4, [R29+UR7+0x3e000] ;  /* 0x03e000071d04783b */ /* 0x000e240008004200 */
[----:B0-----:R-:W-:Y:S02]  /*39860*/  IMAD.MOV.U32 R26, RZ, RZ, R4 ;  /* 0x000000ffff1a7224 */ /* 0x001fe400078e0004 */
[----:B------:R-:W-:Y:S01]  /*39870*/  IMAD.MOV.U32 R27, RZ, RZ, R6 ;  /* 0x000000ffff1b7224 */ /* 0x000fe200078e0006 */
[----:B------:R0:W-:Y:S04]  /*39880*/  STL [R1+0x2b4], R5 ;  /* 0x0002b40501007387 */ /* 0x0001e80000100800 */
[----:B------:R1:W-:Y:S04]  /*39890*/  STL [R1+0x2bc], R7 ;  /* 0x0002bc0701007387 */ /* 0x0003e80000100800 */
[----:B------:R-:W-:Y:S04]  /*398a0*/  STL.64 [R1+0x1378], R26 ;  /* 0x0013781a01007387 */ /* 0x000fe80000100a00 */
[----:B------:R-:W-:Y:S04]  /*398b0*/  STL.64 [R1+0x1370], R24 ;  /* 0x0013701801007387 */ /* 0x000fe80000100a00 */
[----:B------:R-:W-:Y:S01]  /*398c0*/  LDSM.16.MT88.4 R24, [R29+UR7+0x3c180] ;  /* 0x03c180071d18783b */ /* 0x000fe20008004200 */
[----:B----4-:R-:W-:-:S15]  /*398d0*/  HMMA.16816.F32 R8, R8, R2, R16 ;  /* 0x000000020808723c */ /* 0x010fde0000001810 */
[----:B------:R-:W-:-:S04]  /*398e0*/  NOP ;  /* 0x0000000000007918 */ /* 0x000fc80000000000 */
[----:B------:R3:W-:Y:S04]  /*398f0*/  STL.64 [R1+0x1348], R10 ;  /* 0x0013480a01007387 */ /* 0x0007e80000100a00 */
[----:B------:R-:W-:Y:S04]  /*39900*/  STL.64 [R1+0x1340], R8 ;  /* 0x0013400801007387 */ /* 0x000fe80000100a00 */
[----:B------:R-:W2:Y:S04]  /*39910*/  LDL.LU R4, [R1+0x264] ;  /* 0x0002640001047983 */ /* 0x000ea80000300800 */
[----:B0-----:R-:W2:Y:S04]  /*39920*/  LDL.LU R5, [R1+0x26c] ;  /* 0x00026c0001057983 */ /* 0x001ea80000300800 */
[----:B------:R-:W2:Y:S04]  /*39930*/  LDL.LU R6, [R1+0x244] ;  /* 0x0002440001067983 */ /* 0x000ea80000300800 */
[----:B-1----:R-:W2:Y:S04]  /*39940*/  LDL.LU R7, [R1+0x24c] ;  /* 0x00024c0001077983 */ /* 0x002ea80000300800 */
[----:B------:R-:W4:Y:S04]  /*39950*/  LDL.LU R16, [R1+0xf0] ;  /* 0x0000f00001107983 */ /* 0x000f280000300800 */
[----:B------:R-:W4:Y:S04]  /*39960*/  LDL.LU R17, [R1+0xf4] ;  /* 0x0000f40001117983 */ /* 0x000f280000300800 */
[----:B------:R-:W4:Y:S04]  /*39970*/  LDL.LU R18, [R1+0xf8] ;  /* 0x0000f80001127983 */ /* 0x000f280000300800 */
[----:B------:R-:W4:Y:S04]  /*39980*/  LDL.LU R19, [R1+0xfc] ;  /* 0x0000fc0001137983 */ /* 0x000f280000300800 */
[----:B------:R-:W-:Y:S01]  /*39990*/  STL [R1+0x274], R13 ;  /* 0x0002740d01007387 */ /* 0x000fe20000100800 */
[----:B---3--:R-:W-:-:S03]  /*399a0*/  IMAD.MOV.U32 R11, RZ, RZ, R12 ;  /* 0x000000ffff0b7224 */ /* 0x008fc600078e000c */
[----:B------:R-:W-:Y:S01]  /*399b0*/  STL [R1+0x27c], R15 ;  /* 0x00027c0f01007387 */ /* 0x000fe20000100800 */
[----:B------:R-:W-:-:S03]  /*399c0*/  MOV R10, R14 ;  /* 0x0000000e000a7202 */ /* 0x000fc60000000f00 */
        /* <DEDUP_REMOVED lines=23> */
[----:B------:R-:W-:Y:S01]  /*39b40*/  STL [R1+0x29c], R7 ;  /* 0x00029c0701007387 */ /* 0x000fe20000100800 */
[----:B------:R-:W-:-:S03]  /*39b50*/  IMAD.MOV.U32 R12, RZ, RZ, R6 ;  /* 0x000000ffff0c7224 */ /* 0x000fc600078e0006 */
        /* <DEDUP_REMOVED lines=9> */
[----:B------:R-:W3:Y:S01]  /*39bf0*/  LDL.LU R11, [R1+0xdc] ;  /* 0x0000dc00010b7983 */ /* 0x000ee20000300800 */
[----:B----4-:R-:W-:Y:S03]  /*39c00*/  HMMA.16816.F32 R4, R20, R2, R16 ;  /* 0x000000021404723c */ /* 0x010fe60000001810 */
[----:B------:R-:W2:Y:S04]  /*39c10*/  LDL.LU R20, [R1+0x114] ;  /* 0x0001140001147983 */ /* 0x000ea80000300800 */
[----:B------:R-:W0:-:S12]  /*39c20*/  LDSM.16.MT88.4 R16, [R29+UR7+0x3e180] ;  /* 0x03e180071d10783b */ /* 0x000e180008004200 */
[----:B------:R-:W-:Y:S04]  /*39c30*/  STL.64 [R1+0x10], R4 ;  /* 0x0000100401007387 */ /* 0x000fe80000100a00 */
[----:B------:R1:W-:Y:S04]  /*39c40*/  STL.64 [R1+0x18], R6 ;  /* 0x0000180601007387 */ /* 0x0003e80000100a00 */
[----:B------:R-:W2:Y:S04]  /*39c50*/  LDL.LU R21, [R1+0x11c] ;  /* 0x00011c0001157983 */ /* 0x000ea80000300800 */
[----:B------:R-:W2:Y:S04]  /*39c60*/  LDL.LU R22, [R1+0x134] ;  /* 0x0001340001167983 */ /* 0x000ea80000300800 */
[----:B------:R-:W2:Y:S04]  /*39c70*/  LDL.LU R23, [R1+0x13c] ;  /* 0x00013c0001177983 */ /* 0x000ea80000300800 */
[----:B0-----:R0:W-:Y:S01]  /*39c80*/  STL [R1+0x284], R17 ;  /* 0x0002841101007387 */ /* 0x0011e20000100800 */
[----:B-1----:R-:W-:-:S03]  /*39c90*/  IMAD.MOV.U32 R7, RZ, RZ, R16 ;  /* 0x000000ffff077224 */ /* 0x002fc600078e0010 */
[----:B------:R1:W-:Y:S01]  /*39ca0*/  STL [R1+0x28c], R19 ;  /* 0x00028c1301007387 */ /* 0x0003e20000100800 */
[----:B------:R-:W-:-:S03]  /*39cb0*/  MOV R6, R18 ;  /* 0x0000001200067202 */ /* 0x000fc60000000f00 */
[----:B------:R-:W4:Y:S01]  /*39cc0*/  LDL.LU R16, [R1] ;  /* 0x0000000001107983 */ /* 0x000f220000300800 */
[----:B------:R-:W-:-:S03]  /*39cd0*/  IMAD.MOV.U32 R18, RZ, RZ, R28 ;  /* 0x000000ffff127224 */ /* 0x000fc600078e001c */
[----:B0-----:R-:W4:Y:S04]  /*39ce0*/  LDL.LU R17, [R1+0x4] ;  /* 0x0000040001117983 */ /* 0x001f280000300800 */
[----:B------:R-:W5:Y:S01]  /*39cf0*/  LDL.LU R28, [R1+0x1384] ;  /* 0x00138400011c7983 */ /* 0x000f620000300800 */
[----:B-1----:R-:W-:-:S03]  /*39d00*/  IMAD.MOV.U32 R19, RZ, RZ, R0 ;  /* 0x000000ffff137224 */ /* 0x002fc600078e0000 */
[----:B------:R-:W3:Y:S04]  /*39d10*/  LDL.LU R0, [R1+0x1380] ;  /* 0x0013800001007983 */ /* 0x000ee80000300800 */
[----:B------:R-:W-:Y:S04]  /*39d20*/  STL [R1+0x2c4], R25 ;  /* 0x0002c41901007387 */ /* 0x000fe80000100800 */
[----:B------:R0:W-:Y:S01]  /*39d30*/  STL [R1+0x2cc], R27 ;  /* 0x0002cc1b01007387 */ /* 0x0001e20000100800 */
[----:B------:R-:W-:Y:S01]  /*39d40*/  MOV R4, R26 ;  /* 0x0000001a00047202 */ /* 0x000fe20000000f00 */
[----:B------:R-:W-:-:S02]  /*39d50*/  IMAD.MOV.U32 R5, RZ, RZ, R24 ;  /* 0x000000ffff057224 */ /* 0x000fc400078e0018 */
[----:B0-----:R-:W4:Y:S04]  /*39d60*/  LDL.LU.64 R26, [R1+0x1378] ;  /* 0x00137800011a7983 */ /* 0x001f280000300a00 */
[----:B------:R-:W4:Y:S01]  /*39d70*/  LDL.LU.64 R24, [R1+0x1370] ;  /* 0x0013700001187983 */ /* 0x000f220000300a00 */
[----:B--2---:R-:W-:Y:S03]  /*39d80*/  HMMA.16816.F32 R12, R20, R2, R12 ;  /* 0x00000002140c723c */ /* 0x004fe6000000180c */
[----:B------:R-:W2:Y:S04]  /*39d90*/  LDL.LU R2, [R1+0x308] ;  /* 0x0003080001027983 */ /* 0x000ea80000300800 */
[----:B------:R-:W4:-:S12]  /*39da0*/  LDL.LU R3, [R1+0x30c] ;  /* 0x00030c0001037983 */ /* 0x000f180000300800 */
[----:B------:R-:W-:Y:S04]  /*39db0*/  STL.64 [R1+0x130], R12 ;  /* 0x0001300c01007387 */ /* 0x000fe80000100a00 */
[----:B------:R-:W-:Y:S04]  /*39dc0*/  STL.64 [R1+0x138], R14 ;  /* 0x0001380e01007387 */ /* 0x000fe80000100a00 */
[----:B---3--:R-:W0:Y:S04]  /*39dd0*/  LDSM.16.MT88.4 R12, [R0+UR7+0x3c000] ;  /* 0x03c00007000c783b */ /* 0x008e280008004200 */
[----:B--2---:R-:W-:Y:S04]  /*39de0*/  STL [R1+0x1298], R2 ;  /* 0x0012980201007387 */ /* 0x004fe80000100800 */
[----:B----4-:R-:W-:Y:S04]  /*39df0*/  STL [R1+0x129c], R3 ;  /* 0x00129c0301007387 */ /* 0x010fe80000100800 */
[----:B0-----:R-:W-:Y:S04]  /*39e00*/  STL.64 [R1+0x180], R12 ;  /* 0x0001800c01007387 */ /* 0x001fe80000100a00 */
[----:B------:R-:W-:Y:S04]  /*39e10*/  STL.64 [R1+0x188], R14 ;  /* 0x0001880e01007387 */ /* 0x000fe80000100a00 */
[----:B------:R-:W0:Y:S01]  /*39e20*/  LDSM.16.MT88.4 R12, [R0+UR7+0x3e000] ;  /* 0x03e00007000c783b */ /* 0x000e220008004200 */
[----:B------:R-:W-:-:S02]  /*39e30*/  F2FP.F16.E4M3.UNPACK_B R20, R2 ;  /* 0x00000002ff14723e */ /* 0x000fc400020006ff */
[----:B------:R-:W-:-:S07]  /*39e40*/  F2FP.F16.E4M3.UNPACK_B R21, R3 ;  /* 0x00000003ff15723e */ /* 0x000fce00020006ff */
[----:B------:R-:W-:Y:S01]  /*39e50*/  HMMA.16816.F32 R24, R24, R20, R8 ;  /* 0x000000141818723c */ /* 0x000fe20000001808 */
[----:B0-----:R-:W-:Y:S04]  /*39e60*/  STL [R1+0x194], R13 ;  /* 0x0001940d01007387 */ /* 0x001fe80000100800 */
[----:B------:R0:W-:Y:S01]  /*39e70*/  STL [R1+0x19c], R15 ;  /* 0x00019c0f01007387 */ /* 0x0001e20000100800 */
[----:B------:R-:W-:Y:S02]  /*39e80*/  IMAD.MOV.U32 R2, RZ, RZ, R14 ;  /* 0x000000ffff027224 */ /* 0x000fe400078e000e */
[----:B------:R-:W-:Y:S01]  /*39e90*/  IMAD.MOV.U32 R3, RZ, RZ, R12 ;  /* 0x000000ffff037224 */ /* 0x000fe200078e000c */
[----:B0-----:R-:W2:Y:S04]  /*39ea0*/  LDL.LU.64 R14, [R1+0x1368] ;  /* 0x00136800010e7983 */ /* 0x001ea80000300a00 */
[----:B------:R-:W3:Y:S04]  /*39eb0*/  LDL.LU.64 R12, [R1+0x1360] ;  /* 0x00136000010c7983 */ /* 0x000ee80000300a00 */
[----:B------:R-:W4:Y:S04]  /*39ec0*/  LDL.LU.64 R10, [R1+0x1358] ;  /* 0x00135800010a7983 */ /* 0x000f280000300a00 */
[----:B------:R-:W2:Y:S01]  /*39ed0*/  LDL.LU.64 R8, [R1+0x1350] ;  /* 0x0013500001087983 */ /* 0x000ea20000300a00 */
[----:B------:R-:W-:-:S03]  /*39ee0*/  IMAD.MOV.U32 R23, RZ, RZ, R26 ;  /* 0x000000ffff177224 */ /* 0x000fc600078e001a */
[----:B------:R4:W-:Y:S01]  /*39ef0*/  STL.64 [R1+0x120], R24 ;  /* 0x0001201801007387 */ /* 0x0009e20000100a00 */
[----:B------:R-:W-:-:S05]  /*39f00*/  MOV R22, R27 ;  /* 0x0000001b00167202 */ /* 0x000fca0000000f00 */
[----:B------:R-:W-:Y:S04]  /*39f10*/  STL [R1+0x12c8], R22 ;  /* 0x0012c81601007387 */ /* 0x000fe80000100800 */
[----:B------:R-:W-:Y:S01]  /*39f20*/  STL [R1+0x12a0], R23 ;  /* 0x0012a01701007387 */ /* 0x000fe20000100800 */
[----:B----4-:R-:W-:Y:S02]  /*39f30*/  IMAD.MOV.U32 R24, RZ, RZ, R11 ;  /* 0x000000ffff187224 */ /* 0x010fe400078e000b */
[----:B------:R-:W-:Y:S02]  /*39f40*/  IMAD.MOV.U32 R25, RZ, RZ, R10 ;  /* 0x000000ffff197224 */ /* 0x000fe400078e000a */
[----:B--2---:R-:W-:Y:S01]  /*39f50*/  IMAD.MOV.U32 R26, RZ, RZ, R9 ;  /* 0x000000ffff1a7224 */ /* 0x004fe200078e0009 */
[----:B------:R-:W-:-:S02]  /*39f60*/  MOV R27, R8 ;  /* 0x00000008001b7202 */ /* 0x000fc40000000f00 */
[----:B------:R-:W0:Y:S05]  /*39f70*/  LDSM.16.MT88.4 R8, [R0+UR7+0x3c080] ;  /* 0x03c080070008783b */ /* 0x000e2a0008004200 */
[----:B------:R-:W-:Y:S01]  /*39f80*/  HMMA.16816.F32 R16, R24, R20, R16 ;  /* 0x000000141810723c */ /* 0x000fe20000001810 */
[----:B0-----:R-:W-:Y:S04]  /*39f90*/  STL.64 [R1+0x1b0], R8 ;  /* 0x0001b00801007387 */ /* 0x001fe80000100a00 */
[----:B------:R-:W-:Y:S04]  /*39fa0*/  STL.64 [R1+0x1b8], R10 ;  /* 0x0001b80a01007387 */ /* 0x000fe80000100a00 */
[----:B------:R-:W0:Y:S04]  /*39fb0*/  LDSM.16.MT88.4 R8, [R0+UR7+0x3e080] ;  /* 0x03e080070008783b */ /* 0x000e280008004200 */
[----:B0-----:R-:W-:Y:S04]  /*39fc0*/  STL [R1+0x1d4], R9 ;  /* 0x0001d40901007387 */ /* 0x001fe80000100800 */
[----:B------:R0:W-:Y:S01]  /*39fd0*/  STL [R1+0x1dc], R11 ;  /* 0x0001dc0b01007387 */ /* 0x0001e20000100800 */
[----:B------:R-:W-:-:S02]  /*39fe0*/  IMAD.MOV.U32 R22, RZ, RZ, R10 ;  /* 0x000000ffff167224 */ /* 0x000fc400078e000a */
[----:B------:R-:W-:Y:S01]  /*39ff0*/  IMAD.MOV.U32 R29, RZ, RZ, R8 ;  /* 0x000000ffff1d7224 */ /* 0x000fe200078e0008 */
[----:B0-----:R-:W2:Y:S04]  /*3a000*/  LDL.LU.64 R10, [R1+0x1348] ;  /* 0x00134800010a7983 */ /* 0x001ea80000300a00 */
[----:B------:R-:W2:Y:S04]  /*3a010*/  LDL.LU.64 R8, [R1+0x1340] ;  /* 0x0013400001087983 */ /* 0x000ea80000300a00 */
[----:B------:R-:W-:Y:S04]  /*3a020*/  STL.64 [R1+0x170], R16 ;  /* 0x0001701001007387 */ /* 0x000fe80000100a00 */
[----:B------:R-:W-:Y:S04]  /*3a030*/  STL.64 [R1+0x178], R18 ;  /* 0x0001781201007387 */ /* 0x000fe80000100a00 */
[----:B------:R-:W0:Y:S01]  /*3a040*/  LDSM.16.MT88.4 R16, [R0+UR7+0x3c100] ;  /* 0x03c100070010783b */ /* 0x000e220008004200 */
[----:B------:R-:W-:Y:S01]  /*3a050*/  IMAD.MOV.U32 R24, RZ, RZ, R15 ;  /* 0x000000ffff187224 */ /* 0x000fe200078e000f */
[----:B------:R-:W-:-:S02]  /*3a060*/  MOV R25, R14 ;  /* 0x0000000e00197202 */ /* 0x000fc40000000f00 */
[----:B0-----:R-:W-:Y:S01]  /*3a070*/  STL [R1+0x1f4], R17 ;  /* 0x0001f41101007387 */ /* 0x001fe20000100800 */
[----:B------:R-:W-:-:S03]  /*3a080*/  IMAD.MOV.U32 R15, RZ, RZ, R16 ;  /* 0x000000ffff0f7224 */ /* 0x000fc600078e0010 */
[----:B------:R-:W-:Y:S01]  /*3a090*/  STL [R1+0x1fc], R19 ;  /* 0x0001fc1301007387 */ /* 0x000fe20000100800 */
[----:B------:R-:W-:-:S03]  /*3a0a0*/  MOV R14, R18 ;  /* 0x00000012000e7202 */ /* 0x000fc60000000f00 */
[----:B------:R-:W0:Y:S01]  /*3a0b0*/  LDSM.16.MT88.4 R16, [R0+UR7+0x3e100] ;  /* 0x03e100070010783b */ /* 0x000e220008004200 */
[----:B---3--:R-:W-:Y:S02]  /*3a0c0*/  IMAD.MOV.U32 R27, RZ, RZ, R12 ;  /* 0x000000ffff1b7224 */ /* 0x008fe400078e000c */
[----:B------:R-:W-:Y:S01]  /*3a0d0*/  IMAD.MOV.U32 R26, RZ, RZ, R13 ;  /* 0x000000ffff1a7224 */ /* 0x000fe200078e000d */
[----:B0-----:R-:W-:Y:S04]  /*3a0e0*/  STL [R1+0x214], R17 ;  /* 0x0002141101007387 */ /* 0x001fe80000100800 */
[----:B------:R0:W-:Y:S01]  /*3a0f0*/  STL [R1+0x21c], R19 ;  /* 0x00021c1301007387 */ /* 0x0001e20000100800 */
[----:B------:R-:W-:Y:S02]  /*3a100*/  IMAD.MOV.U32 R12, RZ, RZ, R18 ;  /* 0x000000ffff0c7224 */ /* 0x000fe400078e0012 */
[----:B------:R-:W-:Y:S01]  /*3a110*/  IMAD.MOV.U32 R13, RZ, RZ, R16 ;  /* 0x000000ffff0d7224 */ /* 0x000fe200078e0010 */
[----:B0-----:R-:W3:Y:S04]  /*3a120*/  LDL.LU.64 R18, [R1+0x1338] ;  /* 0x0013380001127983 */ /* 0x001ee80000300a00 */
[----:B------:R-:W3:Y:S04]  /*3a130*/  LDL.LU.64 R16, [R1+0x1330] ;  /* 0x0013300001107983 */ /* 0x000ee80000300a00 */
[----:B------:R-:W-:Y:S04]  /*3a140*/  STL.64 [R1+0x1320], R14 ;  /* 0x0013200e01007387 */ /* 0x000fe80000100a00 */
[----:B------:R0:W-:Y:S04]  /*3a150*/  STL.64 [R1+0x1318], R12 ;  /* 0x0013180c01007387 */ /* 0x0001e80000100a00 */
[----:B0-----:R-:W4:Y:S04]  /*3a160*/  LDL.LU R12, [R1+0x150] ;  /* 0x00015000010c7983 */ /* 0x001f280000300800 */
[----:B------:R-:W4:Y:S04]  /*3a170*/  LDL.LU R13, [R1+0x154] ;  /* 0x00015400010d7983 */ /* 0x000f280000300800 */
[----:B------:R-:W4:Y:S01]  /*3a180*/  LDL.LU R14, [R1+0x158] ;  /* 0x00015800010e7983 */ /* 0x000f220000300800 */
[----:B-----5:R-:W-:-:S03]  /*3a190*/  IMAD.MOV.U32 R15, RZ, RZ, R28 ;  /* 0x000000ffff0f7224 */ /* 0x020fc600078e001c */
[----:B------:R-:W5:Y:S01]  /*3a1a0*/  LDL.LU R28, [R1+0x132c] ;  /* 0x00132c00011c7983 */ /* 0x000f620000300800 */
[----:B---3--:R-:W-:-:S15]  /*3a1b0*/  HMMA.16816.F32 R24, R24, R20, R16 ;  /* 0x000000141818723c */ /* 0x008fde0000001810 */
        /* <DEDUP_REMOVED lines=9> */
[----:B0-----:R-:W-:Y:S01]  /*3a250*/  STL [R1+0x234], R25 ;  /* 0x0002341901007387 */ /* 0x001fe20000100800 */
[----:B------:R-:W-:-:S03]  /*3a260*/  MOV R7, R24 ;  /* 0x0000001800077202 */ /* 0x000fc60000000f00 */
[----:B------:R-:W-:Y:S01]  /*3a270*/  STL [R1+0x23c], R27 ;  /* 0x00023c1b01007387 */ /* 0x000fe20000100800 */
[----:B------:R-:W-:-:S03]  /*3a280*/  IMAD.MOV.U32 R6, RZ, RZ, R26 ;  /* 0x000000ffff067224 */ /* 0x000fc600078e001a */
[----:B------:R-:W0:Y:S04]  /*3a290*/  LDSM.16.MT88.4 R24, [R0+UR7+0x3c180] ;  /* 0x03c180070018783b */ /* 0x000e280008004200 */
[----:B0-----:R-:W-:Y:S04]  /*3a2a0*/  STL [R1+0x244], R25 ;  /* 0x0002441901007387 */ /* 0x001fe80000100800 */
[----:B------:R-:W-:Y:S04]  /*3a2b0*/  STL [R1+0x24c], R27 ;  /* 0x00024c1b01007387 */ /* 0x000fe80000100800 */
[----:B------:R-:W4:Y:S04]  /*3a2c0*/  LDL.LU R8, [R1+0x180] ;  /* 0x0001800001087983 */ /* 0x000f280000300800 */
[----:B------:R-:W-:Y:S04]  /*3a2d0*/  STL.64 [R1+0x200], R16 ;  /* 0x0002001001007387 */ /* 0x000fe80000100a00 */
[----:B------:R-:W-:Y:S04]  /*3a2e0*/  STL.64 [R1+0x208], R18 ;  /* 0x0002081201007387 */ /* 0x000fe80000100a00 */
[----:B------:R-:W4:Y:S04]  /*3a2f0*/  LDL.LU R9, [R1+0x188] ;  /* 0x0001880001097983 */ /* 0x000f280000300800 */
[----:B-----5:R-:W0:Y:S01]  /*3a300*/  LDSM.16.MT88.4 R16, [R28+UR7+0x3c000] ;  /* 0x03c000071c10783b */ /* 0x020e220008004200 */
[----:B------:R-:W-:Y:S01]  /*3a310*/  IMAD.MOV.U32 R5, RZ, RZ, R24 ;  /* 0x000000ffff057224 */ /* 0x000fe200078e0018 */
[----:B------:R-:W-:Y:S01]  /*3a320*/  MOV R10, R3 ;  /* 0x00000003000a7202 */ /* 0x000fe20000000f00 */
[----:B------:R-:W-:Y:S01]  /*3a330*/  IMAD.MOV.U32 R11, RZ, RZ, R2 ;  /* 0x000000ffff0b7224 */ /* 0x000fe200078e0002 */
[----:B0-----:R-:W-:Y:S01]  /*3a340*/  STL [R1+0xa4], R17 ;  /* 0x0000a41101007387 */ /* 0x001fe20000100800 */
[----:B------:R-:W-:-:S03]  /*3a350*/  IMAD.MOV.U32 R24, RZ, RZ, R16 ;  /* 0x000000ffff187224 */ /* 0x000fc600078e0010 */
[----:B------:R-:W-:Y:S01]  /*3a360*/  STL [R1+0xac], R19 ;  /* 0x0000ac1301007387 */ /* 0x000fe20000100800 */
[----:B------:R-:W-:-:S03]  /*3a370*/  IMAD.MOV.U32 R25, RZ, RZ, R18 ;  /* 0x000000ffff197224 */ /* 0x000fc600078e0012 */
[----:B------:R-:W0:Y:S01]  /*3a380*/  LDSM.16.MT88.4 R16, [R28+UR7+0x3e000] ;  /* 0x03e000071c10783b */ /* 0x000e220008004200 */
[----:B------:R-:W-:-:S03]  /*3a390*/  IMAD.MOV.U32 R4, RZ, RZ, R26 ;  /* 0x000000ffff047224 */ /* 0x000fc600078e001a */
[----:B0-----:R-:W-:Y:S04]  /*3a3a0*/  STL [R1+0xc4], R17 ;  /* 0x0000c41101007387 */ /* 0x001fe80000100800 */
[----:B------:R0:W-:Y:S01]  /*3a3b0*/  STL [R1+0xcc], R19 ;  /* 0x0000cc1301007387 */ /* 0x0001e20000100800 */
[----:B------:R-:W-:Y:S01]  /*3a3c0*/  MOV R26, R16 ;  /* 0x00000010001a7202 */ /* 0x000fe20000000f00 */
[----:B------:R-:W-:Y:S01]  /*3a3d0*/  IMAD.MOV.U32 R0, RZ, RZ, R18 ;  /* 0x000000ffff007224 */ /* 0x000fe200078e0012 */
[----:B----4-:R-:W-:Y:S01]  /*3a3e0*/  HMMA.16816.F32 R8, R8, R20, R12 ;  /* 0x000000140808723c */ /* 0x010fe2000000180c */
[----:B------:R-:W1:-:S15]  /*3a3f0*/  LDSM.16.MT88.4 R12, [R28+UR7+0x3c080] ;  /* 0x03c080071c0c783b */ /* 0x000e5e0008004200 */
[----:B------:R-:W-:-:S03]  /*3a400*/  NOP ;  /* 0x0000000000007918 */ /* 0x000fc60000000000 */
[----:B0-----:R-:W-:Y:S01]  /*3a410*/  IMAD.MOV.U32 R19, RZ, RZ, R11 ;  /* 0x000000ffff137224 */ /* 0x001fe200078e000b */
[----:B------:R-:W-:Y:S01]  /*3a420*/  MOV R2, R10 ;  /* 0x0000000a00027202 */ /* 0x000fe20000000f00 */
[----:B------:R-:W-:Y:S02]  /*3a430*/  IMAD.MOV.U32 R3, RZ, RZ, R9 ;  /* 0x000000ffff037224 */ /* 0x000fe400078e0009 */
[----:B------:R-:W-:Y:S01]  /*3a440*/  IMAD.MOV.U32 R23, RZ, RZ, R8 ;  /* 0x000000ffff177224 */ /* 0x000fe200078e0008 */
[----:B------:R0:W-:Y:S04]  /*3a450*/  STL [R1+0x12f0], R19 ;  /* 0x0012f01301007387 */ /* 0x0001e80000100800 */
[----:B------:R-:W2:Y:S04]  /*3a460*/  LDL.LU R16, [R1+0x20] ;  /* 0x0000200001107983 */ /* 0x000ea80000300800 */
[----:B------:R-:W2:Y:S04]  /*3a470*/  LDL.LU R17, [R1+0x24] ;  /* 0x0000240001117983 */ /* 0x000ea80000300800 */
[----:B------:R-:W2:Y:S01]  /*3a480*/  LDL.LU R18, [R1+0x28] ;  /* 0x0000280001127983 */ /* 0x000ea20000300800 */
[----:B------:R-:W-:-:S03]  /*3a490*/  IMAD.MOV.U32 R10, RZ, RZ, R29 ;  /* 0x000000ffff0a7224 */ /* 0x000fc600078e001d */
[----:B0-----:R-:W2:Y:S04]  /*3a4a0*/  LDL.LU R19, [R1+0x2c] ;  /* 0x00002c0001137983 */ /* 0x001ea80000300800 */
[----:B------:R-:W-:Y:S04]  /*3a4b0*/  STL [R1+0x12ec], R2 ;  /* 0x0012ec0201007387 */ /* 0x000fe80000100800 */
[----:B------:R-:W-:Y:S04]  /*3a4c0*/  STL [R1+0x12e8], R3 ;  /* 0x0012e80301007387 */ /* 0x000fe80000100800 */
[----:B------:R-:W-:Y:S04]  /*3a4d0*/  STL [R1+0x12cc], R23 ;  /* 0x0012cc1701007387 */ /* 0x000fe80000100800 */
[----:B------:R-:W2:Y:S04]  /*3a4e0*/  LDL.LU R8, [R1+0x1b0] ;  /* 0x0001b00001087983 */ /* 0x000ea80000300800 */
[----:B------:R-:W2:Y:S04]  /*3a4f0*/  LDL.LU R9, [R1+0x1b8] ;  /* 0x0001b80001097983 */ /* 0x000ea80000300800 */
[----:B------:R-:W3:Y:S04]  /*3a500*/  LDL.LU R29, [R1+0x1328] ;  /* 0x00132800011d7983 */ /* 0x000ee80000300800 */
[----:B-1----:R-:W-:Y:S04]  /*3a510*/  STL.64 [R1+0xf0], R12 ;  /* 0x0000f00c01007387 */ /* 0x002fe80000100a00 */
[----:B------:R-:W-:Y:S04]  /*3a520*/  STL.64 [R1+0xf8], R14 ;  /* 0x0000f80e01007387 */ /* 0x000fe80000100a00 */
[----:B------:R-:W0:Y:S01]  /*3a530*/  LDSM.16.MT88.4 R12, [R28+UR7+0x3e080] ;  /* 0x03e080071c0c783b */ /* 0x000e220008004200 */
[----:B------:R-:W-:-:S03]  /*3a540*/  IMAD.MOV.U32 R11, RZ, RZ, R22 ;  /* 0x000000ffff0b7224 */ /* 0x000fc600078e0016 */
[----:B0-----:R-:W-:Y:S04]  /*3a550*/  STL.64 [R1+0x110], R12 ;  /* 0x0001100c01007387 */ /* 0x001fe80000100a00 */
[----:B------:R0:W-:Y:S01]  /*3a560*/  STL [R1+0x11c], R15 ;  /* 0x00011c0f01007387 */ /* 0x0001e20000100800 */
[----:B------:R-:W-:-:S03]  /*3a570*/  MOV R22, R14 ;  /* 0x0000000e00167202 */ /* 0x000fc60000000f00 */
[----:B0-----:R-:W4:Y:S04]  /*3a580*/  LDL.LU.64 R14, [R1+0x1320] ;  /* 0x00132000010e7983 */ /* 0x001f280000300a00 */
[----:B------:R-:W5:Y:S01]  /*3a590*/  LDL.LU.64 R12, [R1+0x1318] ;  /* 0x00131800010c7983 */ /* 0x000f620000300a00 */
[----:B--2---:R-:W-:Y:S01]  /*3a5a0*/  HMMA.16816.F32 R16, R8, R20, R16 ;  /* 0x000000140810723c */ /* 0x004fe20000001810 */
[----:B----4-:R-:W-:Y:S02]  /*3a5b0*/  IMAD.MOV.U32 R8, RZ, RZ, R15 ;  /* 0x000000ffff087224 */ /* 0x010fe400078e000f */
[----:B------:R-:W-:Y:S02]  /*3a5c0*/  IMAD.MOV.U32 R9, RZ, RZ, R14 ;  /* 0x000000ffff097224 */ /* 0x000fe400078e000e */
[----:B-----5:R-:W-:Y:S01]  /*3a5d0*/  IMAD.MOV.U32 R10, RZ, RZ, R13 ;  /* 0x000000ffff0a7224 */ /* 0x020fe200078e000d */
[----:B------:R-:W-:-:S02]  /*3a5e0*/  MOV R11, R12 ;  /* 0x0000000c000b7202 */ /* 0x000fc40000000f00 */
[----:B------:R-:W0:Y:S11]  /*3a5f0*/  LDSM.16.MT88.4 R12, [R28+UR7+0x3c100] ;  /* 0x03c100071c0c783b */ /* 0x000e360008004200 */
[----:B------:R-:W-:Y:S04]  /*3a600*/  STL.64 [R1+0xb0], R16 ;  /* 0x0000b01001007387 */ /* 0x000fe80000100a00 */
[----:B------:R1:W-:Y:S04]  /*3a610*/  STL.64 [R1+0xb8], R18 ;  /* 0x0000b81201007387 */ /* 0x0003e80000100a00 */
[----:B0-----:R-:W-:Y:S01]  /*3a620*/  STL [R1+0x144], R13 ;  /* 0x0001440d01007387 */ /* 0x001fe20000100800 */
[----:B-1----:R-:W-:-:S03]  /*3a630*/  IMAD.MOV.U32 R19, RZ, RZ, R12 ;  /* 0x000000ffff137224 */ /* 0x002fc600078e000c */
[----:B------:R-:W-:Y:S01]  /*3a640*/  STL [R1+0x14c], R15 ;  /* 0x00014c0f01007387 */ /* 0x000fe20000100800 */
[----:B------:R-:W-:-:S03]  /*3a650*/  IMAD.MOV.U32 R2, RZ, RZ, R14 ;  /* 0x000000ffff027224 */ /* 0x000fc600078e000e */
[----:B------:R-:W0:Y:S04]  /*3a660*/  LDSM.16.MT88.4 R12, [R28+UR7+0x3e100] ;  /* 0x03e100071c0c783b */ /* 0x000e280008004200 */
[----:B0-----:R-:W-:Y:S04]  /*3a670*/  STL [R1+0x154], R13 ;  /* 0x0001540d01007387 */ /* 0x001fe80000100800 */
[----:B------:R0:W-:Y:S01]  /*3a680*/  STL [R1+0x15c], R15 ;  /* 0x00015c0f01007387 */ /* 0x0001e20000100800 */
[----:B------:R-:W-:Y:S01]  /*3a690*/  MOV R18, R14 ;  /* 0x0000000e00127202 */ /* 0x000fe20000000f00 */
[----:B------:R-:W-:-:S02]  /*3a6a0*/  IMAD.MOV.U32 R3, RZ, RZ, R12 ;  /* 0x000000ffff037224 */ /* 0x000fc400078e000c */
[----:B0-----:R-:W2:Y:S04]  /*3a6b0*/  LDL.LU.64 R14, [R1+0x1310] ;  /* 0x00131000010e7983 */ /* 0x001ea80000300a00 */
[----:B------:R-:W2:Y:S02]  /*3a6c0*/  LDL.LU.64 R12, [R1+0x1308] ;  /* 0x00130800010c7983 */ /* 0x000ea40000300a00 */
[----:B--2---:R-:W-:Y:S01]  /*3a6d0*/  HMMA.16816.F32 R12, R8, R20, R12 ;  /* 0x00000014080c723c */ /* 0x004fe2000000180c */
[----:B------:R-:W-:Y:S02]  /*3a6e0*/  IMAD.MOV.U32 R10, RZ, RZ, R7 ;  /* 0x000000ffff0a7224 */ /* 0x000fe400078e0007 */
[----:B------:R-:W-:Y:S02]  /*3a6f0*/  IMAD.MOV.U32 R11, RZ, RZ, R6 ;  /* 0x000000ffff0b7224 */ /* 0x000fe400078e0006 */
[----:B------:R-:W-:Y:S01]  /*3a700*/  IMAD.MOV.U32 R8, RZ, RZ, R5 ;  /* 0x000000ffff087224 */ /* 0x000fe200078e0005 */
[----:B------:R-:W-:-:S02]  /*3a710*/  MOV R9, R4 ;  /* 0x0000000400097202 */ /* 0x000fc40000000f00 */
[----:B------:R-:W0:Y:S11]  /*3a720*/  LDSM.16.MT88.4 R4, [R28+UR7+0x3e180] ;  /* 0x03e180071c04783b */ /* 0x000e360008004200 */
[----:B------:R-:W-:Y:S04]  /*3a730*/  STL.64 [R1+0xe0], R12 ;  /* 0x0000e00c01007387 */ /* 0x000fe80000100a00 */
[----:B------:R1:W-:Y:S04]  /*3a740*/  STL.64 [R1+0xe8], R14 ;  /* 0x0000e80e01007387 */ /* 0x0003e80000100a00 */
[----:B0-----:R-:W-:Y:S01]  /*3a750*/  STL [R1+0x1c4], R5 ;  /* 0x0001c40501007387 */ /* 0x001fe20000100800 */
[----:B------:R-:W-:-:S03]  /*3a760*/  IMAD.MOV.U32 R17, RZ, RZ, R4 ;  /* 0x000000ffff117224 */ /* 0x000fc600078e0004 */
[----:B------:R-:W-:Y:S01]  /*3a770*/  STL [R1+0x1cc], R7 ;  /* 0x0001cc0701007387 */ /* 0x000fe20000100800 */
[----:B-1----:R-:W-:-:S03]  /*3a780*/  IMAD.MOV.U32 R15, RZ, RZ, R6 ;  /* 0x000000ffff0f7224 */ /* 0x002fc600078e0006 */
[----:B------:R-:W0:Y:S04]  /*3a790*/  LDSM.16.MT88.4 R4, [R28+UR7+0x3c180] ;  /* 0x03c180071c04783b */ /* 0x000e280008004200 */
[----:B0-----:R-:W-:Y:S04]  /*3a7a0*/  STL [R1+0x1e4], R5 ;  /* 0x0001e40501007387 */ /* 0x001fe80000100800 */
[----:B------:R0:W-:Y:S01]  /*3a7b0*/  STL [R1+0x1ec], R7 ;  /* 0x0001ec0701007387 */ /* 0x0001e20000100800 */
[----:B------:R-:W-:Y:S01]  /*3a7c0*/  MOV R16, R6 ;  /* 0x0000000600107202 */ /* 0x000fe20000000f00 */
[----:B------:R-:W-:-:S02]  /*3a7d0*/  IMAD.MOV.U32 R14, RZ, RZ, R4 ;  /* 0x000000ffff0e7224 */ /* 0x000fc400078e0004 */
[----:B0-----:R-:W2:Y:S04]  /*3a7e0*/  LDL.LU.64 R6, [R1+0x1300] ;  /* 0x0013000001067983 */ /* 0x001ea80000300a00 */
[----:B------:R-:W2:Y:S04]  /*3a7f0*/  LDL.LU.64 R4, [R1+0x12f8] ;  /* 0x0012f80001047983 */ /* 0x000ea80000300a00 */
[----:B------:R0:W-:Y:S04]  /*3a800*/  STL.64 [R1+0x12e0], R14 ;  /* 0x0012e00e01007387 */ /* 0x0001e80000100a00 */
[----:B------:R-:W4:Y:S04]  /*3a810*/  LDL.LU R12, [R1+0x40] ;  /* 0x00004000010c7983 */ /* 0x000f280000300800 */
[----:B------:R-:W4:Y:S04]  /*3a820*/  LDL.LU R13, [R1+0x44] ;  /* 0x00004400010d7983 */ /* 0x000f280000300800 */
[----:B0-----:R-:W4:Y:S04]  /*3a830*/  LDL.LU R14, [R1+0x48] ;  /* 0x00004800010e7983 */ /* 0x001f280000300800 */
[----:B------:R-:W4:Y:S01]  /*3a840*/  LDL.LU R15, [R1+0x4c] ;  /* 0x00004c00010f7983 */ /* 0x000f220000300800 */
[----:B--2---:R-:W-:Y:S01]  /*3a850*/  HMMA.16816.F32 R8, R8, R20, R4 ;  /* 0x000000140808723c */ /* 0x004fe20000001804 */
[----:B---3--:R-:W-:-:S02]  /*3a860*/  IMAD.MOV.U32 R4, RZ, RZ, R29 ;  /* 0x000000ffff047224 */ /* 0x008fc400078e001d */
[----:B------:R-:W2:-:S15]  /*3a870*/  LDL.LU R29, [R1+0x12f4] ;  /* 0x0012f400011d7983 */ /* 0x000e9e0000300800 */
[----:B------:R-:W-:Y:S01]  /*3a880*/  NOP ;  /* 0x0000000000007918 */ /* 0x000fe20000000000 */
[----:B------:R-:W-:Y:S04]  /*3a890*/  STL.64 [R1+0x160], R8 ;  /* 0x0001600801007387 */ /* 0x000fe80000100a00 */
[----:B------:R-:W-:Y:S04]  /*3a8a0*/  STL.64 [R1+0x168], R10 ;  /* 0x0001680a01007387 */ /* 0x000fe80000100a00 */
[----:B------:R-:W3:Y:S04]  /*3a8b0*/  LDL.LU R5, [R1+0x2e4] ;  /* 0x0002e40001057983 */ /* 0x000ee80000300800 */
[----:B------:R-:W3:Y:S04]  /*3a8c0*/  LDL.LU R6, [R1+0x2e8] ;  /* 0x0002e80001067983 */ /* 0x000ee80000300800 */
[----:B------:R-:W3:Y:S01]  /*3a8d0*/  LDL.LU R7, [R1+0x2ec] ;  /* 0x0002ec0001077983 */ /* 0x000ee20000300800 */
[----:B------:R-:W-:-:S03]  /*3a8e0*/  IMAD.MOV.U32 R27, RZ, RZ, R0 ;  /* 0x000000ffff1b7224 */ /* 0x000fc600078e0000 */
[----:B--2---:R-:W0:Y:S04]  /*3a8f0*/  LDSM.16.MT88.4 R8, [R29+UR7+0x3c000] ;  /* 0x03c000071d08783b */ /* 0x004e280008004200 */
[----:B---3--:R-:W-:Y:S01]  /*3a900*/  HMMA.16816.F32 R24, R24, R20, R4 ;  /* 0x000000141818723c */ /* 0x008fe20000001804 */
[----:B0-----:R-:W-:Y:S04]  /*3a910*/  STL [R1+0x4], R9 ;  /* 0x0000040901007387 */ /* 0x001fe80000100800 */
[----:B------:R-:W-:-:S14]  /*3a920*/  STL [R1+0xc], R11 ;  /* 0x00000c0b01007387 */ /* 0x000fdc0000100800 */
[----:B------:R-:W-:Y:S04]  /*3a930*/  STL.64 [R1+0x1280], R26 ;  /* 0x0012801a01007387 */ /* 0x000fe80000100a00 */
[----:B------:R0:W-:Y:S04]  /*3a940*/  STL.64 [R1+0x1278], R24 ;  /* 0x0012781801007387 */ /* 0x0001e80000100a00 */
[----:B0-----:R-:W2:Y:S04]  /*3a950*/  LDL.LU R24, [R1+0x60] ;  /* 0x0000600001187983 */ /* 0x001ea80000300800 */
[----:B------:R-:W2:Y:S04]  /*3a960*/  LDL.LU R25, [R1+0x64] ;  /* 0x0000640001197983 */ /* 0x000ea80000300800 */
[----:B------:R-:W2:Y:S04]  /*3a970*/  LDL.LU R26, [R1+0x68] ;  /* 0x00006800011a7983 */ /* 0x000ea80000300800 */
[----:B------:R-:W2:Y:S04]  /*3a980*/  LDL.LU R27, [R1+0x6c] ;  /* 0x00006c00011b7983 */ /* 0x000ea80000300800 */
[----:B------:R-:W4:Y:S04]  /*3a990*/  LDL.LU R4, [R1+0xf0] ;  /* 0x0000f00001047983 */ /* 0x000f280000300800 */
[----:B------:R-:W4:Y:S04]  /*3a9a0*/  LDL.LU R5, [R1+0xf8] ;  /* 0x0000f80001057983 */ /* 0x000f280000300800 */
[----:B------:R-:W4:Y:S01]  /*3a9b0*/  LDL.LU R6, [R1+0x110] ;  /* 0x0001100001067983 */ /* 0x000f220000300800 */
[----:B------:R-:W-:-:S02]  /*3a9c0*/  IMAD.MOV.U32 R7, RZ, RZ, R22 ;  /* 0x000000ffff077224 */ /* 0x000fc400078e0016 */
[----:B------:R-:W-:Y:S01]  /*3a9d0*/  IMAD.MOV.U32 R0, RZ, RZ, R8 ;  /* 0x000000ffff007224 */ /* 0x000fe200078e0008 */
[----:B------:R-:W-:Y:S02]  /*3a9e0*/  MOV R23, R10 ;  /* 0x0000000a00177202 */ /* 0x000fe40000000f00 */
[----:B------:R-:W0:Y:S04]  /*3a9f0*/  LDSM.16.MT88.4 R8, [R29+UR7+0x3e000] ;  /* 0x03e000071d08783b */ /* 0x000e280008004200 */
[----:B0-----:R-:W-:Y:S04]  /*3aa00*/  STL [R1+0x34], R9 ;  /* 0x0000340901007387 */ /* 0x001fe80000100800 */
[----:B------:R-:W-:Y:S01]  /*3aa10*/  STL [R1+0x3c], R11 ;  /* 0x00003c0b01007387 */ /* 0x000fe20000100800 */
[----:B------:R-:W-:-:S02]  /*3aa20*/  IMAD.MOV.U32 R22, RZ, RZ, R8 ;  /* 0x000000ffff167224 */ /* 0x000fc400078e0008 */
[----:B------:R-:W-:Y:S01]  /*3aa30*/  IMAD.MOV.U32 R28, RZ, RZ, R10 ;  /* 0x000000ffff1c7224 */ /* 0x000fe200078e000a */
[----:B----4-:R-:W-:Y:S01]  /*3aa40*/  HMMA.16816.F32 R4, R4, R20, R12 ;  /* 0x000000140404723c */ /* 0x010fe2000000180c */
        /* <DEDUP_REMOVED lines=9> */
[----:B-1----:R-:W-:-:S03]  /*3aae0*/  IMAD.MOV.U32 R4, RZ, RZ, R19 ;  /* 0x000000ffff047224 */ /* 0x002fc600078e0013 */
[----:B------:R-:W4:Y:S01]  /*3aaf0*/  LDL.LU R19, [R1+0x12f0] ;  /* 0x0012f00001137983 */ /* 0x000f220000300800 */
[----:B------:R-:W-:Y:S01]  /*3ab00*/  IMAD.MOV.U32 R5, RZ, RZ, R2 ;  /* 0x000000ffff057224 */ /* 0x000fe200078e0002 */
[----:B---3--:R-:W-:Y:S02]  /*3ab10*/  MOV R6, R3 ;  /* 0x0000000300067202 */ /* 0x008fe40000000f00 */
[----:B------:R-:W3:Y:S04]  /*3ab20*/  LDL.LU R2, [R1+0x12ec] ;  /* 0x0012ec0001027983 */ /* 0x000ee80000300800 */
[----:B------:R-:W5:Y:S01]  /*3ab30*/  LDL.LU R3, [R1+0x12e8] ;  /* 0x0012e80001037983 */ /* 0x000f620000300800 */
[----:B------:R-:W-:-:S07]  /*3ab40*/  IMAD.MOV.U32 R7, RZ, RZ, R18 ;  /* 0x000000ffff077224 */ /* 0x000fce00078e0012 */
[----:B--2---:R-:W-:Y:S01]  /*3ab50*/  HMMA.16816.F32 R4, R4, R20, R24 ;  /* 0x000000140404723c */ /* 0x004fe20000001818 */
[----:B------:R-:W-:Y:S01]  /*3ab60*/  LDSM.16.MT88.4 R24, [R29+UR7+0x3e100] ;  /* 0x03e100071d18783b */ /* 0x000fe20008004200 */
[----:B0-----:R-:W-:Y:S02]  /*3ab70*/  IMAD.MOV.U32 R10, RZ, RZ, R12 ;  /* 0x000000ffff0a7224 */ /* 0x001fe400078e000c */
[----:B------:R-:W-:Y:S01]  /*3ab80*/  IMAD.MOV.U32 R11, RZ, RZ, R14 ;  /* 0x000000ffff0b7224 */ /* 0x000fe200078e000e */
[----:B------:R-:W-:Y:S04]  /*3ab90*/  STL [R1+0x84], R13 ;  /* 0x0000840d01007387 */ /* 0x000fe80000100800 */
[----:B------:R0:W-:Y:S04]  /*3aba0*/  STL [R1+0x8c], R15 ;  /* 0x00008c0f01007387 */ /* 0x0001e80000100800 */
[----:B0-----:R-:W2:Y:S04]  /*3abb0*/  LDL.LU.64 R14, [R1+0x12e0] ;  /* 0x0012e000010e7983 */ /* 0x001ea80000300a00 */
[----:B------:R-:W-:Y:S04]  /*3abc0*/  STL.64 [R1+0x12c0], R10 ;  /* 0x0012c00a01007387 */ /* 0x000fe80000100a00 */
[----:B------:R-:W-:Y:S04]  /*3abd0*/  STL.64 [R1+0x12b8], R8 ;  /* 0x0012b80801007387 */ /* 0x000fe80000100a00 */
[----:B------:R-:W0:Y:S04]  /*3abe0*/  LDSM.16.MT88.4 R8, [R29+UR7+0x3c100] ;  /* 0x03c100071d08783b */ /* 0x000e280008004200 */
[----:B------:R-:W-:Y:S04]  /*3abf0*/  STL.64 [R1+0x20], R4 ;  /* 0x0000200401007387 */ /* 0x000fe80000100a00 */
[----:B------:R-:W-:Y:S04]  /*3ac00*/  STL.64 [R1+0x28], R6 ;  /* 0x0000280601007387 */ /* 0x000fe80000100a00 */
[----:B0-----:R0:W-:Y:S01]  /*3ac10*/  STL [R1+0x94], R9 ;  /* 0x0000940901007387 */ /* 0x0011e20000100800 */
[----:B------:R-:W-:-:S03]  /*3ac20*/  MOV R12, R8 ;  /* 0x00000008000c7202 */ /* 0x000fc60000000f00 */
[----:B------:R1:W-:Y:S04]  /*3ac30*/  STL [R1+0x9c], R11 ;  /* 0x00009c0b01007387 */ /* 0x0003e80000100800 */
[----:B------:R-:W3:Y:S01]  /*3ac40*/  LDL.LU R8, [R1+0x2f0] ;  /* 0x0002f00001087983 */ /* 0x000ee20000300800 */
[----:B------:R-:W-:-:S03]  /*3ac50*/  IMAD.MOV.U32 R13, RZ, RZ, R10 ;  /* 0x000000ffff0d7224 */ /* 0x000fc600078e000a */
[----:B0-----:R-:W3:Y:S04]  /*3ac60*/  LDL.LU R9, [R1+0x2f4] ;  /* 0x0002f40001097983 */ /* 0x001ee80000300800 */
[----:B------:R-:W3:Y:S04]  /*3ac70*/  LDL.LU R10, [R1+0x2f8] ;  /* 0x0002f800010a7983 */ /* 0x000ee80000300800 */
[----:B-1----:R-:W3:Y:S01]  /*3ac80*/  LDL.LU R11, [R1+0x2fc] ;  /* 0x0002fc00010b7983 */ /* 0x002ee20000300800 */
[----:B--2---:R-:W-:Y:S01]  /*3ac90*/  IMAD.MOV.U32 R7, RZ, RZ, R15 ;  /* 0x000000ffff077224 */ /* 0x004fe200078e000f */
[----:B------:R-:W-:Y:S01]  /*3aca0*/  MOV R4, R14 ;  /* 0x0000000e00047202 */ /* 0x000fe20000000f00 */
[----:B------:R-:W-:-:S02]  /*3acb0*/  IMAD.MOV.U32 R14, RZ, RZ, R24 ;  /* 0x000000ffff0e7224 */ /* 0x000fc400078e0018 */
[----:B------:R-:W-:Y:S01]  /*3acc0*/  IMAD.MOV.U32 R15, RZ, RZ, R26 ;  /* 0x000000ffff0f7224 */ /* 0x000fe200078e001a */
[----:B---3--:R-:W-:Y:S04]  /*3acd0*/  STL.64 [R1+0x12d8], R10 ;  /* 0x0012d80a01007387 */ /* 0x008fe80000100a00 */
[----:B------:R0:W-:Y:S04]  /*3ace0*/  STL.64 [R1+0x12d0], R8 ;  /* 0x0012d00801007387 */ /* 0x0001e80000100a00 */
[----:B0-----:R-:W2:Y:S04]  /*3acf0*/  LDL.LU R8, [R1+0x10] ;  /* 0x0000100001087983 */ /* 0x001ea80000300800 */
[----:B------:R-:W2:Y:S04]  /*3ad00*/  LDL.LU R9, [R1+0x14] ;  /* 0x0000140001097983 */ /* 0x000ea80000300800 */
[----:B------:R-:W2:Y:S04]  /*3ad10*/  LDL.LU R10, [R1+0x18] ;  /* 0x00001800010a7983 */ /* 0x000ea80000300800 */
[----:B------:R-:W2:Y:S04]  /*3ad20*/  LDL.LU R11, [R1+0x1c] ;  /* 0x00001c00010b7983 */ /* 0x000ea80000300800 */
[----:B------:R-:W-:Y:S04]  /*3ad30*/  STL [R1+0x64], R25 ;  /* 0x0000641901007387 */ /* 0x000fe80000100800 */
[----:B------:R-:W-:Y:S04]  /*3ad40*/  STL [R1+0x6c], R27 ;  /* 0x00006c1b01007387 */ /* 0x000fe80000100800 */
        /* <DEDUP_REMOVED lines=9> */
[----:B------:R-:W3:Y:S01]  /*3ade0*/  LDL.LU R27, [R1+0x13c] ;  /* 0x00013c00011b7983 */ /* 0x000ee20000300800 */
[----:B------:R-:W-:-:S02]  /*3adf0*/  IMAD.MOV.U32 R6, RZ, RZ, R17 ;  /* 0x000000ffff067224 */ /* 0x000fc400078e0011 */
[----:B------:R-:W-:-:S07]  /*3ae00*/  IMAD.MOV.U32 R5, RZ, RZ, R16 ;  /* 0x000000ffff057224 */ /* 0x000fce00078e0010 */
[----:B--2---:R-:W-:Y:S01]  /*3ae10*/  HMMA.16816.F32 R4, R4, R20, R8 ;  /* 0x000000140404723c */ /* 0x004fe20000001808 */
[----:B------:R-:W0:Y:S04]  /*3ae20*/  LDSM.16.MT88.4 R8, [R29+UR7+0x3c180] ;  /* 0x03c180071d08783b */ /* 0x000e280008004200 */
[----:B---3--:R-:W-:Y:S04]  /*3ae30*/  STL.64 [R1+0x1290], R26 ;  /* 0x0012901a01007387 */ /* 0x008fe80000100a00 */
[----:B------:R1:W-:Y:S04]  /*3ae40*/  STL.64 [R1+0x1288], R24 ;  /* 0x0012881801007387 */ /* 0x0003e80000100a00 */
[----:B-1----:R-:W2:Y:S04]  /*3ae50*/  LDL.LU R24, [R1+0x220] ;  /* 0x0002200001187983 */ /* 0x002ea80000300800 */
[----:B------:R-:W2:Y:S04]  /*3ae60*/  LDL.LU R25, [R1+0x224] ;  /* 0x0002240001197983 */ /* 0x000ea80000300800 */
[----:B------:R-:W2:Y:S04]  /*3ae70*/  LDL.LU R26, [R1+0x228] ;  /* 0x00022800011a7983 */ /* 0x000ea80000300800 */
[----:B------:R-:W2:Y:S04]  /*3ae80*/  LDL.LU R27, [R1+0x22c] ;  /* 0x00022c00011b7983 */ /* 0x000ea80000300800 */
[----:B------:R1:W-:Y:S04]  /*3ae90*/  STL.64 [R1+0x10], R4 ;  /* 0x0000100401007387 */ /* 0x0003e80000100a00 */
[----:B------:R-:W-:Y:S04]  /*3aea0*/  STL.64 [R1+0x18], R6 ;  /* 0x0000180601007387 */ /* 0x000fe80000100a00 */
[----:B0-----:R-:W-:Y:S01]  /*3aeb0*/  STL [R1+0xd4], R9 ;  /* 0x0000d40901007387 */ /* 0x001fe20000100800 */
[----:B------:R-:W-:-:S03]  /*3aec0*/  MOV R16, R8 ;  /* 0x0000000800107202 */ /* 0x000fc60000000f00 */
[----:B------:R-:W-:Y:S01]  /*3aed0*/  STL [R1+0xdc], R11 ;  /* 0x0000dc0b01007387 */ /* 0x000fe20000100800 */
[----:B------:R-:W-:-:S03]  /*3aee0*/  IMAD.MOV.U32 R17, RZ, RZ, R10 ;  /* 0x000000ffff117224 */ /* 0x000fc600078e000a */
[----:B------:R-:W0:Y:S01]  /*3aef0*/  LDSM.16.MT88.4 R8, [R29+UR7+0x3e180] ;  /* 0x03e180071d08783b */ /* 0x000e220008004200 */
[----:B------:R-:W-:Y:S01]  /*3af00*/  BAR.SYNC.DEFER_BLOCKING 0x0 ;  /* 0x0000000000007b1d */ /* 0x000fe20000010000 */
[----:B-1----:R-:W-:-:S05]  /*3af10*/  IMAD.MOV.U32 R4, RZ, RZ, R0 ;  /* 0x000000ffff047224 */ /* 0x002fca00078e0000 */
[----:B0-----:R-:W-:Y:S04]  /*3af20*/  STL [R1+0x104], R9 ;  /* 0x0001040901007387 */ /* 0x001fe80000100800 */
[----:B------:R0:W-:Y:S01]  /*3af30*/  STL [R1+0x10c], R11 ;  /* 0x00010c0b01007387 */ /* 0x0001e20000100800 */
[----:B------:R-:W-:Y:S01]  /*3af40*/  MOV R0, R10 ;  /* 0x0000000a00007202 */ /* 0x000fe20000000f00 */
[----:B------:R-:W-:Y:S02]  /*3af50*/  IMAD.MOV.U32 R18, RZ, RZ, R8 ;  /* 0x000000ffff127224 */ /* 0x000fe400078e0008 */
[----:B0-----:R-:W3:Y:S04]  /*3af60*/  LDL.LU.64 R10, [R1+0x12d8] ;  /* 0x0012d800010a7983 */ /* 0x001ee80000300a00 */
[----:B------:R-:W3:Y:S01]  /*3af70*/  LDL.LU.64 R8, [R1+0x12d0] ;  /* 0x0012d00001087983 */ /* 0x000ee20000300a00 */
[----:B------:R-:W-:-:S02]  /*3af80*/  IMAD.MOV.U32 R5, RZ, RZ, R23 ;  /* 0x000000ffff057224 */ /* 0x000fc400078e0017 */
[----:B------:R-:W-:Y:S02]  /*3af90*/  IMAD.MOV.U32 R6, RZ, RZ, R22 ;  /* 0x000000ffff067224 */ /* 0x000fe400078e0016 */
[----:B------:R-:W-:Y:S01]  /*3afa0*/  IMAD.MOV.U32 R7, RZ, RZ, R28 ;  /* 0x000000ffff077224 */ /* 0x000fe200078e001c */
[----:B------:R-:W2:Y:S04]  /*3afb0*/  LDL.LU R23, [R1+0x12cc] ;  /* 0x0012cc0001177983 */ /* 0x000ea80000300800 */
[----:B------:R-:W2:Y:S02]  /*3afc0*/  LDL.LU R22, [R1+0x12c8] ;  /* 0x0012c80001167983 */ /* 0x000ea40000300800 */
[-C--:B---3--:R-:W-:Y:S02]  /*3afd0*/  HMMA.16816.F32 R4, R4, R20.reuse, R8 ;  /* 0x000000140404723c */ /* 0x088fe40000001808 */
[----:B------:R-:W3:Y:S04]  /*3afe0*/  LDL.LU.64 R10, [R1+0x12c0] ;  /* 0x0012c000010a7983 */ /* 0x000ee80000300a00 */
[----:B------:R-:W3:Y:S02]  /*3aff0*/  LDL.LU.64 R8, [R1+0x12b8] ;  /* 0x0012b80001087983 */ /* 0x000ee40000300a00 */
[----:B---3--:R-:W-:Y:S02]  /*3b000*/  HMMA.16816.F32 R8, R8, R20, R12 ;  /* 0x000000140808723c */ /* 0x008fe4000000180c */
[----:B------:R-:W3:Y:S04]  /*3b010*/  LDL.LU.64 R14, [R1+0x12b0] ;  /* 0x0012b000010e7983 */ /* 0x000ee80000300a00 */
[----:B------:R-:W3:-:S13]  /*3b020*/  LDL.LU.64 R12, [R1+0x12a8] ;  /* 0x0012a800010c7983 */ /* 0x000eda0000300a00 */
[----:B------:R-:W-:Y:S04]  /*3b030*/  STL.64 [R1+0x1270], R10 ;  /* 0x0012700a01007387 */ /* 0x000fe80000100a00 */
[----:B------:R2:W-:Y:S02]  /*3b040*/  STL.64 [R1+0x1268], R8 ;  /* 0x0012680801007387 */ /* 0x0005e40000100a00 */
[----:B--2---:R-:W-:Y:S01]  /*3b050*/  MOV R8, R23 ;  /* 0x0000001700087202 */ /* 0x004fe20000000f00 */
[----:B-----5:R-:W-:Y:S01]  /*3b060*/  IMAD.MOV.U32 R9, RZ, RZ, R3 ;  /* 0x000000ffff097224 */ /* 0x020fe200078e0003 */
[----:B------:R-:W2:Y:S04]  /*3b070*/  LDL.LU R23, [R1+0x12a0] ;  /* 0x0012a00001177983 */ /* 0x000ea80000300800 */
[----:B------:R-:W5:Y:S01]  /*3b080*/  LDL.LU R3, [R1+0x129c] ;  /* 0x00129c0001037983 */ /* 0x000f620000300800 */
[----:B------:R-:W-:-:S03]  /*3b090*/  IMAD.MOV.U32 R10, RZ, RZ, R2 ;  /* 0x000000ffff0a7224 */ /* 0x000fc600078e0002 */
[----:B------:R-:W2:Y:S01]  /*3b0a0*/  LDL.LU R2, [R1+0x1298] ;  /* 0x0012980001027983 */ /* 0x000ea20000300800 */
[----:B---3--:R-:W-:Y:S03]  /*3b0b0*/  HMMA.16816.F32 R12, R12, R20, R24 ;  /* 0x000000140c0c723c */ /* 0x008fe60000001818 */
[----:B------:R-:W3:Y:S04]  /*3b0c0*/  LDL.LU.64 R26, [R1+0x1290] ;  /* 0x00129000011a7983 */ /* 0x000ee80000300a00 */
[----:B------:R-:W3:Y:S01]  /*3b0d0*/  LDL.LU.64 R24, [R1+0x1288] ;  /* 0x0012880001187983 */ /* 0x000ee20000300a00 */
[----:B----4-:R-:W-:Y:S01]  /*3b0e0*/  IMAD.MOV.U32 R11, RZ, RZ, R19 ;  /* 0x000000ffff0b7224 */ /* 0x010fe200078e0013 */
[----:B------:R-:W-:-:S07]  /*3b0f0*/  MOV R19, R0 ;  /* 0x0000000000137202 */ /* 0x000fce0000000f00 */
[----:B---3--:R-:W-:Y:S01]  /*3b100*/  HMMA.16816.F32 R16, R16, R20, R24 ;  /* 0x000000141010723c */ /* 0x008fe20000001818 */
[----:B------:R-:W3:Y:S04]  /*3b110*/  LDL.LU.64 R26, [R1+0x1280] ;  /* 0x00128000011a7983 */ /* 0x000ee80000300a00 */
[----:B------:R-:W3:-:S14]  /*3b120*/  LDL.LU.64 R24, [R1+0x1278] ;  /* 0x0012780001187983 */ /* 0x000edc0000300a00 */
[----:B------:R-:W-:Y:S04]  /*3b130*/  STL.64 [R1+0x1260], R18 ;  /* 0x0012601201007387 */ /* 0x000fe80000100a00 */
[----:B------:R0:W-:Y:S04]  /*3b140*/  STL.64 [R1+0x1258], R16 ;  /* 0x0012581001007387 */ /* 0x0001e80000100a00 */
[----:B0-----:R-:W4:Y:S04]  /*3b150*/  LDL.LU R16, [R1+0x120] ;  /* 0x0001200001107983 */ /* 0x001f280000300800 */
[----:B------:R-:W4:Y:S04]  /*3b160*/  LDL.LU R17, [R1+0x124] ;  /* 0x0001240001117983 */ /* 0x000f280000300800 */
[----:B------:R-:W4:Y:S01]  /*3b170*/  LDL.LU R20, [R1+0x254] ;  /* 0x0002540001147983 */ /* 0x000f220000300800 */
[----:B------:R-:W-:-:S03]  /*3b180*/  IMAD.MOV.U32 R19, RZ, RZ, R22 ;  /* 0x000000ffff137224 */ /* 0x000fc600078e0016 */
[----:B------:R-:W4:Y:S01]  /*3b190*/  LDL.LU R21, [R1+0x25c] ;  /* 0x00025c0001157983 */ /* 0x000f220000300800 */
[----:B--2---:R-:W-:-:S03]  /*3b1a0*/  IMAD.MOV.U32 R18, RZ, RZ, R23 ;  /* 0x000000ffff127224 */ /* 0x004fc600078e0017 */
[----:B------:R-:W4:Y:S04]  /*3b1b0*/  LDL.LU R22, [R1+0x2b4] ;  /* 0x0002b40001167983 */ /* 0x000f280000300800 */
[----:B------:R-:W4:Y:S01]  /*3b1c0*/  LDL.LU R23, [R1+0x2bc] ;  /* 0x0002bc0001177983 */ /* 0x000f220000300800 */
[----:B------:R-:W-:Y:S02]  /*3b1d0*/  F2FP.F16.E4M3.UNPACK_B R2, R2.H1 ;  /* 0x00000002ff02723e */ /* 0x000fe400030006ff */
[----:B-----5:R-:W-:-:S07]  /*3b1e0*/  F2FP.F16.E4M3.UNPACK_B R3, R3.H1 ;  /* 0x00000003ff03723e */ /* 0x020fce00030006ff */
[----:B----4-:R-:W-:-:S15]  /*3b1f0*/  HMMA.16816.F32 R16, R20, R2, R16 ;  /* 0x000000021410723c */ /* 0x010fde0000001810 */
[----:B------:R-:W-:-:S04]  /*3b200*/  NOP ;  /* 0x0000000000007918 */ /* 0x000fc80000000000 */
[----:B------:R0:W-:Y:S04]  /*3b210*/  STL.64 [R1+0x120], R16 ;  /* 0x0001201001007387 */ /* 0x0001e80000100a00 */
[----:B------:R1:W-:Y:S04]  /*3b220*/  STL.64 [R1+0x128], R18 ;  /* 0x0001281201007387 */ /* 0x0003e80000100a00 */
[----:B------:R-:W2:Y:S04]  /*3b230*/  LDL.LU R20, [R1+0x184] ;  /* 0x0001840001147983 */ /* 0x000ea80000300800 */
[----:B------:R-:W2:Y:S01]  /*3b240*/  LDL.LU R21, [R1+0x18c] ;  /* 0x00018c0001157983 */ /* 0x000ea20000300800 */
[----:B------:R-:W-:-:S03]  /*3b250*/  IMAD.MOV.U32 R0, RZ, RZ, R17 ;  /* 0x000000ffff007224 */ /* 0x000fc600078e0011 */
[----:B0-----:R-:W4:Y:S04]  /*3b260*/  LDL.LU R16, [R1+0x170] ;  /* 0x0001700001107983 */ /* 0x001f280000300800 */
[----:B------:R-:W4:Y:S04]  /*3b270*/  LDL.LU R17, [R1+0x174] ;  /* 0x0001740001117983 */ /* 0x000f280000300800 */
[----:B-1----:R-:W4:Y:S04]  /*3b280*/  LDL.LU R18, [R1+0x178] ;  /* 0x0001780001127983 */ /* 0x002f280000300800 */
[----:B------:R-:W4:Y:S04]  /*3b290*/  LDL.LU R19, [R1+0x17c] ;  /* 0x00017c0001137983 */ /* 0x000f280000300800 */
[----:B------:R-:W2:Y:S04]  /*3b2a0*/  LDL.LU R22, [R1+0x194] ;  /* 0x0001940001167983 */ /* 0x000ea80000300800 */
[----:B------:R-:W2:Y:S02]  /*3b2b0*/  LDL.LU R23, [R1+0x19c] ;  /* 0x00019c0001177983 */ /* 0x000ea40000300800 */
[----:B--2---:R-:W-:-:S15]  /*3b2c0*/  HMMA.16816.F32 R8, R20, R2, R8 ;  /* 0x000000021408723c */ /* 0x004fde0000001808 */
[----:B------:R-:W-:-:S04]  /*3b2d0*/  NOP ;  /* 0x0000000000007918 */ /* 0x000fc80000000000 */
[----:B------:R-:W-:Y:S04]  /*3b2e0*/  STL.64 [R1+0x130], R8 ;  /* 0x0001300801007387 */ /* 0x000fe80000100a00 */
[----:B------:R3:W-:Y:S04]  /*3b2f0*/  STL.64 [R1+0x138], R10 ;  /* 0x0001380a01007387 */ /* 0x0007e80000100a00 */
[----:B------:R-:W3:Y:S04]  /*3b300*/  LDL.LU R20, [R1+0xa4] ;  /* 0x0000a40001147983 */ /* 0x000ee80000300800 */
[----:B------:R-:W3:Y:S04]  /*3b310*/  LDL.LU R21, [R1+0xac] ;  /* 0x0000ac0001157983 */ /* 0x000ee80000300800 */
[----:B------:R-:W3:Y:S04]  /*3b320*/  LDL.LU R22, [R1+0xc4] ;  /* 0x0000c40001167983 */ /* 0x000ee80000300800 */
[----:B------:R-:W3:Y:S01]  /*3b330*/  LDL.LU R23, [R1+0xcc] ;  /* 0x0000cc0001177983 */ /* 0x000ee20000300800 */
[----:B------:R-:W-:Y:S01]  /*3b340*/  MOV R28, R10 ;  /* 0x0000000a001c7202 */ /* 0x000fe20000000f00 */
[----:B------:R-:W-:-:S02]  /*3b350*/  IMAD.MOV.U32 R29, RZ, RZ, R11 ;  /* 0x000000ffff1d7224 */ /* 0x000fc400078e000b */
[----:B---3--:R-:W-:Y:S01]  /*3b360*/  HMMA.16816.F32 R8, R20, R2, R24 ;  /* 0x000000021408723c */ /* 0x008fe20000001818 */
        /* <DEDUP_REMOVED lines=10> */
[----:B------:R-:W3:Y:S04]  /*3b410*/  LDL.LU R11, [R1+0x4c] ;  /* 0x00004c00010b7983 */ /* 0x000ee80000300800 */
[----:B------:R-:W5:Y:S04]  /*3b420*/  LDL.LU R20, [R1+0x4] ;  /* 0x0000040001147983 */ /* 0x000f680000300800 */
[----:B------:R-:W5:Y:S04]  /*3b430*/  LDL.LU R21, [R1+0xc] ;  /* 0x00000c0001157983 */ /* 0x000f680000300800 */
[----:B------:R-:W5:Y:S04]  /*3b440*/  LDL.LU R22, [R1+0x34] ;  /* 0x0000340001167983 */ /* 0x000f680000300800 */
[----:B------:R-:W5:Y:S02]  /*3b450*/  LDL.LU R23, [R1+0x3c] ;  /* 0x00003c0001177983 */ /* 0x000f640000300800 */
[----:B-----5:R-:W-:Y:S02]  /*3b460*/  HMMA.16816.F32 R20, R20, R2, R4 ;  /* 0x000000021414723c */ /* 0x020fe40000001804 */
[----:B------:R-:W4:-:S15]  /*3b470*/  LDL.LU R4, [R1+0x274] ;  /* 0x0002740001047983 */ /* 0x000f1e0000300800 */
[----:B------:R-:W-:Y:S02]  /*3b480*/  NOP ;  /* 0x0000000000007918 */ /* 0x000fe40000000000 */
[----:B------:R0:W-:Y:S04]  /*3b490*/  STL.64 [R1+0xc0], R20 ;  /* 0x0000c01401007387 */ /* 0x0001e80000100a00 */
[----:B------:R1:W-:Y:S04]  /*3b4a0*/  STL.64 [R1+0xc8], R22 ;  /* 0x0000c81601007387 */ /* 0x0003e80000100a00 */
[----:B------:R-:W4:Y:S04]  /*3b4b0*/  LDL.LU R5, [R1+0x27c] ;  /* 0x00027c0001057983 */ /* 0x000f280000300800 */
[----:B0-----:R-:W5:Y:S04]  /*3b4c0*/  LDL.LU R20, [R1+0x1a0] ;  /* 0x0001a00001147983 */ /* 0x001f680000300800 */
[----:B------:R-:W5:Y:S04]  /*3b4d0*/  LDL.LU R21, [R1+0x1a4] ;  /* 0x0001a40001157983 */ /* 0x000f680000300800 */
[----:B-1----:R-:W5:Y:S04]  /*3b4e0*/  LDL.LU R22, [R1+0x1a8] ;  /* 0x0001a80001167983 */ /* 0x002f680000300800 */
[----:B------:R-:W5:Y:S04]  /*3b4f0*/  LDL.LU R23, [R1+0x1ac] ;  /* 0x0001ac0001177983 */ /* 0x000f680000300800 */
        /* <DEDUP_REMOVED lines=11> */
[----:B------:R-:W4:Y:S04]  /*3b5b0*/  LDL.LU R19, [R1+0xec] ;  /* 0x0000ec0001137983 */ /* 0x000f280000300800 */
        /* <DEDUP_REMOVED lines=8> */
[----:B0-----:R-:W2:Y:S04]  /*3b640*/  LDL.LU R24, [R1+0x20] ;  /* 0x0000200001187983 */ /* 0x001ea80000300800 */
[----:B------:R-:W2:Y:S04]  /*3b650*/  LDL.LU R25, [R1+0x24] ;  /* 0x0000240001197983 */ /* 0x000ea80000300800 */
[----:B-1----:R-:W2:Y:S04]  /*3b660*/  LDL.LU R26, [R1+0x28] ;  /* 0x00002800011a7983 */ /* 0x002ea80000300800 */
[----:B------:R-:W2:Y:S04]  /*3b670*/  LDL.LU R27, [R1+0x2c] ;  /* 0x00002c00011b7983 */ /* 0x000ea80000300800 */
        /* <DEDUP_REMOVED lines=20> */
[----:B------:R-:W4:-:S15]  /*3b7c0*/  LDL.LU R4, [R1+0x1f4] ;  /* 0x0001f40001047983 */ /* 0x000f1e0000300800 */
[----:B------:R-:W-:Y:S02]  /*3b7d0*/  NOP ;  /* 0x0000000000007918 */ /* 0x000fe40000000000 */
[----:B------:R-:W-:Y:S04]  /*3b7e0*/  STL.64 [R1+0x180], R8 ;  /* 0x0001800801007387 */ /* 0x000fe80000100a00 */
[----:B------:R-:W-:Y:S04]  /*3b7f0*/  STL.64 [R1+0x188], R10 ;  /* 0x0001880a01007387 */ /* 0x000fe80000100a00 */
[----:B------:R-:W4:Y:S04]  /*3b800*/  LDL.LU R5, [R1+0x1fc] ;  /* 0x0001fc0001057983 */ /* 0x000f280000300800 */
[----:B------:R-:W4:Y:S04]  /*3b810*/  LDL.LU R6, [R1+0x214] ;  /* 0x0002140001067983 */ /* 0x000f280000300800 */
[----:B------:R-:W4:Y:S04]  /*3b820*/  LDL.LU R7, [R1+0x21c] ;  /* 0x00021c0001077983 */ /* 0x000f280000300800 */
[----:B------:R-:W3:Y:S04]  /*3b830*/  LDL.LU R20, [R1+0x160] ;  /* 0x0001600001147983 */ /* 0x000ee80000300800 */
[----:B------:R-:W3:Y:S04]  /*3b840*/  LDL.LU R21, [R1+0x164] ;  /* 0x0001640001157983 */ /* 0x000ee80000300800 */
[----:B------:R-:W3:Y:S04]  /*3b850*/  LDL.LU R22, [R1+0x168] ;  /* 0x0001680001167983 */ /* 0x000ee80000300800 */
[----:B------:R-:W3:Y:S01]  /*3b860*/  LDL.LU R23, [R1+0x16c] ;  /* 0x00016c0001177983 */ /* 0x000ee20000300800 */
[----:B----4-:R-:W-:Y:S03]  /*3b870*/  HMMA.16816.F32 R4, R4, R2, R16 ;  /* 0x000000020404723c */ /* 0x010fe60000001810 */
[----:B------:R-:W4:-:S15]  /*3b880*/  LDL.LU R16, [R1+0x10] ;  /* 0x0000100001107983 */ /* 0x000f1e0000300800 */
[----:B------:R-:W-:Y:S01]  /*3b890*/  NOP ;  /* 0x0000000000007918 */ /* 0x000fe20000000000 */
[----:B------:R0:W-:Y:S04]  /*3b8a0*/  STL.64 [R1+0x80], R4 ;  /* 0x0000800401007387 */ /* 0x0001e80000100a00 */
[----:B------:R1:W-:Y:S04]  /*3b8b0*/  STL.64 [R1+0x88], R6 ;  /* 0x0000880601007387 */ /* 0x0003e80000100a00 */
[----:B------:R-:W4:Y:S04]  /*3b8c0*/  LDL.LU R17, [R1+0x14] ;  /* 0x0000140001117983 */ /* 0x000f280000300800 */
[----:B------:R-:W4:Y:S04]  /*3b8d0*/  LDL.LU R18, [R1+0x18] ;  /* 0x0000180001127983 */ /* 0x000f280000300800 */
[----:B------:R-:W4:Y:S04]  /*3b8e0*/  LDL.LU R19, [R1+0x1c] ;  /* 0x00001c0001137983 */ /* 0x000f280000300800 */
[----:B0-----:R-:W2:Y:S04]  /*3b8f0*/  LDL.LU R4, [R1+0x144] ;  /* 0x0001440001047983 */ /* 0x001ea80000300800 */
[----:B------:R-:W2:Y:S04]  /*3b900*/  LDL.LU R5, [R1+0x14c] ;  /* 0x00014c0001057983 */ /* 0x000ea80000300800 */
[----:B-1----:R-:W2:Y:S04]  /*3b910*/  LDL.LU R6, [R1+0x154] ;  /* 0x0001540001067983 */ /* 0x002ea80000300800 */
[----:B------:R-:W2:Y:S02]  /*3b920*/  LDL.LU R7, [R1+0x15c] ;  /* 0x00015c0001077983 */ /* 0x000ea40000300800 */
[----:B--2---:R-:W-:Y:S02]  /*3b930*/  HMMA.16816.F32 R4, R4, R2, R24 ;  /* 0x000000020404723c */ /* 0x004fe40000001818 */
[----:B------:R-:W2:Y:S04]  /*3b940*/  LDL R24, [R1+0x128] ;  /* 0x0001280001187983 */ /* 0x000ea80000100800 */
[----:B------:R-:W5:-:S13]  /*3b950*/  LDL R25, [R1+0x12c] ;  /* 0x00012c0001197983 */ /* 0x000f5a0000100800 */
[----:B------:R0:W-:Y:S04]  /*3b960*/  STL.64 [R1+0x40], R4 ;  /* 0x0000400401007387 */ /* 0x0001e80000100a00 */
[----:B------:R1:W-:Y:S04]  /*3b970*/  STL.64 [R1+0x48], R6 ;  /* 0x0000480601007387 */ /* 0x0003e80000100a00 */
[----:B------:R-:W2:Y:S04]  /*3b980*/  LDL R26, [R1+0x130] ;  /* 0x00013000011a7983 */ /* 0x000ea80000100800 */
[----:B------:R-:W2:Y:S04]  /*3b990*/  LDL R27, [R1+0x134] ;  /* 0x00013400011b7983 */ /* 0x000ea80000100800 */
[----:B0-----:R-:W2:Y:S04]  /*3b9a0*/  LDL.LU R4, [R1+0x94] ;  /* 0x0000940001047983 */ /* 0x001ea80000300800 */
[----:B------:R-:W2:Y:S04]  /*3b9b0*/  LDL.LU R5, [R1+0x9c] ;  /* 0x00009c0001057983 */ /* 0x000ea80000300800 */
[----:B-1----:R-:W2:Y:S04]  /*3b9c0*/  LDL.LU R6, [R1+0x64] ;  /* 0x0000640001067983 */ /* 0x002ea80000300800 */
[----:B------:R-:W2:Y:S02]  /*3b9d0*/  LDL.LU R7, [R1+0x6c] ;  /* 0x00006c0001077983 */ /* 0x000ea40000300800 */
[-C--:B--2---:R-:W-:Y:S02]  /*3b9e0*/  HMMA.16816.F32 R12, R4, R2.reuse, R12 ;  /* 0x00000002040c723c */ /* 0x084fe4000000180c */
[----:B------:R-:W2:Y:S04]  /*3b9f0*/  LDL.LU R4, [R1+0x200] ;  /* 0x0002000001047983 */ /* 0x000ea80000300800 */
[----:B------:R-:W2:Y:S04]  /*3ba00*/  LDL.LU R5, [R1+0x204] ;  /* 0x0002040001057983 */ /* 0x000ea80000300800 */
[----:B------:R-:W2:Y:S04]  /*3ba10*/  LDL.LU R6, [R1+0x208] ;  /* 0x0002080001067983 */ /* 0x000ea80000300800 */
[----:B------:R-:W2:Y:S05]  /*3ba20*/  LDL.LU R7, [R1+0x20c] ;  /* 0x00020c0001077983 */ /* 0x000eaa0000300800 */
[----:B------:R0:W-:Y:S04]  /*3ba30*/  STL [R1+0x1250], R15 ;  /* 0x0012500f01007387 */ /* 0x0001e80000100800 */
[----:B0-----:R-:W2:Y:S04]  /*3ba40*/  LDL R15, [R1+0x120] ;  /* 0x00012000010f7983 */ /* 0x001ea80000100800 */
[----:B------:R-:W2:Y:S04]  /*3ba50*/  LDL.LU R10, [R1+0x284] ;  /* 0x00028400010a7983 */ /* 0x000ea80000300800 */
[----:B------:R-:W2:Y:S04]  /*3ba60*/  LDL.LU R11, [R1+0x28c] ;  /* 0x00028c00010b7983 */ /* 0x000ea80000300800 */
[----:B------:R-:W2:Y:S04]  /*3ba70*/  LDL.LU R8, [R1+0x2c4] ;  /* 0x0002c40001087983 */ /* 0x000ea80000300800 */
[----:B------:R-:W2:Y:S02]  /*3ba80*/  LDL.LU R9, [R1+0x2cc] ;  /* 0x0002cc0001097983 */ /* 0x000ea40000300800 */
[-C--:B--2---:R-:W-:Y:S02]  /*3ba90*/  HMMA.16816.F32 R8, R8, R2.reuse, R4 ;  /* 0x000000020808723c */ /* 0x084fe40000001804 */
[----:B------:R-:W3:Y:S04]  /*3baa0*/  LDL.LU R6, [R1+0x234] ;  /* 0x0002340001067983 */ /* 0x000ee80000300800 */
[----:B------:R-:W3:Y:S04]  /*3bab0*/  LDL.LU R7, [R1+0x23c] ;  /* 0x00023c0001077983 */ /* 0x000ee80000300800 */
[----:B------:R-:W3:Y:S04]  /*3bac0*/  LDL.LU R4, [R1+0x244] ;  /* 0x0002440001047983 */ /* 0x000ee80000300800 */
[----:B------:R-:W3:Y:S02]  /*3bad0*/  LDL.LU R5, [R1+0x24c] ;  /* 0x00024c0001057983 */ /* 0x000ee40000300800 */
[-C--:B---3--:R-:W-:Y:S02]  /*3bae0*/  HMMA.16816.F32 R4, R4, R2.reuse, R20 ;  /* 0x000000020404723c */ /* 0x088fe40000001814 */
[----:B------:R-:W4:Y:S04]  /*3baf0*/  LDL.LU R22, [R1+0x1c4] ;  /* 0x0001c40001167983 */ /* 0x000f280000300800 */
[----:B------:R-:W4:Y:S04]  /*3bb00*/  LDL.LU R23, [R1+0x1cc] ;  /* 0x0001cc0001177983 */ /* 0x000f280000300800 */
[----:B------:R-:W4:Y:S04]  /*3bb10*/  LDL.LU R20, [R1+0x1e4] ;  /* 0x0001e40001147983 */ /* 0x000f280000300800 */
[----:B------:R-:W4:Y:S02]  /*3bb20*/  LDL.LU R21, [R1+0x1ec] ;  /* 0x0001ec0001157983 */ /* 0x000f240000300800 */
[----:B----4-:R-:W-:Y:S02]  /*3bb30*/  HMMA.16816.F32 R20, R20, R2, R16 ;  /* 0x000000021414723c */ /* 0x010fe40000001810 */
[----:B------:R-:W2:Y:S04]  /*3bb40*/  LDL.LU.64 R18, [R1+0x1260] ;  /* 0x0012600001127983 */ /* 0x000ea80000300a00 */
[----:B------:R-:W2:-:S13]  /*3bb50*/  LDL.LU.64 R16, [R1+0x1258] ;  /* 0x0012580001107983 */ /* 0x000e9a0000300a00 */
[----:B------:R0:W-:Y:S04]  /*3bb60*/  STL.64 [R1+0x90], R20 ;  /* 0x0000901401007387 */ /* 0x0001e80000100a00 */
[----:B------:R1:W-:Y:S04]  /*3bb70*/  STL.64 [R1+0x98], R22 ;  /* 0x0000981601007387 */ /* 0x0003e80000100a00 */
[----:B0-----:R-:W2:Y:S04]  /*3bb80*/  LDL.LU R20, [R1+0xd4] ;  /* 0x0000d40001147983 */ /* 0x001ea80000300800 */
[----:B------:R-:W2:Y:S04]  /*3bb90*/  LDL.LU R21, [R1+0xdc] ;  /* 0x0000dc0001157983 */ /* 0x000ea80000300800 */
[----:B-1----:R-:W2:Y:S04]  /*3bba0*/  LDL.LU R22, [R1+0x104] ;  /* 0x0001040001167983 */ /* 0x002ea80000300800 */
[----:B------:R-:W2:Y:S01]  /*3bbb0*/  LDL.LU R23, [R1+0x10c] ;  /* 0x00010c0001177983 */ /* 0x000ea20000300800 */
[----:B------:R-:W-:Y:S01]  /*3bbc0*/  FMUL R15, R15, UR12 ;  /* 0x0000000c0f0f7c20 */ /* 0x000fe20008400000 */
[----:B------:R-:W-:Y:S01]  /*3bbd0*/  FMUL R0, R0, UR12 ;  /* 0x0000000c00007c20 */ /* 0x000fe20008400000 */
[----:B--2---:R-:W-:Y:S01]  /*3bbe0*/  HMMA.16816.F32 R16, R20, R2, R16 ;  /* 0x000000021410723c */ /* 0x004fe20000001810 */
[----:B------:R-:W2:Y:S04]  /*3bbf0*/  LDL R2, [R1+0xa4] ;  /* 0x0000a40001027983 */ /* 0x000ea80000100800 */
[----:B------:R-:W3:Y:S01]  /*3bc00*/  LDL R3, [R1+0xa8] ;  /* 0x0000a80001037983 */ /* 0x000ee20000100800 */
[----:B------:R-:W-:-:S13]  /*3bc10*/  FMNMX R23, R15, R0, !PT ;  /* 0x000000000f177209 */ /* 0x000fda0007800000 */
[----:B------:R0:W-:Y:S04]  /*3bc20*/  STL.64 [R1+0xd0], R16 ;  /* 0x0000d01001007387 */ /* 0x0001e80000100a00 */
[----:B------:R1:W-:Y:S04]  /*3bc30*/  STL.64 [R1+0xd8], R18 ;  /* 0x0000d81201007387 */ /* 0x0003e80000100a00 */
[----:B------:R-:W4:Y:S04]  /*3bc40*/  LDL R20, [R1+0xcc] ;  /* 0x0000cc0001147983 */ /* 0x000f280000100800 */
[----:B------:R-:W4:Y:S04]  /*3bc50*/  LDL R21, [R1+0x170] ;  /* 0x0001700001157983 */ /* 0x000f280000100800 */
[----:B------:R-:W4:Y:S04]  /*3bc60*/  LDL R22, [R1+0x174] ;  /* 0x0001740001167983 */ /* 0x000f280000100800 */
[----:B0-----:R-:W4:Y:S04]  /*3bc70*/  LDL R16, [R1+0xac] ;  /* 0x0000ac0001107983 */ /* 0x001f280000100800 */
[----:B------:R-:W4:Y:S04]  /*3bc80*/  LDL R17, [R1+0xc0] ;  /* 0x0000c00001117983 */ /* 0x000f280000100800 */
[----:B-1----:R-:W4:Y:S04]  /*3bc90*/  LDL R18, [R1+0xc4] ;  /* 0x0000c40001127983 */ /* 0x002f280000100800 */
[----:B------:R-:W4:Y:S04]  /*3bca0*/  LDL R19, [R1+0xc8] ;  /* 0x0000c80001137983 */ /* 0x000f280000100800 */
[----:B------:R-:W4:Y:S04]  /*3bcb0*/  LDL.LU R15, [R1+0x1250] ;  /* 0x00125000010f7983 */ /* 0x000f280000300800 */
[----:B------:R-:W4:Y:S01]  /*3bcc0*/  LDL R0, [R1+0xa0] ;  /* 0x0000a00001007983 */ /* 0x000f220000100800 */
[----:B------:R-:W-:Y:S01]  /*3bcd0*/  FMUL R24, R24, UR12 ;  /* 0x0000000c18187c20 */ /* 0x000fe20008400000 */
[----:B-----5:R-:W-:Y:S01]  /*3bce0*/  FMUL R25, R25, UR12 ;  /* 0x0000000c19197c20 */ /* 0x020fe20008400000 */
[----:B------:R-:W-:Y:S01]  /*3bcf0*/  FMUL R26, R26, UR12 ;  /* 0x0000000c1a1a7c20 */ /* 0x000fe20008400000 */
[----:B------:R-:W-:Y:S01]  /*3bd00*/  FMUL R27, R27, UR12 ;  /* 0x0000000c1b1b7c20 */ /* 0x000fe20008400000 */
[----:B------:R0:W-:Y:S01]  /*3bd10*/  STL [R1+0x64], R23 ;  /* 0x0000641701007387 */ /* 0x0001e20000100800 */
[----:B------:R-:W-:Y:S01]  /*3bd20*/  FMUL R28, R28, UR12 ;  /* 0x0000000c1c1c7c20 */ /* 0x000fe20008400000 */
[----:B------:R-:W-:Y:S01]  /*3bd30*/  FMUL R29, R29, UR12 ;  /* 0x0000000c1d1d7c20 */ /* 0x000fe20008400000 */
[----:B0-----:R-:W-:-:S02]  /*3bd40*/  FMNMX R23, R24, R25, !PT ;  /* 0x0000001918177209 */ /* 0x001fc40007800000 */
[----:B------:R-:W-:Y:S02]  /*3bd50*/  FMNMX R24, R26, R27, !PT ;  /* 0x0000001b1a187209 */ /* 0x000fe40007800000 */
[----:B------:R-:W5:Y:S04]  /*3bd60*/  LDL R26, [R1+0xbc] ;  /* 0x0000bc00011a7983 */ /* 0x000f680000100800 */
[----:B------:R0:W-:Y:S04]  /*3bd70*/  STL [R1+0x60], R23 ;  /* 0x0000601701007387 */ /* 0x0001e80000100800 */
[----:B------:R-:W-:Y:S01]  /*3bd80*/  STL [R1+0x54], R24 ;  /* 0x0000541801007387 */ /* 0x000fe20000100800 */
[----:B0-----:R-:W-:-:S03]  /*3bd90*/  FMNMX R23, R28, R29, !PT ;  /* 0x0000001d1c177209 */ /* 0x001fc60007800000 */
[----:B------:R-:W5:Y:S04]  /*3bda0*/  LDL R28, [R1+0xb4] ;  /* 0x0000b400011c7983 */ /* 0x000f680000100800 */
[----:B------:R-:W5:Y:S04]  /*3bdb0*/  LDL R29, [R1+0xb8] ;  /* 0x0000b800011d7983 */ /* 0x000f680000100800 */
[----:B------:R0:W-:Y:S04]  /*3bdc0*/  STL [R1+0x50], R23 ;  /* 0x0000501701007387 */ /* 0x0001e80000100800 */
[----:B0-----:R-:W5:Y:S01]  /*3bdd0*/  LDL R23, [R1+0xfc] ;  /* 0x0000fc0001177983 */ /* 0x001f620000100800 */
[----:B--2---:R-:W-:Y:S01]  /*3bde0*/  FMUL R2, R2, UR12 ;  /* 0x0000000c02027c20 */ /* 0x004fe20008400000 */
[----:B---3--:R-:W-:Y:S01]  /*3bdf0*/  FMUL R3, R3, UR12 ;  /* 0x0000000c03037c20 */ /* 0x008fe20008400000 */
[----:B----4-:R-:W-:Y:S01]  /*3be00*/  FMUL R21, R21, UR12 ;  /* 0x0000000c15157c20 */ /* 0x010fe20008400000 */
[----:B------:R-:W-:Y:S01]  /*3be10*/  FMUL R22, R22, UR12 ;  /* 0x0000000c16167c20 */ /* 0x000fe20008400000 */
[----:B------:R-:W-:Y:S01]  /*3be20*/  FMUL R16, R16, UR12 ;  /* 0x0000000c10107c20 */ /* 0x000fe20008400000 */
[----:B------:R-:W-:-:S05]  /*3be30*/  FMUL R0, R0, UR12 ;  /* 0x0000000c00007c20 */ /* 0x000fca0008400000 */
[----:B------:R-:W-:Y:S02]  /*3be40*/  FMNMX R24, R0, R2, !PT ;  /* 0x0000000200187209 */ /* 0x000fe40007800000 */
[----:B------:R-:W-:Y:S01]  /*3be50*/  FMNMX R3, R3, R16, !PT ;  /* 0x0000001003037209 */ /* 0x000fe20007800000 */
[----:B------:R-:W2:Y:S04]  /*3be60*/  LDL R0, [R1+0x178] ;  /* 0x0001780001007983 */ /* 0x000ea80000100800 */
[----:B------:R-:W3:Y:S04]  /*3be70*/  LDL R2, [R1+0x17c] ;  /* 0x00017c0001027983 */ /* 0x000ee80000100800 */
[----:B------:R0:W-:Y:S04]  /*3be80*/  STL [R1+0x38], R24 ;  /* 0x0000381801007387 */ /* 0x0001e80000100800 */
[----:B------:R-:W4:Y:S04]  /*3be90*/  LDL R16, [R1+0xb0] ;  /* 0x0000b00001107983 */ /* 0x000f280000100800 */
[----:B------:R4:W-:Y:S01]  /*3bea0*/  STL [R1+0x3c], R3 ;  /* 0x00003c0301007387 */ /* 0x0009e20000100800 */
[----:B0-----:R-:W-:-:S03]  /*3beb0*/  FMNMX R24, R21, R22, !PT ;  /* 0x0000001615187209 */ /* 0x001fc60007800000 */
[----:B------:R-:W3:Y:S01]  /*3bec0*/  LDL R22, [R1+0xf8] ;  /* 0x0000f80001167983 */ /* 0x000ee20000100800 */
[----:B------:R-:W-:Y:S01]  /*3bed0*/  FMUL R19, R19, UR12 ;  /* 0x0000000c13137c20 */ /* 0x000fe20008400000 */
[----:B------:R-:W-:Y:S01]  /*3bee0*/  FMUL R20, R20, UR12 ;  /* 0x0000000c14147c20 */ /* 0x000fe20008400000 */
[----:B------:R-:W-:Y:S01]  /*3bef0*/  FMUL R17, R17, UR12 ;  /* 0x0000000c11117c20 */ /* 0x000fe20008400000 */
[----:B------:R-:W-:-:S03]  /*3bf00*/  FMUL R18, R18, UR12 ;  /* 0x0000000c12127c20 */ /* 0x000fc60008400000 */
[----:B------:R-:W-:Y:S02]  /*3bf10*/  FMNMX R25, R19, R20, !PT ;  /* 0x0000001413197209 */ /* 0x000fe40007800000 */
[----:B------:R-:W3:Y:S04]  /*3bf20*/  LDL R19, [R1+0xf0] ;  /* 0x0000f00001137983 */ /* 0x000ee80000100800 */
[----:B------:R-:W3:Y:S01]  /*3bf30*/  LDL R20, [R1+0xf4] ;  /* 0x0000f40001147983 */ /* 0x000ee20000100800 */
[----:B------:R-:W-:Y:S01]  /*3bf40*/  FMNMX R27, R17, R18, !PT ;  /* 0x00000012111b7209 */ /* 0x000fe20007800000 */
[----:B-----5:R-:W-:Y:S01]  /*3bf50*/  FMUL R17, R29, UR12 ;  /* 0x0000000c1d117c20 */ /* 0x020fe20008400000 */
[----:B------:R-:W-:-:S03]  /*3bf60*/  FMUL R18, R26, UR12 ;  /* 0x0000000c1a127c20 */ /* 0x000fc60008400000 */
[----:B------:R-:W-:Y:S04]  /*3bf70*/  STL [R1+0x34], R27 ;  /* 0x0000341b01007387 */ /* 0x000fe80000100800 */
[----:B------:R-:W-:Y:S04]  /*3bf80*/  STL [R1+0x30], R25 ;  /* 0x0000301901007387 */ /* 0x000fe80000100800 */
[----:B------:R-:W-:Y:S04]  /*3bf90*/  STL [R1+0x2c], R24 ;  /* 0x00002c1801007387 */ /* 0x000fe80000100800 */
[----:B------:R-:W5:Y:S04]  /*3bfa0*/  LDL R29, [R1+0x48] ;  /* 0x00004800011d7983 */ /* 0x000f680000100800 */
[----:B------:R-:W5:Y:S01]  /*3bfb0*/  LDL R26, [R1+0x4c] ;  /* 0x00004c00011a7983 */ /* 0x000f620000100800 */
[----:B------:R-:W-:Y:S01]  /*3bfc0*/  FMNMX R18, R17, R18, !PT ;  /* 0x0000001211127209 */ /* 0x000fe20007800000 */
[----:B----4-:R-:W-:Y:S01]  /*3bfd0*/  FMUL R3, R16, UR12 ;  /* 0x0000000c10037c20 */ /* 0x010fe20008400000 */
[----:B------:R-:W-:Y:S01]  /*3bfe0*/  FMUL R16, R28, UR12 ;  /* 0x0000000c1c107c20 */ /* 0x000fe20008400000 */
[----:B--2---:R-:W-:Y:S01]  /*3bff0*/  FMUL R0, R0, UR12 ;  /* 0x0000000c00007c20 */ /* 0x004fe20008400000 */
[----:B---3--:R-:W-:Y:S01]  /*3c000*/  FMUL R2, R2, UR12 ;  /* 0x0000000c02027c20 */ /* 0x008fe20008400000 */
[----:B------:R-:W2:Y:S02]  /*3c010*/  LDL R28, [R1+0x44] ;  /* 0x00004400011c7983 */ /* 0x000ea40000100800 */
[----:B------:R-:W-:-:S02]  /*3c020*/  FMNMX R16, R3, R16, !PT ;  /* 0x0000001003107209 */ /* 0x000fc40007800000 */
[----:B------:R-:W3:Y:S01]  /*3c030*/  LDL R3, [R1+0x110] ;  /* 0x0001100001037983 */ /* 0x000ee20000100800 */
[----:B------:R-:W-:Y:S01]  /*3c040*/  FMUL R21, R22, UR12 ;  /* 0x0000000c16157c20 */ /* 0x000fe20008400000 */
[----:B------:R-:W-:Y:S01]  /*3c050*/  FMUL R22, R23, UR12 ;  /* 0x0000000c17167c20 */ /* 0x000fe20008400000 */
[----:B------:R-:W-:Y:S02]  /*3c060*/  FMNMX R23, R0, R2, !PT ;  /* 0x0000000200177209 */ /* 0x000fe40007800000 */
[----:B------:R-:W4:Y:S04]  /*3c070*/  LDL R0, [R1+0x80] ;  /* 0x0000800001007983 */ /* 0x000f280000100800 */
[----:B------:R-:W2:Y:S04]  /*3c080*/  LDL R2, [R1+0x84] ;  /* 0x0000840001027983 */ /* 0x000ea80000100800 */
[----:B------:R0:W-:Y:S04]  /*3c090*/  STL [R1+0x24], R16 ;  /* 0x0000241001007387 */ /* 0x0001e80000100800 */
[----:B------:R-:W2:Y:S04]  /*3c0a0*/  LDL R17, [R1+0x118] ;  /* 0x0001180001117983 */ /* 0x000ea80000100800 */
[----:B0-----:R-:W4:Y:S04]  /*3c0b0*/  LDL R16, [R1+0x114] ;  /* 0x0001140001107983 */ /* 0x001f280000100800 */
[----:B------:R0:W-:Y:S04]  /*3c0c0*/  STL [R1+0x20], R18 ;  /* 0x0000201201007387 */ /* 0x0001e80000100800 */
[----:B0-----:R-:W5:Y:S01]  /*3c0d0*/  LDL R18, [R1+0x11c] ;  /* 0x00011c0001127983 */ /* 0x001f620000100800 */
[----:B------:R-:W-:Y:S01]  /*3c0e0*/  FMUL R19, R19, UR12 ;  /* 0x0000000c13137c20 */ /* 0x000fe20008400000 */
[----:B------:R-:W-:Y:S01]  /*3c0f0*/  FMUL R20, R20, UR12 ;  /* 0x0000000c14147c20 */ /* 0x000fe20008400000 */
[----:B------:R-:W-:-:S04]  /*3c100*/  FMNMX R22, R21, R22, !PT ;  /* 0x0000001615167209 */ /* 0x000fc80007800000 */
[----:B------:R-:W-:Y:S02]  /*3c110*/  FMNMX R20, R19, R20, !PT ;  /* 0x0000001413147209 */ /* 0x000fe40007800000 */
[----:B------:R-:W5:Y:S04]  /*3c120*/  LDL R19, [R1+0x180] ;  /* 0x0001800001137983 */ /* 0x000f680000100800 */
[----:B------:R0:W-:Y:S04]  /*3c130*/  STL [R1+0x1c], R20 ;  /* 0x00001c1401007387 */ /* 0x0001e80000100800 */
[----:B0-----:R-:W5:Y:S04]  /*3c140*/  LDL R20, [R1+0x184] ;  /* 0x0001840001147983 */ /* 0x001f680000100800 */
[----:B------:R-:W-:Y:S04]  /*3c150*/  STL [R1+0x28], R23 ;  /* 0x0000281701007387 */ /* 0x000fe80000100800 */
[----:B------:R-:W5:Y:S04]  /*3c160*/  LDL R21, [R1+0x188] ;  /* 0x0001880001157983 */ /* 0x000f680000100800 */
[----:B------:R0:W-:Y:S04]  /*3c170*/  STL [R1+0x14], R22 ;  /* 0x0000141601007387 */ /* 0x0001e80000100800 */
[----:B0-----:R-:W5:Y:S01]  /*3c180*/  LDL R22, [R1+0x18c] ;  /* 0x00018c0001167983 */ /* 0x001f620000100800 */
[----:B---3--:R-:W-:Y:S01]  /*3c190*/  FMUL R3, R3, UR12 ;  /* 0x0000000c03037c20 */ /* 0x008fe20008400000 */
[----:B--2---:R-:W-:Y:S01]  /*3c1a0*/  FMUL R17, R17, UR12 ;  /* 0x0000000c11117c20 */ /* 0x004fe20008400000 */
[----:B----4-:R-:W-:-:S05]  /*3c1b0*/  FMUL R16, R16, UR12 ;  /* 0x0000000c10107c20 */ /* 0x010fca0008400000 */
[----:B------:R-:W-:Y:S02]  /*3c1c0*/  FMNMX R16, R3, R16, !PT ;  /* 0x0000001003107209 */ /* 0x000fe40007800000 */
[----:B------:R-:W2:Y:S04]  /*3c1d0*/  LDL R3, [R1+0x8c] ;  /* 0x00008c0001037983 */ /* 0x000ea80000100800 */
[----:B------:R0:W-:Y:S01]  /*3c1e0*/  STL [R1+0x10], R16 ;  /* 0x0000101001007387 */ /* 0x0001e20000100800 */
[----:B-----5:R-:W-:-:S05]  /*3c1f0*/  FMUL R18, R18, UR12 ;  /* 0x0000000c12127c20 */ /* 0x020fca0008400000 */
[----:B------:R-:W-:Y:S01]  /*3c200*/  FMNMX R17, R17, R18, !PT ;  /* 0x0000001211117209 */ /* 0x000fe20007800000 */
[----:B0-----:R-:W3:Y:S04]  /*3c210*/  LDL R16, [R1+0x40] ;  /* 0x0000400001107983 */ /* 0x001ee80000100800 */
[----:B------:R-:W4:Y:S01]  /*3c220*/  LDL R18, [R1+0x88] ;  /* 0x0000880001127983 */ /* 0x000f220000100800 */
[----:B------:R-:W-:Y:S01]  /*3c230*/  FMUL R19, R19, UR12 ;  /* 0x0000000c13137c20 */ /* 0x000fe20008400000 */
[----:B------:R-:W-:Y:S01]  /*3c240*/  FMUL R0, R0, UR12 ;  /* 0x0000000c00007c20 */ /* 0x000fe20008400000 */
[----:B------:R-:W-:Y:S01]  /*3c250*/  FMUL R2, R2, UR12 ;  /* 0x0000000c02027c20 */ /* 0x000fe20008400000 */
[----:B------:R0:W-:Y:S01]  /*3c260*/  STL [R1+0xc], R17 ;  /* 0x00000c1101007387 */ /* 0x0001e20000100800 */
[----:B------:R-:W-:Y:S01]  /*3c270*/  FMUL R20, R20, UR12 ;  /* 0x0000000c14147c20 */ /* 0x000fe20008400000 */
[----:B------:R-:W-:-:S02]  /*3c280*/  FMUL R21, R21, UR12 ;  /* 0x0000000c15157c20 */ /* 0x000fc40008400000 */
[----:B0-----:R-:W-:Y:S02]  /*3c290*/  FMNMX R17, R0, R2, !PT ;  /* 0x0000000200117209 */ /* 0x001fe40007800000 */
[----:B------:R-:W-:Y:S01]  /*3c2a0*/  FMNMX R20, R19, R20, !PT ;  /* 0x0000001413147209 */ /* 0x000fe20007800000 */
[----:B------:R-:W-:-:S04]  /*3c2b0*/  FMUL R22, R22, UR12 ;  /* 0x0000000c16167c20 */ /* 0x000fc80008400000 */
[----:B------:R-:W-:Y:S01]  /*3c2c0*/  STL [R1+0x8], R20 ;  /* 0x0000081401007387 */ /* 0x000fe20000100800 */
[----:B------:R-:W-:-:S05]  /*3c2d0*/  FMNMX R19, R21, R22, !PT ;  /* 0x0000001615137209 */ /* 0x000fca0007800000 */
[----:B------:R-:W-:Y:S04]  /*3c2e0*/  STL [R1+0x4], R19 ;  /* 0x0000041301007387 */ /* 0x000fe80000100800 */
[----:B------:R0:W-:Y:S02]  /*3c2f0*/  STL [R1+0x18], R17 ;  /* 0x0000181101007387 */ /* 0x0001e40000100800 */
[----:B0-----:R-:W-:Y:S01]  /*3c300*/  FMUL R17, R29, UR12 ;  /* 0x0000000c1d117c20 */ /* 0x001fe20008400000 */
[----:B------:R-:W-:Y:S01]  /*3c310*/  FMUL R19, R12, UR12 ;  /* 0x0000000c0c137c20 */ /* 0x000fe20008400000 */
[----:B--2---:R-:W-:Y:S01]  /*3c320*/  FMUL R2, R3, UR12 ;  /* 0x0000000c03027c20 */ /* 0x004fe20008400000 */
[----:B---3--:R-:W-:Y:S01]  /*3c330*/  FMUL R3, R16, UR12 ;  /* 0x0000000c10037c20 */ /* 0x008fe20008400000 */
[----:B------:R-:W-:Y:S01]  /*3c340*/  FMUL R16, R28, UR12 ;  /* 0x0000000c1c107c20 */ /* 0x000fe20008400000 */
[----:B----4-:R-:W-:Y:S01]  /*3c350*/  FMUL R0, R18, UR12 ;  /* 0x0000000c12007c20 */ /* 0x010fe20008400000 */
[----:B------:R-:W2:Y:S01]  /*3c360*/  LDL R28, [R1+0x90] ;  /* 0x00009000011c7983 */ /* 0x000ea20000100800 */
[----:B------:R-:W-:-:S03]  /*3c370*/  FMUL R18, R26, UR12 ;  /* 0x0000000c1a127c20 */ /* 0x000fc60008400000 */
[----:B------:R-:W3:Y:S04]  /*3c380*/  LDL R26, [R1+0x94] ;  /* 0x00009400011a7983 */ /* 0x000ee80000100800 */
[----:B------:R0:W-:Y:S01]  /*3c390*/  STL [R1+0x11cc], R12 ;  /* 0x0011cc0c01007387 */ /* 0x0001e20000100800 */
[----:B------:R-:W-:Y:S02]  /*3c3a0*/  FMNMX R2, R0, R2, !PT ;  /* 0x0000000200027209 */ /* 0x000fe40007800000 */
[----:B------:R-:W-:Y:S01]  /*3c3b0*/  FMNMX R0, R3, R16, !PT ;  /* 0x0000001003007209 */ /* 0x000fe20007800000 */
[----:B------:R-:W-:Y:S01]  /*3c3c0*/  STL [R1+0x11d0], R13 ;  /* 0x0011d00d01007387 */ /* 0x000fe20000100800 */
[----:B------:R-:W-:-:S03]  /*3c3d0*/  FMNMX R3, R17, R18, !PT ;  /* 0x0000001211037209 */ /* 0x000fc60007800000 */
[----:B------:R-:W-:Y:S04]  /*3c3e0*/  STL [R1+0x11d4], R14 ;  /* 0x0011d40e01007387 */ /* 0x000fe80000100800 */
[----:B------:R-:W-:Y:S04]  /*3c3f0*/  STL [R1+0x11d8], R15 ;  /* 0x0011d80f01007387 */ /* 0x000fe80000100800 */
[----:B------:R1:W-:Y:S04]  /*3c400*/  STL [R1+0x5c], R2 ;  /* 0x00005c0201007387 */ /* 0x0003e80000100800 */
[----:B------:R4:W-:Y:S04]  /*3c410*/  STL [R1+0x74], R0 ;  /* 0x0000740001007387 */ /* 0x0009e80000100800 */
[----:B------:R5:W-:Y:S04]  /*3c420*/  STL [R1+0x58], R3 ;  /* 0x0000580301007387 */ /* 0x000be80000100800 */
[----:B0-----:R-:W3:Y:S01]  /*3c430*/  LDL R12, [R1+0x9c] ;  /* 0x00009c00010c7983 */ /* 0x001ee20000100800 */
[----:B------:R-:W-:Y:S01]  /*3c440*/  FMUL R20, R13, UR12 ;  /* 0x0000000c0d147c20 */ /* 0x000fe20008400000 */
[----:B------:R-:W-:Y:S01]  /*3c450*/  FMUL R21, R14, UR12 ;  /* 0x0000000c0e157c20 */ /* 0x000fe20008400000 */
[----:B------:R-:W-:-:S03]  /*3c460*/  FMUL R22, R15, UR12 ;  /* 0x0000000c0f167c20 */ /* 0x000fc60008400000 */
[----:B-1----:R-:W-:Y:S02]  /*3c470*/  FMNMX R2, R19, R20, !PT ;  /* 0x0000001413027209 */ /* 0x002fe40007800000 */
[----:B----4-:R-:W-:-:S03]  /*3c480*/  FMNMX R0, R21, R22, !PT ;  /* 0x0000001615007209 */ /* 0x010fc60007800000 */
[----:B------:R0:W-:Y:S04]  /*3c490*/  STL [R1+0x70], R2 ;  /* 0x0000700201007387 */ /* 0x0001e80000100800 */
[----:B------:R-:W4:Y:S04]  /*3c4a0*/  LDL R29, [R1+0xd0] ;  /* 0x0000d000011d7983 */ /* 0x000f280000100800 */
[----:B------:R1:W-:Y:S04]  /*3c4b0*/  STL [R1+0x78], R0 ;  /* 0x0000780001007387 */ /* 0x0003e80000100800 */
[----:B------:R1:W-:Y:S01]  /*3c4c0*/  STL [R1+0x11dc], R8 ;  /* 0x0011dc0801007387 */ /* 0x0003e20000100800 */
[----:B-----5:R-:W-:Y:S01]  /*3c4d0*/  FMUL R3, R10, UR12 ;  /* 0x0000000c0a037c20 */ /* 0x020fe20008400000 */
[----:B------:R-:W-:Y:S01]  /*3c4e0*/  FMUL R16, R11, UR12 ;  /* 0x0000000c0b107c20 */ /* 0x000fe20008400000 */
[----:B------:R-:W-:Y:S01]  /*3c4f0*/  FMUL R17, R4, UR12 ;  /* 0x0000000c04117c20 */ /* 0x000fe20008400000 */
[----:B------:R-:W-:Y:S01]  /*3c500*/  FMUL R18, R5, UR12 ;  /* 0x0000000c05127c20 */ /* 0x000fe20008400000 */
[----:B0-----:R-:W-:Y:S01]  /*3c510*/  FMUL R2, R9, UR12 ;  /* 0x0000000c09027c20 */ /* 0x001fe20008400000 */
[----:B-1----:R-:W-:-:S02]  /*3c520*/  FMUL R0, R8, UR12 ;  /* 0x0000000c08007c20 */ /* 0x002fc40008400000 */
[----:B------:R-:W5:Y:S04]  /*3c530*/  LDL R8, [R1+0x98] ;  /* 0x0000980001087983 */ /* 0x000f680000100800 */
[----:B------:R-:W-:Y:S04]  /*3c540*/  STL [R1+0x11e0], R9 ;  /* 0x0011e00901007387 */ /* 0x000fe80000100800 */
[----:B------:R-:W-:Y:S04]  /*3c550*/  STL [R1+0x11e4], R10 ;  /* 0x0011e40a01007387 */ /* 0x000fe80000100800 */
[----:B------:R-:W-:Y:S01]  /*3c560*/  STL [R1+0x11e8], R11 ;  /* 0x0011e80b01007387 */ /* 0x000fe20000100800 */
[----:B------:R-:W-:Y:S01]  /*3c570*/  FMUL R19, R6, UR12 ;  /* 0x0000000c06137c20 */ /* 0x000fe20008400000 */
[----:B------:R-:W-:Y:S01]  /*3c580*/  FMUL R20, R7, UR12 ;  /* 0x0000000c07147c20 */ /* 0x000fe20008400000 */
[----:B------:R-:W-:Y:S01]  /*3c590*/  FMNMX R15, R0, R2, !PT ;  /* 0x00000002000f7209 */ /* 0x000fe20007800000 */
[----:B------:R-:W-:Y:S01]  /*3c5a0*/  STL [R1+0x11ec], R4 ;  /* 0x0011ec0401007387 */ /* 0x000fe20000100800 */
[----:B------:R-:W-:-:S03]  /*3c5b0*/  FMNMX R14, R3, R16, !PT ;  /* 0x00000010030e7209 */ /* 0x000fc60007800000 */
[----:B------:R-:W-:Y:S04]  /*3c5c0*/  STL [R1+0x11f0], R5 ;  /* 0x0011f00501007387 */ /* 0x000fe80000100800 */
[----:B------:R-:W-:Y:S01]  /*3c5d0*/  STL [R1+0x11f4], R6 ;  /* 0x0011f40601007387 */ /* 0x000fe20000100800 */
[----:B------:R-:W-:-:S03]  /*3c5e0*/  FMNMX R3, R17, R18, !PT ;  /* 0x0000001211037209 */ /* 0x000fc60007800000 */
[----:B------:R-:W-:Y:S04]  /*3c5f0*/  STL [R1+0x11f8], R7 ;  /* 0x0011f80701007387 */ /* 0x000fe80000100800 */
[----:B------:R0:W-:Y:S01]  /*3c600*/  STL [R1+0x122c], R15 ;  /* 0x00122c0f01007387 */ /* 0x0001e20000100800 */
[----:B------:R-:W-:-:S03]  /*3c610*/  FMNMX R0, R19, R20, !PT ;  /* 0x0000001413007209 */ /* 0x000fc60007800000 */
[----:B------:R-:W-:Y:S04]  /*3c620*/  STL [R1+0x1228], R14 ;  /* 0x0012280e01007387 */ /* 0x000fe80000100800 */
[----:B------:R-:W4:Y:S04]  /*3c630*/  LDL R2, [R1+0xd4] ;  /* 0x0000d40001027983 */ /* 0x000f280000100800 */
[----:B------:R-:W-:Y:S01]  /*3c640*/  STL [R1+0x144], R3 ;  /* 0x0001440301007387 */ /* 0x000fe20000100800 */
[----:B--2---:R-:W-:-:S03]  /*3c650*/  FMUL R21, R28, UR12 ;  /* 0x0000000c1c157c20 */ /* 0x004fc60008400000 */
[----:B------:R-:W2:Y:S01]  /*3c660*/  LDL R28, [R1+0x54] ;  /* 0x00005400011c7983 */ /* 0x000ea20000100800 */
[----:B---3--:R-:W-:-:S03]  /*3c670*/  FMUL R22, R26, UR12 ;  /* 0x0000000c1a167c20 */ /* 0x008fc60008400000 */
[----:B------:R1:W-:Y:S04]  /*3c680*/  STL [R1+0x140], R0 ;  /* 0x0001400001007387 */ /* 0x0003e80000100800 */
[----:B------:R-:W3:Y:S04]  /*3c690*/  LDL R18, [R1+0x38] ;  /* 0x0000380001127983 */ /* 0x000ee80000100800 */
[----:B------:R-:W2:Y:S04]  /*3c6a0*/  LDL R19, [R1+0x3c] ;  /* 0x00003c0001137983 */ /* 0x000ea80000100800 */
[----:B------:R-:W2:Y:S04]  /*3c6b0*/  LDL R26, [R1+0xdc] ;  /* 0x0000dc00011a7983 */ /* 0x000ea80000100800 */
[----:B0-----:R-:W2:Y:S04]  /*3c6c0*/  LDL.LU R15, [R1+0x24] ;  /* 0x00002400010f7983 */ /* 0x001ea80000300800 */
[----:B------:R-:W2:Y:S04]  /*3c6d0*/  LDL.LU R7, [R1+0x20] ;  /* 0x0000200001077983 */ /* 0x000ea80000300800 */
[----:B------:R-:W2:Y:S04]  /*3c6e0*/  LDL.LU R6, [R1+0x1c] ;  /* 0x00001c0001067983 */ /* 0x000ea80000300800 */
[----:B------:R-:W2:Y:S04]  /*3c6f0*/  LDL.LU R5, [R1+0x14] ;  /* 0x0000140001057983 */ /* 0x000ea80000300800 */
[----:B------:R-:W2:Y:S04]  /*3c700*/  LDL.LU R4, [R1+0x10] ;  /* 0x0000100001047983 */ /* 0x000ea80000300800 */
[----:B------:R-:W2:Y:S01]  /*3c710*/  LDL.LU R11, [R1+0xc] ;  /* 0x00000c00010b7983 */ /* 0x000ea20000300800 */
[----:B-1----:R-:W-:-:S03]  /*3c720*/  FMNMX R0, R21, R22, !PT ;  /* 0x0000001615007209 */ /* 0x002fc60007800000 */
[----:B------:R-:W2:Y:S04]  /*3c730*/  LDL.LU R14, [R1+0x8] ;  /* 0x00000800010e7983 */ /* 0x000ea80000300800 */
[----:B------:R-:W2:Y:S04]  /*3c740*/  LDL.LU R13, [R1+0x4] ;  /* 0x00000400010d7983 */ /* 0x000ea80000300800 */
[----:B------:R-:W2:Y:S01]  /*3c750*/  LDL R22, [R1+0xd8] ;  /* 0x0000d80001167983 */ /* 0x000ea20000100800 */
[----:B------:R-:W-:-:S03]  /*3c760*/  FMUL R16, R12, UR12 ;  /* 0x0000000c0c107c20 */ /* 0x000fc60008400000 */
[----:B------:R-:W-:Y:S04]  /*3c770*/  STL [R1+0x10c], R0 ;  /* 0x00010c0001007387 */ /* 0x000fe80000100800 */
[----:B------:R-:W2:Y:S04]  /*3c780*/  LDL.LU R12, [R1+0x18] ;  /* 0x00001800010c7983 */ /* 0x000ea80000300800 */
[----:B--2---:R0:W-:Y:S04]  /*3c790*/  STL [R1+0x123c], R12 ;  /* 0x00123c0c01007387 */ /* 0x0041e80000100800 */
[----:B0-----:R-:W2:Y:S04]  /*3c7a0*/  LDL.LU R12, [R1+0x60] ;  /* 0x00006000010c7983 */ /* 0x001ea80000300800 */
[----:B------:R-:W2:Y:S04]  /*3c7b0*/  LDL.LU R10, [R1+0x5c] ;  /* 0x00005c00010a7983 */ /* 0x000ea80000300800 */
[----:B--2---:R0:W-:Y:S04]  /*3c7c0*/  STL [R1+0x1240], R10 ;  /* 0x0012400a01007387 */ /* 0x0041e80000100800 */
[----:B0-----:R-:W2:Y:S04]  /*3c7d0*/  LDL.LU R10, [R1+0x64] ;  /* 0x00006400010a7983 */ /* 0x001ea80000300800 */
[----:B------:R-:W2:Y:S01]  /*3c7e0*/  LDL.LU R9, [R1+0x74] ;  /* 0x0000740001097983 */ /* 0x000ea20000300800 */
[----:B-----5:R-:W-:Y:S01]  /*3c7f0*/  FMUL R3, R8, UR12 ;  /* 0x0000000c08037c20 */ /* 0x020fe20008400000 */
[----:B----4-:R-:W-:Y:S01]  /*3c800*/  FMUL R0, R29, UR12 ;  /* 0x0000000c1d007c20 */ /* 0x010fe20008400000 */
[----:B------:R-:W-:Y:S01]  /*3c810*/  FMUL R2, R2, UR12 ;  /* 0x0000000c02027c20 */ /* 0x000fe20008400000 */
[----:B--2---:R0:W-:Y:S04]  /*3c820*/  STL [R1+0x1238], R9 ;  /* 0x0012380901007387 */ /* 0x0041e80000100800 */
[----:B0-----:R-:W2:Y:S04]  /*3c830*/  LDL.LU R9, [R1+0x50] ;  /* 0x0000500001097983 */ /* 0x001ea80000300800 */
[----:B------:R-:W4:Y:S04]  /*3c840*/  LDL.LU R8, [R1+0x58] ;  /* 0x0000580001087983 */ /* 0x000f280000300800 */
[----:B------:R-:W0:Y:S01]  /*3c850*/  SHFL.BFLY PT, R20, R10, 0x2, 0x1f ;  /* 0x0c401f000a147f89 */ /* 0x000e2200000e0000 */
[----:B------:R-:W-:-:S02]  /*3c860*/  FMNMX R3, R3, R16, !PT ;  /* 0x0000001003037209 */ /* 0x000fc40007800000 */
[----:B------:R-:W-:Y:S01]  /*3c870*/  FMNMX R0, R0, R2, !PT ;  /* 0x0000000200007209 */ /* 0x000fe20007800000 */
[----:B------:R-:W1:Y:S04]  /*3c880*/  SHFL.BFLY PT, R27, R27, 0x2, 0x1f ;  /* 0x0c401f001b1b7f89 */ /* 0x000e6800000e0000 */
[----:B----4-:R4:W-:Y:S04]  /*3c890*/  STL [R1+0x1244], R8 ;  /* 0x0012440801007387 */ /* 0x0109e80000100800 */
[----:B0-----:R-:W-:Y:S04]  /*3c8a0*/  STL [R1+0x124c], R20 ;  /* 0x00124c1401007387 */ /* 0x001fe80000100800 */
[----:B------:R0:W-:Y:S04]  /*3c8b0*/  STL [R1+0x1248], R10 ;  /* 0x0012480a01007387 */ /* 0x0001e80000100800 */
[----:B------:R-:W-:Y:S04]  /*3c8c0*/  STL [R1+0x108], R3 ;  /* 0x0001080301007387 */ /* 0x000fe80000100800 */
[----:B------:R-:W-:Y:S04]  /*3c8d0*/  STL [R1+0x104], R0 ;  /* 0x0001040001007387 */ /* 0x000fe80000100800 */
[----:B------:R-:W5:Y:S04]  /*3c8e0*/  SHFL.BFLY PT, R0, R25, 0x2, 0x1f ;  /* 0x0c401f0019007f89 */ /* 0x000f6800000e0000 */
[----:B------:R-:W2:Y:S04]  /*3c8f0*/  SHFL.BFLY PT, R20, R13, 0x2, 0x1f ;  /* 0x0c401f000d147f89 */ /* 0x000ea800000e0000 */
[----:B-1----:R1:W-:Y:S01]  /*3c900*/  STL [R1+0x1234], R27 ;  /* 0x0012341b01007387 */ /* 0x0023e20000100800 */
[----:B----4-:R-:W-:Y:S01]  /*3c910*/  FMUL R8, R22, UR12 ;  /* 0x0000000c16087c20 */ /* 0x010fe20008400000 */
[----:B0-----:R-:W-:-:S02]  /*3c920*/  FMUL R10, R26, UR12 ;  /* 0x0000000c1a0a7c20 */ /* 0x001fc40008400000 */
[----:B-1----:R-:W4:Y:S03]  /*3c930*/  LDL.LU R27, [R1+0x3c] ;  /* 0x00003c00011b7983 */ /* 0x002f260000300800 */
[----:B------:R-:W-:Y:S01]  /*3c940*/  FMNMX R8, R8, R10, !PT ;  /* 0x0000000a08087209 */ /* 0x000fe20007800000 */
[----:B-----5:R0:W-:Y:S04]  /*3c950*/  STL [R1+0x1230], R0 ;  /* 0x0012300001007387 */ /* 0x0201e80000100800 */
[----:B0-----:R-:W5:Y:S04]  /*3c960*/  LDL.LU R0, [R1+0x34] ;  /* 0x0000340001007983 */ /* 0x001f680000300800 */
[----:B--2---:R0:W-:Y:S04]  /*3c970*/  STL [R1], R20 ;  /* 0x0000001401007387 */ /* 0x0041e80000100800 */
[----:B0-----:R-:W2:Y:S04]  /*3c980*/  LDL.LU R20, [R1+0x124c] ;  /* 0x00124c0001147983 */ /* 0x001ea80000300800 */
[----:B------:R-:W2:Y:S04]  /*3c990*/  LDL.LU R10, [R1+0x1248] ;  /* 0x00124800010a7983 */ /* 0x000ea80000300800 */
[----:B------:R0:W-:Y:S04]  /*3c9a0*/  STL [R1+0x100], R8 ;  /* 0x0001000801007387 */ /* 0x0001e80000100800 */
[----:B0-----:R-:W3:Y:S04]  /*3c9b0*/  LDL.LU R8, [R1+0x1244] ;  /* 0x0012440001087983 */ /* 0x001ee80000300800 */
[----:B------:R-:W0:Y:S04]  /*3c9c0*/  SHFL.BFLY PT, R29, R12, 0x2, 0x1f ;  /* 0x0c401f000c1d7f89 */ /* 0x000e2800000e0000 */
[----:B------:R-:W-:Y:S04]  /*3c9d0*/  SHFL.BFLY PT, R28, R28, 0x2, 0x1f ;  /* 0x0c401f001c1c7f89 */ /* 0x000fe800000e0000 */
[----:B------:R-:W1:Y:S01]  /*3c9e0*/  SHFL.BFLY PT, R17, R9, 0x2, 0x1f ;  /* 0x0c401f0009117f89 */ /* 0x000e6200000e0000 */
[----:B--2---:R-:W-:-:S03]  /*3c9f0*/  FMNMX R20, R10, R20, !PT ;  /* 0x000000140a147209 */ /* 0x004fc60007800000 */
[----:B------:R-:W2:Y:S04]  /*3ca00*/  LDL.LU R10, [R1+0x1240] ;  /* 0x00124000010a7983 */ /* 0x000ea80000300800 */
[----:B------:R0:W-:Y:S04]  /*3ca10*/  STL [R1+0x6c], R20 ;  /* 0x00006c1401007387 */ /* 0x0001e80000100800 */
[----:B0-----:R-:W2:Y:S01]  /*3ca20*/  LDL.LU R20, [R1+0x54] ;  /* 0x0000540001147983 */ /* 0x001ea20000300800 */
[----:B------:R-:W-:-:S03]  /*3ca30*/  FMNMX R29, R12, R29, !PT ;  /* 0x0000001d0c1d7209 */ /* 0x000fc60007800000 */
[----:B------:R-:W4:Y:S01]  /*3ca40*/  LDL.LU R12, [R1+0x123c] ;  /* 0x00123c00010c7983 */ /* 0x000f220000300800 */
[----:B-1----:R-:W-:-:S03]  /*3ca50*/  FMNMX R17, R9, R17, !PT ;  /* 0x0000001109117209 */ /* 0x002fc60007800000 */
[----:B------:R-:W-:Y:S04]  /*3ca60*/  STL [R1+0x64], R29 ;  /* 0x0000641d01007387 */ /* 0x000fe80000100800 */
[----:B---3--:R-:W-:Y:S04]  /*3ca70*/  SHFL.BFLY PT, R18, R18, 0x2, 0x1f ;  /* 0x0c401f0012127f89 */ /* 0x008fe800000e0000 */
[----:B------:R-:W4:Y:S01]  /*3ca80*/  SHFL.BFLY PT, R19, R19, 0x2, 0x1f ;  /* 0x0c401f0013137f89 */ /* 0x000f2200000e0000 */
[----:B--2---:R-:W-:-:S03]  /*3ca90*/  FMNMX R20, R20, R28, !PT ;  /* 0x0000001c14147209 */ /* 0x004fc60007800000 */
[----:B------:R-:W2:Y:S04]  /*3caa0*/  LDL.LU R28, [R1+0x30] ;  /* 0x00003000011c7983 */ /* 0x000ea80000300800 */
[----:B------:R-:W-:Y:S04]  /*3cab0*/  STL [R1+0x54], R20 ;  /* 0x0000541401007387 */ /* 0x000fe80000100800 */
[----:B------:R-:W3:Y:S04]  /*3cac0*/  LDL.LU R9, [R1+0x1238] ;  /* 0x0012380001097983 */ /* 0x000ee80000300800 */
[----:B------:R0:W-:Y:S04]  /*3cad0*/  STL [R1+0x60], R17 ;  /* 0x0000601101007387 */ /* 0x0001e80000100800 */
[----:B0-----:R-:W2:Y:S01]  /*3cae0*/  LDL.LU R17, [R1+0x38] ;  /* 0x0000380001117983 */ /* 0x001ea20000300800 */
[----:B----4-:R-:W-:-:S02]  /*3caf0*/  FMNMX R19, R27, R19, !PT ;  /* 0x000000131b137209 */ /* 0x010fc40007800000 */
[----:B--2---:R-:W-:-:S05]  /*3cb00*/  FMNMX R18, R17, R18, !PT ;  /* 0x0000001211127209 */ /* 0x004fca0007800000 */
[----:B------:R-:W-:Y:S04]  /*3cb10*/  STL [R1+0x50], R18 ;  /* 0x0000501201007387 */ /* 0x000fe80000100800 */
[----:B------:R-:W5:Y:S04]  /*3cb20*/  LDL.LU R27, [R1+0x1234] ;  /* 0x00123400011b7983 */ /* 0x000f680000300800 */
[----:B------:R0:W-:Y:S04]  /*3cb30*/  STL [R1+0x3c], R19 ;  /* 0x00003c1301007387 */ /* 0x0001e80000100800 */
[----:B0-----:R-:W2:Y:S04]  /*3cb40*/  LDL R19, [R1+0x70] ;  /* 0x0000700001137983 */ /* 0x001ea80000100800 */
[----:B------:R-:W0:Y:S01]  /*3cb50*/  SHFL.BFLY PT, R2, R24, 0x2, 0x1f ;  /* 0x0c401f0018027f89 */ /* 0x000e2200000e0000 */
[----:B-----5:R-:W-:-:S03]  /*3cb60*/  FMNMX R27, R0, R27, !PT ;  /* 0x0000001b001b7209 */ /* 0x020fc60007800000 */
[----:B------:R-:W4:Y:S04]  /*3cb70*/  LDL.LU R0, [R1+0x1230] ;  /* 0x0012300001007983 */ /* 0x000f280000300800 */
[----:B------:R1:W-:Y:S04]  /*3cb80*/  STL [R1+0x38], R27 ;  /* 0x0000381b01007387 */ /* 0x0003e80000100800 */
[----:B-1----:R-:W0:Y:S04]  /*3cb90*/  LDL.LU R27, [R1+0x2c] ;  /* 0x00002c00011b7983 */ /* 0x002e280000300800 */
[----:B------:R-:W-:Y:S04]  /*3cba0*/  SHFL.BFLY PT, R3, R23, 0x2, 0x1f ;  /* 0x0c401f0017037f89 */ /* 0x000fe800000e0000 */
[----:B------:R-:W-:Y:S04]  /*3cbb0*/  SHFL.BFLY PT, R16, R15, 0x2, 0x1f ;  /* 0x0c401f000f107f89 */ /* 0x000fe800000e0000 */
[----:B------:R-:W1:Y:S01]  /*3cbc0*/  SHFL.BFLY PT, R23, R5, 0x2, 0x1f ;  /* 0x0c401f0005177f89 */ /* 0x000e6200000e0000 */
[----:B----4-:R-:W-:-:S03]  /*3cbd0*/  FMNMX R28, R28, R0, !PT ;  /* 0x000000001c1c7209 */ /* 0x010fc60007800000 */
[----:B------:R-:W4:Y:S01]  /*3cbe0*/  LDL.LU R0, [R1] ;  /* 0x0000000001007983 */ /* 0x000f220000300800 */
[----:B0-----:R-:W-:-:S03]  /*3cbf0*/  FMNMX R27, R27, R2, !PT ;  /* 0x000000021b1b7209 */ /* 0x001fc60007800000 */
[----:B------:R-:W5:Y:S04]  /*3cc00*/  LDL.LU R2, [R1+0x28] ;  /* 0x0000280001027983 */ /* 0x000f680000300800 */
[----:B------:R-:W0:Y:S04]  /*3cc10*/  SHFL.BFLY PT, R24, R4, 0x2, 0x1f ;  /* 0x0c401f0004187f89 */ /* 0x000e2800000e0000 */
[----:B------:R-:W2:Y:S04]  /*3cc20*/  SHFL.BFLY PT, R25, R11, 0x2, 0x1f ;  /* 0x0c401f000b197f89 */ /* 0x000ea800000e0000 */
[----:B------:R-:W-:Y:S04]  /*3cc30*/  SHFL.BFLY PT, R26, R14, 0x2, 0x1f ;  /* 0x0c401f000e1a7f89 */ /* 0x000fe800000e0000 */
[----:B------:R-:W3:Y:S04]  /*3cc40*/  SHFL.BFLY PT, R22, R6, 0x2, 0x1f ;  /* 0x0c401f0006167f89 */ /* 0x000ee800000e0000 */
[----:B------:R-:W3:Y:S01]  /*3cc50*/  SHFL.BFLY PT, R21, R7, 0x2, 0x1f ;  /* 0x0c401f0007157f89 */ /* 0x000ee200000e0000 */
[----:B-1----:R-:W-:-:S02]  /*3cc60*/  FMNMX R5, R5, R23, !PT ;  /* 0x0000001705057209 */ /* 0x002fc40007800000 */
[----:B0-----:R-:W-:Y:S02]  /*3cc70*/  FMNMX R4, R4, R24, !PT ;  /* 0x0000001804047209 */ /* 0x001fe40007800000 */
[----:B--2---:R-:W-:Y:S02]  /*3cc80*/  FMNMX R11, R11, R25, !PT ;  /* 0x000000190b0b7209 */ /* 0x004fe40007800000 */
[----:B---3--:R-:W-:Y:S02]  /*3cc90*/  FMNMX R6, R6, R22, !PT ;  /* 0x0000001606067209 */ /* 0x008fe40007800000 */
[----:B------:R-:W-:Y:S02]  /*3cca0*/  FMNMX R7, R7, R21, !PT ;  /* 0x0000001507077209 */ /* 0x000fe40007800000 */
[----:B----4-:R-:W-:Y:S02]  /*3ccb0*/  FMNMX R13, R13, R0, !PT ;  /* 0x000000000d0d7209 */ /* 0x010fe40007800000 */
[----:B-----5:R-:W-:-:S02]  /*3ccc0*/  FMNMX R3, R2, R3, !PT ;  /* 0x0000000302037209 */ /* 0x020fc40007800000 */
[----:B------:R-:W-:Y:S02]  /*3ccd0*/  FMNMX R2, R15, R16, !PT ;  /* 0x000000100f027209 */ /* 0x000fe40007800000 */
[----:B------:R-:W2:Y:S04]  /*3cce0*/  LDL.LU R15, [R1+0x122c] ;  /* 0x00122c00010f7983 */ /* 0x000ea80000300800 */
[----:B------:R-:W-:Y:S04]  /*3ccf0*/  STL [R1+0x2c], R3 ;  /* 0x00002c0301007387 */ /* 0x000fe80000100800 */
[----:B------:R-:W-:Y:S04]  /*3cd00*/  STL [R1+0x34], R28 ;  /* 0x0000341c01007387 */ /* 0x000fe80000100800 */
[----:B------:R-:W-:Y:S04]  /*3cd10*/  STL [R1+0x28], R2 ;  /* 0x0000280201007387 */ /* 0x000fe80000100800 */
[----:B------:R-:W-:Y:S01]  /*3cd20*/  STL [R1+0x30], R27 ;  /* 0x0000301b01007387 */ /* 0x000fe20000100800 */
[----:B------:R-:W-:-:S03]  /*3cd30*/  FMNMX R16, R14, R26, !PT ;  /* 0x0000001a0e107209 */ /* 0x000fc60007800000 */
[----:B------:R-:W3:Y:S04]  /*3cd40*/  LDL R23, [R1+0x50] ;  /* 0x0000500001177983 */ /* 0x000ee80000100800 */
[----:B------:R-:W4:Y:S04]  /*3cd50*/  LDL R24, [R1+0x60] ;  /* 0x0000600001187983 */ /* 0x000f280000100800 */
[----:B------:R-:W5:Y:S04]  /*3cd60*/  LDL R25, [R1+0x54] ;  /* 0x0000540001197983 */ /* 0x000f680000100800 */
[----:B------:R-:W2:Y:S04]  /*3cd70*/  LDL.LU R14, [R1+0x1228] ;  /* 0x00122800010e7983 */ /* 0x000ea80000300800 */
[----:B------:R-:W2:Y:S04]  /*3cd80*/  LDL R26, [R1+0x6c] ;  /* 0x00006c00011a7983 */ /* 0x000ea80000100800 */
[----:B------:R-:W3:Y:S04]  /*3cd90*/  LDL.LU R22, [R1+0x70] ;  /* 0x0000700001167983 */ /* 0x000ee80000300800 */
[----:B------:R0:W-:Y:S04]  /*3cda0*/  STL [R1+0x1224], R16 ;  /* 0x0012241001007387 */ /* 0x0001e80000100800 */
[----:B0-----:R-:W3:Y:S04]  /*3cdb0*/  LDL.LU R16, [R1+0x78] ;  /* 0x0000780001107983 */ /* 0x001ee80000300800 */
[----:B------:R-:W3:Y:S04]  /*3cdc0*/  LDL R21, [R1+0x3c] ;  /* 0x00003c0001157983 */ /* 0x000ee80000100800 */
[----:B------:R0:W-:Y:S04]  /*3cdd0*/  STL [R1+0x1214], R13 ;  /* 0x0012140d01007387 */ /* 0x0001e80000100800 */
[----:B0-----:R-:W3:Y:S04]  /*3cde0*/  LDL.LU R13, [R1+0x64] ;  /* 0x00006400010d7983 */ /* 0x001ee80000300800 */
[----:B------:R-:W0:Y:S04]  /*3cdf0*/  SHFL.BFLY PT, R29, R12, 0x2, 0x1f ;  /* 0x0c401f000c1d7f89 */ /* 0x000e2800000e0000 */
[----:B------:R-:W1:Y:S01]  /*3ce00*/  SHFL.BFLY PT, R18, R8, 0x2, 0x1f ;  /* 0x0c401f0008127f89 */ /* 0x000e6200000e0000 */
[----:B0-----:R-:W-:-:S05]  /*3ce10*/  FMNMX R12, R12, R29, !PT ;  /* 0x0000001d0c0c7209 */ /* 0x001fca0007800000 */
[----:B------:R-:W-:Y:S04]  /*3ce20*/  STL [R1+0x1218], R12 ;  /* 0x0012180c01007387 */ /* 0x000fe80000100800 */
[----:B------:R-:W0:Y:S04]  /*3ce30*/  SHFL.BFLY PT, R20, R10, 0x2, 0x1f ;  /* 0x0c401f000a147f89 */ /* 0x000e2800000e0000 */
[----:B------:R-:W0:Y:S01]  /*3ce40*/  SHFL.BFLY PT, R17, R9, 0x2, 0x1f ;  /* 0x0c401f0009117f89 */ /* 0x000e2200000e0000 */
[----:B-1----:R-:W-:-:S03]  /*3ce50*/  FMNMX R8, R8, R18, !PT ;  /* 0x0000001208087209 */ /* 0x002fc60007800000 */
[----:B------:R-:W-:Y:S01]  /*3ce60*/  SHFL.BFLY PT, R19, R19, 0x2, 0x1f ;  /* 0x0c401f0013137f89 */ /* 0x000fe200000e0000 */
[----:B0-----:R-:W-:Y:S02]  /*3ce70*/  FMNMX R10, R10, R20, !PT ;  /* 0x000000140a0a7209 */ /* 0x001fe40007800000 */
[----:B------:R-:W-:Y:S01]  /*3ce80*/  FMNMX R9, R9, R17, !PT ;  /* 0x0000001109097209 */ /* 0x000fe20007800000 */
[----:B--2---:R-:W0:Y:S04]  /*3ce90*/  SHFL.BFLY PT, R26, R26, 0x1, 0x1f ;  /* 0x0c201f001a1a7f89 */ /* 0x004e2800000e0000 */
[----:B---3--:R-:W1:Y:S04]  /*3cea0*/  SHFL.BFLY PT, R12, R13, 0x1, 0x1f ;  /* 0x0c201f000d0c7f89 */ /* 0x008e6800000e0000 */
[----:B0-----:R-:W-:Y:S04]  /*3ceb0*/  STL [R1+0x8], R26 ;  /* 0x0000081a01007387 */ /* 0x001fe80000100800 */
[----:B------:R-:W-:Y:S04]  /*3cec0*/  SHFL.BFLY PT, R18, R23, 0x1, 0x1f ;  /* 0x0c201f0017127f89 */ /* 0x000fe800000e0000 */
[----:B-1----:R-:W-:Y:S04]  /*3ced0*/  STL [R1+0x1220], R12 ;  /* 0x0012200c01007387 */ /* 0x002fe80000100800 */
[----:B-----5:R-:W0:Y:S04]  /*3cee0*/  SHFL.BFLY PT, R12, R25, 0x1, 0x1f ;  /* 0x0c201f00190c7f89 */ /* 0x020e2800000e0000 */
[----:B------:R-:W-:Y:S04]  /*3cef0*/  STL [R1+0x121c], R13 ;  /* 0x00121c0d01007387 */ /* 0x000fe80000100800 */
[----:B------:R-:W-:Y:S01]  /*3cf00*/  STL [R1+0x68], R10 ;  /* 0x0000680a01007387 */ /* 0x000fe20000100800 */
[----:B------:R-:W-:-:S03]  /*3cf10*/  FMNMX R19, R22, R19, !PT ;  /* 0x0000001316137209 */ /* 0x000fc60007800000 */
[----:B0-----:R-:W-:Y:S04]  /*3cf20*/  STL [R1], R12 ;  /* 0x0000000c01007387 */ /* 0x001fe80000100800 */
[----:B------:R0:W-:Y:S04]  /*3cf30*/  STL [R1+0x11fc], R10 ;  /* 0x0011fc0a01007387 */ /* 0x0001e80000100800 */
[----:B0-----:R-:W2:Y:S04]  /*3cf40*/  LDL.LU R10, [R1+0x28] ;  /* 0x00002800010a7983 */ /* 0x001ea80000300800 */
[----:B------:R-:W3:Y:S04]  /*3cf50*/  LDL.LU R12, [R1+0x8] ;  /* 0x00000800010c7983 */ /* 0x000ee80000300800 */
[----:B------:R-:W3:Y:S04]  /*3cf60*/  LDL.LU R13, [R1+0x6c] ;  /* 0x00006c00010d7983 */ /* 0x000ee80000300800 */
[----:B------:R-:W-:Y:S04]  /*3cf70*/  STL [R1+0x1210], R18 ;  /* 0x0012101201007387 */ /* 0x000fe80000100800 */
[----:B------:R-:W-:Y:S04]  /*3cf80*/  STL [R1+0x5c], R9 ;  /* 0x00005c0901007387 */ /* 0x000fe80000100800 */
[----:B------:R0:W-:Y:S04]  /*3cf90*/  STL [R1+0x1200], R9 ;  /* 0x0012000901007387 */ /* 0x0001e80000100800 */
[----:B0-----:R-:W5:Y:S04]  /*3cfa0*/  LDL.LU R9, [R1+0x2c] ;  /* 0x00002c0001097983 */ /* 0x001f680000300800 */
[----:B------:R-:W2:Y:S04]  /*3cfb0*/  LDL.LU R18, [R1+0x60] ;  /* 0x0000600001127983 */ /* 0x000ea80000300800 */
[----:B------:R-:W-:Y:S04]  /*3cfc0*/  STL [R1+0x58], R8 ;  /* 0x0000580801007387 */ /* 0x000fe80000100800 */
[----:B------:R-:W-:Y:S04]  /*3cfd0*/  STL [R1+0x7c], R19 ;  /* 0x00007c1301007387 */ /* 0x000fe80000100800 */
[----:B------:R0:W-:Y:S04]  /*3cfe0*/  STL [R1+0x1204], R8 ;  /* 0x0012040801007387 */ /* 0x0001e80000100800 */
[----:B0-----:R-:W2:Y:S04]  /*3cff0*/  LDL.LU R8, [R1+0x38] ;  /* 0x0000380001087983 */ /* 0x001ea80000300800 */
[----:B------:R-:W0:Y:S04]  /*3d000*/  SHFL.BFLY PT, R3, R16, 0x2, 0x1f ;  /* 0x0c401f0010037f89 */ /* 0x000e2800000e0000 */
[----:B------:R-:W1:Y:S04]  /*3d010*/  SHFL.BFLY PT, R19, R21, 0x1, 0x1f ;  /* 0x0c201f0015137f89 */ /* 0x000e6800000e0000 */
[----:B------:R-:W4:Y:S01]  /*3d020*/  SHFL.BFLY PT, R2, R14, 0x2, 0x1f ;  /* 0x0c401f000e027f89 */ /* 0x000f2200000e0000 */
[----:B0-----:R-:W-:-:S03]  /*3d030*/  FMNMX R3, R16, R3, !PT ;  /* 0x0000000310037209 */ /* 0x001fc60007800000 */
[----:B-1----:R0:W-:Y:S01]  /*3d040*/  STL [R1+0x120c], R19 ;  /* 0x00120c1301007387 */ /* 0x0021e20000100800 */
[----:B----4-:R-:W-:-:S03]  /*3d050*/  FMNMX R14, R14, R2, !PT ;  /* 0x000000020e0e7209 */ /* 0x010fc60007800000 */
[----:B0-----:R-:W4:Y:S01]  /*3d060*/  LDL.LU R19, [R1+0x50] ;  /* 0x0000500001137983 */ /* 0x001f220000300800 */
[----:B---3--:R-:W-:-:S03]  /*3d070*/  FMNMX R13, R13, R12, !PT ;  /* 0x0000000c0d0d7209 */ /* 0x008fc60007800000 */
[----:B--2---:R-:W-:Y:S04]  /*3d080*/  SHFL.BFLY PT, R20, R8, 0x1, 0x1f ;  /* 0x0c201f0008147f89 */ /* 0x004fe800000e0000 */
[----:B------:R0:W-:Y:S04]  /*3d090*/  STL [R1+0x1208], R8 ;  /* 0x0012080801007387 */ /* 0x0001e80000100800 */
[----:B0-----:R-:W2:Y:S04]  /*3d0a0*/  LDL.LU R8, [R1+0x3c] ;  /* 0x00003c0001087983 */ /* 0x001ea80000300800 */
[----:B------:R-:W3:Y:S04]  /*3d0b0*/  LDL.LU R16, [R1+0x1224] ;  /* 0x0012240001107983 */ /* 0x000ee80000300800 */
[----:B------:R0:W-:Y:S04]  /*3d0c0*/  STL [R1+0x78], R3 ;  /* 0x0000780301007387 */ /* 0x0001e80000100800 */
[----:B0-----:R-:W2:Y:S04]  /*3d0d0*/  LDL.LU R3, [R1+0x54] ;  /* 0x0000540001037983 */ /* 0x001ea80000300800 */
[----:B------:R-:W2:Y:S04]  /*3d0e0*/  LDL.LU R2, [R1] ;  /* 0x0000000001027983 */ /* 0x000ea80000300800 */
[----:B------:R-:W3:Y:S04]  /*3d0f0*/  LDL.LU R12, [R1+0x1220] ;  /* 0x00122000010c7983 */ /* 0x000ee80000300800 */
[----:B------:R0:W-:Y:S04]  /*3d100*/  STL [R1+0xec], R13 ;  /* 0x0000ec0d01007387 */ /* 0x0001e80000100800 */
[----:B0-----:R-:W3:Y:S04]  /*3d110*/  LDL.LU R13, [R1+0x121c] ;  /* 0x00121c00010d7983 */ /* 0x001ee80000300800 */
[----:B------:R-:W0:Y:S04]  /*3d120*/  SHFL.BFLY PT, R0, R15, 0x2, 0x1f ;  /* 0x0c401f000f007f89 */ /* 0x000e2800000e0000 */
[----:B------:R-:W1:Y:S01]  /*3d130*/  SHFL.BFLY PT, R17, R24, 0x1, 0x1f ;  /* 0x0c201f0018117f89 */ /* 0x000e6200000e0000 */
[----:B0-----:R-:W-:-:S05]  /*3d140*/  FMNMX R15, R15, R0, !PT ;  /* 0x000000000f0f7209 */ /* 0x001fca0007800000 */
[----:B------:R-:W-:Y:S04]  /*3d150*/  STL [R1+0x74], R15 ;  /* 0x0000740f01007387 */ /* 0x000fe80000100800 */
[----:B------:R-:W-:Y:S01]  /*3d160*/  STL [R1+0x70], R14 ;  /* 0x0000700e01007387 */ /* 0x000fe20000100800 */
[----:B-1----:R-:W-:Y:S02]  /*3d170*/  FMNMX R17, R18, R17, !PT ;  /* 0x0000001112117209 */ /* 0x002fe40007800000 */
[----:B--2---:R-:W-:Y:S02]  /*3d180*/  FMNMX R3, R3, R2, !PT ;  /* 0x0000000203037209 */ /* 0x004fe40007800000 */
[----:B---3--:R-:W-:Y:S02]  /*3d190*/  FMNMX R13, R13, R12, !PT ;  /* 0x0000000c0d0d7209 */ /* 0x008fe40007800000 */
[----:B------:R-:W2:Y:S04]  /*3d1a0*/  LDL.LU R12, [R1+0x1218] ;  /* 0x00121800010c7983 */ /* 0x000ea80000300800 */
[----:B------:R0:W-:Y:S04]  /*3d1b0*/  STL [R1+0xe8], R13 ;  /* 0x0000e80d01007387 */ /* 0x0001e80000100800 */
[----:B0-----:R-:W3:Y:S04]  /*3d1c0*/  LDL.LU R13, [R1+0x1214] ;  /* 0x00121400010d7983 */ /* 0x001ee80000300800 */
[----:B------:R-:W-:Y:S04]  /*3d1d0*/  STL [R1+0xe4], R3 ;  /* 0x0000e40301007387 */ /* 0x000fe80000100800 */
[----:B------:R-:W4:Y:S04]  /*3d1e0*/  LDL.LU R18, [R1+0x1210] ;  /* 0x0012100001127983 */ /* 0x000f280000300800 */
[----:B------:R0:W-:Y:S04]  /*3d1f0*/  STL [R1+0x6c], R17 ;  /* 0x00006c1101007387 */ /* 0x0001e80000100800 */
[----:B0-----:R-:W2:Y:S01]  /*3d200*/  LDL R17, [R1+0x78] ;  /* 0x0000780001117983 */ /* 0x001ea20000100800 */
[----:B----4-:R-:W-:-:S03]  /*3d210*/  FMNMX R18, R19, R18, !PT ;  /* 0x0000001213127209 */ /* 0x010fc60007800000 */
[----:B------:R-:W4:Y:S04]  /*3d220*/  LDL.LU R19, [R1+0x120c] ;  /* 0x00120c0001137983 */ /* 0x000f280000300800 */
[----:B------:R0:W-:Y:S04]  /*3d230*/  STL [R1+0x60], R18 ;  /* 0x0000601201007387 */ /* 0x0001e80000100800 */
[----:B0-----:R-:W2:Y:S01]  /*3d240*/  LDL.LU R18, [R1+0x30] ;  /* 0x0000300001127983 */ /* 0x001ea20000300800 */
[----:B----4-:R-:W-:-:S03]  /*3d250*/  FMNMX R19, R8, R19, !PT ;  /* 0x0000001308137209 */ /* 0x010fc60007800000 */
[----:B------:R-:W4:Y:S04]  /*3d260*/  LDL.LU R8, [R1+0x1208] ;  /* 0x0012080001087983 */ /* 0x000f280000300800 */
[----:B------:R0:W-:Y:S04]  /*3d270*/  STL [R1+0x50], R19 ;  /* 0x0000501301007387 */ /* 0x0001e80000100800 */
[----:B0-----:R-:W2:Y:S04]  /*3d280*/  LDL R19, [R1+0x7c] ;  /* 0x00007c0001137983 */ /* 0x001ea80000100800 */
[----:B------:R-:W-:Y:S04]  /*3d290*/  SHFL.BFLY PT, R21, R28, 0x1, 0x1f ;  /* 0x0c201f001c157f89 */ /* 0x000fe800000e0000 */
[----:B------:R-:W2:Y:S04]  /*3d2a0*/  SHFL.BFLY PT, R22, R27, 0x1, 0x1f ;  /* 0x0c201f001b167f89 */ /* 0x000ea800000e0000 */
[----:B-----5:R-:W0:Y:S01]  /*3d2b0*/  SHFL.BFLY PT, R23, R9, 0x1, 0x1f ;  /* 0x0c201f0009177f89 */ /* 0x020e2200000e0000 */
[----:B----4-:R-:W-:-:S03]  /*3d2c0*/  FMNMX R20, R8, R20, !PT ;  /* 0x0000001408147209 */ /* 0x010fc60007800000 */
[----:B------:R-:W4:Y:S04]  /*3d2d0*/  LDL.LU R8, [R1+0x1204] ;  /* 0x0012040001087983 */ /* 0x000f280000300800 */
[----:B------:R1:W-:Y:S04]  /*3d2e0*/  STL [R1+0x38], R20 ;  /* 0x0000381401007387 */ /* 0x0003e80000100800 */
[----:B-1----:R-:W5:Y:S04]  /*3d2f0*/  LDL.LU R20, [R1+0x34] ;  /* 0x0000340001147983 */ /* 0x002f680000300800 */
[----:B------:R-:W1:Y:S01]  /*3d300*/  SHFL.BFLY PT, R24, R10, 0x1, 0x1f ;  /* 0x0c201f000a187f89 */ /* 0x000e6200000e0000 */
[----:B--2---:R-:W-:-:S03]  /*3d310*/  FMNMX R18, R18, R22, !PT ;  /* 0x0000001612127209 */ /* 0x004fc60007800000 */
[----:B------:R-:W2:Y:S04]  /*3d320*/  SHFL.BFLY PT, R25, R7, 0x1, 0x1f ;  /* 0x0c201f0007197f89 */ /* 0x000ea800000e0000 */
[----:B------:R-:W0:Y:S04]  /*3d330*/  SHFL.BFLY PT, R26, R6, 0x1, 0x1f ;  /* 0x0c201f00061a7f89 */ /* 0x000e2800000e0000 */
[----:B------:R-:W0:Y:S04]  /*3d340*/  SHFL.BFLY PT, R27, R5, 0x1, 0x1f ;  /* 0x0c201f00051b7f89 */ /* 0x000e2800000e0000 */
[----:B------:R-:W0:Y:S04]  /*3d350*/  SHFL.BFLY PT, R28, R4, 0x1, 0x1f ;  /* 0x0c201f00041c7f89 */ /* 0x000e2800000e0000 */
[----:B------:R-:W0:Y:S04]  /*3d360*/  SHFL.BFLY PT, R29, R11, 0x1, 0x1f ;  /* 0x0c201f000b1d7f89 */ /* 0x000e2800000e0000 */
[----:B------:R-:W0:Y:S04]  /*3d370*/  SHFL.BFLY PT, R0, R16, 0x1, 0x1f ;  /* 0x0c201f0010007f89 */ /* 0x000e2800000e0000 */
[----:B---3--:R-:W3:Y:S01]  /*3d380*/  SHFL.BFLY PT, R2, R13, 0x1, 0x1f ;  /* 0x0c201f000d027f89 */ /* 0x008ee200000e0000 */
[----:B-----5:R-:W-:Y:S01]  /*3d390*/  FMNMX R20, R20, R21, !PT ;  /* 0x0000001514147209 */ /* 0x020fe20007800000 */
[----:B------:R-:W-:Y:S01]  /*3d3a0*/  IMAD.MOV.U32 R21, RZ, RZ, R19 ;  /* 0x000000ffff157224 */ /* 0x000fe200078e0013 */
[----:B0-----:R-:W-:-:S03]  /*3d3b0*/  FMNMX R19, R9, R23, !PT ;  /* 0x0000001709137209 */ /* 0x001fc60007800000 */
[----:B------:R-:W-:Y:S04]  /*3d3c0*/  STL [R1+0x34], R20 ;  /* 0x0000341401007387 */ /* 0x000fe80000100800 */
[----:B------:R-:W5:Y:S04]  /*3d3d0*/  LDL.LU R9, [R1+0x1200] ;  /* 0x0012000001097983 */ /* 0x000f680000300800 */
[----:B------:R1:W-:Y:S04]  /*3d3e0*/  STL [R1+0xe0], R18 ;  /* 0x0000e01201007387 */ /* 0x0003e80000100800 */
[----:B------:R-:W-:Y:S01]  /*3d3f0*/  STL [R1+0x64], R19 ;  /* 0x0000641301007387 */ /* 0x000fe20000100800 */
[----:B-1----:R-:W-:-:S03]  /*3d400*/  FMNMX R18, R10, R24, !PT ;  /* 0x000000180a127209 */ /* 0x002fc60007800000 */
[----:B------:R-:W5:Y:S01]  /*3d410*/  LDL.LU R10, [R1+0x11fc] ;  /* 0x0011fc00010a7983 */ /* 0x000f620000300800 */
[----:B------:R-:W-:Y:S01]  /*3d420*/  IMAD.MOV.U32 R23, RZ, RZ, R17 ;  /* 0x000000ffff177224 */ /* 0x000fe200078e0011 */
[----:B--2---:R-:W-:Y:S02]  /*3d430*/  FMNMX R17, R7, R25, !PT ;  /* 0x0000001907117209 */ /* 0x004fe40007800000 */
[----:B------:R-:W2:Y:S04]  /*3d440*/  LDL.LU R7, [R1+0x11f8] ;  /* 0x0011f80001077983 */ /* 0x000ea80000300800 */
[----:B------:R0:W-:Y:S02]  /*3d450*/  STL [R1+0x54], R18 ;  /* 0x0000541201007387 */ /* 0x0001e40000100800 */
[----:B0-----:R-:W-:-:S02]  /*3d460*/  FMNMX R18, R6, R26, !PT ;  /* 0x0000001a06127209 */ /* 0x001fc40007800000 */
[----:B------:R-:W2:Y:S04]  /*3d470*/  LDL.LU R6, [R1+0x11f4] ;  /* 0x0011f40001067983 */ /* 0x000ea80000300800 */
[----:B------:R0:W-:Y:S02]  /*3d480*/  STL [R1+0x3c], R17 ;  /* 0x00003c1101007387 */ /* 0x0001e40000100800 */
[----:B0-----:R-:W-:Y:S02]  /*3d490*/  FMNMX R17, R5, R27, !PT ;  /* 0x0000001b05117209 */ /* 0x001fe40007800000 */
[----:B------:R-:W2:Y:S04]  /*3d4a0*/  LDL.LU R5, [R1+0x11f0] ;  /* 0x0011f00001057983 */ /* 0x000ea80000300800 */
[----:B------:R0:W-:Y:S02]  /*3d4b0*/  STL [R1+0x30], R18 ;  /* 0x0000301201007387 */ /* 0x0001e40000100800 */
[----:B0-----:R-:W-:-:S02]  /*3d4c0*/  FMNMX R18, R4, R28, !PT ;  /* 0x0000001c04127209 */ /* 0x001fc40007800000 */
[----:B------:R-:W2:Y:S04]  /*3d4d0*/  LDL.LU R4, [R1+0x11ec] ;  /* 0x0011ec0001047983 */ /* 0x000ea80000300800 */
[----:B------:R0:W-:Y:S04]  /*3d4e0*/  STL [R1+0x2c], R17 ;  /* 0x00002c1101007387 */ /* 0x0001e80000100800 */
[----:B------:R-:W1:Y:S01]  /*3d4f0*/  SHFL.BFLY PT, R3, R12, 0x1, 0x1f ;  /* 0x0c201f000c037f89 */ /* 0x000e6200000e0000 */
[----:B0-----:R-:W-:-:S03]  /*3d500*/  FMNMX R17, R11, R29, !PT ;  /* 0x0000001d0b117209 */ /* 0x001fc60007800000 */
[----:B------:R-:W2:Y:S04]  /*3d510*/  LDL.LU R11, [R1+0x11e8] ;  /* 0x0011e800010b7983 */ /* 0x000ea80000300800 */
[----:B------:R0:W-:Y:S02]  /*3d520*/  STL [R1+0x28], R18 ;  /* 0x0000281201007387 */ /* 0x0001e40000100800 */
[----:B0-----:R-:W0:Y:S02]  /*3d530*/  S2R R18, SR_TID.X ;  /* 0x0000000000127919 */ /* 0x001e240000002100 */
[----:B------:R-:W-:Y:S04]  /*3d540*/  SHFL.BFLY PT, R28, R21, 0x1, 0x1f ;  /* 0x0c201f00151c7f89 */ /* 0x000fe800000e0000 */
[----:B------:R-:W-:Y:S01]  /*3d550*/  SHFL.BFLY PT, R27, R23, 0x1, 0x1f ;  /* 0x0c201f00171b7f89 */ /* 0x000fe200000e0000 */
[----:B------:R-:W-:-:S03]  /*3d560*/  FMNMX R0, R16, R0, !PT ;  /* 0x0000000010007209 */ /* 0x000fc60007800000 */
[----:B----4-:R-:W-:Y:S01]  /*3d570*/  SHFL.BFLY PT, R24, R8, 0x1, 0x1f ;  /* 0x0c201f0008187f89 */ /* 0x010fe200000e0000 */
[----:B---3--:R-:W-:-:S03]  /*3d580*/  FMNMX R2, R13, R2, !PT ;  /* 0x000000020d027209 */ /* 0x008fc60007800000 */
[----:B------:R-:W-:Y:S01]  /*3d590*/  SHFL.BFLY PT, R16, R15, 0x1, 0x1f ;  /* 0x0c201f000f107f89 */ /* 0x000fe200000e0000 */
[----:B------:R-:W-:Y:S02]  /*3d5a0*/  UMOV UR7, 0x400 ;  /* 0x0000040000077882 */ /* 0x000fe40000000000 */
[----:B------:R-:W-:Y:S01]  /*3d5b0*/  ULEA UR7, UR9, UR7, 0x18 ;  /* 0x0000000709077291 */ /* 0x000fe2000f8ec0ff */
[----:B0-----:R-:W-:Y:S01]  /*3d5c0*/  LOP3.LUT R19, R18, 0x1ff, RZ, 0xc0, !PT ;  /* 0x000001ff12137812 */ /* 0x001fe200078ec0ff */
[----:B-----5:R-:W-:Y:S04]  /*3d5d0*/  SHFL.BFLY PT, R25, R9, 0x1, 0x1f ;  /* 0x0c201f0009197f89 */ /* 0x020fe800000e0000 */
[----:B------:R0:W-:Y:S04]  /*3d5e0*/  SHFL.BFLY PT, R26, R10, 0x1, 0x1f ;  /* 0x0c201f000a1a7f89 */ /* 0x0001e800000e0000 */
[----:B0-----:R-:W3:Y:S04]  /*3d5f0*/  LDL.LU R10, [R1+0x11e4] ;  /* 0x0011e400010a7983 */ /* 0x001ee80000300800 */
[----:B------:R-:W-:Y:S04]  /*3d600*/  STL [R1+0x24], R17 ;  /* 0x0000241101007387 */ /* 0x000fe80000100800 */
[----:B------:R-:W4:Y:S04]  /*3d610*/  LDL.LU R9, [R1+0x11e0] ;  /* 0x0011e00001097983 */ /* 0x000f280000300800 */
[----:B------:R-:W5:Y:S04]  /*3d620*/  LDL.LU R8, [R1+0x11dc] ;  /* 0x0011dc0001087983 */ /* 0x000f680000300800 */
[----:B------:R1:W-:Y:S04]  /*3d630*/  STL [R1+0x1c], R0 ;  /* 0x00001c0001007387 */ /* 0x0003e80000100800 */
[----:B------:R-:W2:Y:S04]  /*3d640*/  LDL.LU R15, [R1+0x11d8] ;  /* 0x0011d800010f7983 */ /* 0x000ea80000300800 */
[----:B------:R0:W-:Y:S01]  /*3d650*/  SHFL.BFLY PT, R17, R14, 0x1, 0x1f ;  /* 0x0c201f000e117f89 */ /* 0x0001e200000e0000 */
[----:B-1----:R-:W-:-:S03]  /*3d660*/  FMNMX R0, R12, R3, !PT ;  /* 0x000000030c007209 */ /* 0x002fc60007800000 */
[----:B0-----:R-:W2:Y:S04]  /*3d670*/  LDL.LU R14, [R1+0x11d4] ;  /* 0x0011d400010e7983 */ /* 0x001ea80000300800 */
[----:B------:R-:W2:Y:S04]  /*3d680*/  LDL.LU R13, [R1+0x11d0] ;  /* 0x0011d000010d7983 */ /* 0x000ea80000300800 */
[----:B------:R-:W-:Y:S04]  /*3d690*/  STL [R1+0x14], R2 ;  /* 0x0000140201007387 */ /* 0x000fe80000100800 */
[----:B------:R-:W2:Y:S04]  /*3d6a0*/  LDL.LU R12, [R1+0x11cc] ;  /* 0x0011cc00010c7983 */ /* 0x000ea80000300800 */
[----:B------:R0:W-:Y:S01]  /*3d6b0*/  STL [R1+0x10], R0 ;  /* 0x0000100001007387 */ /* 0x0001e20000100800 */
[----:B------:R-:W-:-:S02]  /*3d6c0*/  LOP3.LUT R3, R18, 0x1c, RZ, 0xc0, !PT ;  /* 0x0000001c12037812 */ /* 0x000fc400078ec0ff */
[----:B0-----:R-:W-:Y:S01]  /*3d6d0*/  SHF.R.U32.HI R0, RZ, 0x3, R19 ;  /* 0x00000003ff007819 */ /* 0x001fe20000011613 */
[----:B------:R-:W3:Y:S01]  /*3d6e0*/  LDL R18, [R1+0x144] ;  /* 0x0001440001127983 */ /* 0x000ee20000100800 */
[----:B------:R-:W-:-:S03]  /*3d6f0*/  MOV R2, R21 ;  /* 0x0000001500027202 */ /* 0x000fc60000000f00 */
[----:B------:R-:W3:Y:S04]  /*3d700*/  LDL R19, [R1+0x140] ;  /* 0x0001400001137983 */ /* 0x000ee80000100800 */
[----:B------:R-:W3:Y:S04]  /*3d710*/  LDL R20, [R1+0x10c] ;  /* 0x00010c0001147983 */ /* 0x000ee80000100800 */
[----:B------:R-:W3:Y:S04]  /*3d720*/  LDL R21, [R1+0x108] ;  /* 0x0001080001157983 */ /* 0x000ee80000100800 */
[----:B------:R-:W3:Y:S04]  /*3d730*/  LDL R22, [R1+0x104] ;  /* 0x0001040001167983 */ /* 0x000ee80000100800 */
[----:B------:R-:W3:Y:S04]  /*3d740*/  LDL.LU R29, [R1+0x100] ;  /* 0x00010000011d7983 */ /* 0x000ee80000300800 */
[----:B--2---:R0:W-:Y:S04]  /*3d750*/  STL [R1+0x2264], R12 ;  /* 0x0022640c01007387 */ /* 0x0041e80000100800 */
[----:B0-----:R-:W2:Y:S04]  /*3d760*/  LDL.LU R12, [R1+0x58] ;  /* 0x00005800010c7983 */ /* 0x001ea80000300800 */
[----:B------:R-:W-:Y:S04]  /*3d770*/  STL [R1+0x2260], R13 ;  /* 0x0022600d01007387 */ /* 0x000fe80000100800 */
[----:B------:R-:W-:Y:S04]  /*3d780*/  STL [R1+0x225c], R14 ;  /* 0x00225c0e01007387 */ /* 0x000fe80000100800 */
[----:B------:R-:W-:Y:S04]  /*3d790*/  STL [R1+0x2258], R15 ;  /* 0x0022580f01007387 */ /* 0x000fe80000100800 */
[----:B-----5:R0:W-:Y:S04]  /*3d7a0*/  STL [R1+0x2254], R8 ;  /* 0x0022540801007387 */ /* 0x0201e80000100800 */
[----:B0-----:R-:W5:Y:S04]  /*3d7b0*/  LDL.LU R8, [R1+0x5c] ;  /* 0x00005c0001087983 */ /* 0x001f680000300800 */
[----:B----4-:R0:W-:Y:S04]  /*3d7c0*/  STL [R1+0x2250], R9 ;  /* 0x0022500901007387 */ /* 0x0101e80000100800 */
[----:B0-----:R-:W4:Y:S01]  /*3d7d0*/  LDL.LU R9, [R1+0x68] ;  /* 0x0000680001097983 */ /* 0x001f220000300800 */
[----:B------:R-:W-:-:S02]  /*3d7e0*/  IMAD.MOV.U32 R14, RZ, RZ, R2 ;  /* 0x000000ffff0e7224 */ /* 0x000fc400078e0002 */
[----:B------:R-:W-:Y:S01]  /*3d7f0*/  IMAD.MOV.U32 R2, RZ, RZ, R23 ;  /* 0x000000ffff027224 */ /* 0x000fe200078e0017 */
[----:B---3--:R-:W-:Y:S04]  /*3d800*/  STL [R1+0x224c], R10 ;  /* 0x00224c0a01007387 */ /* 0x008fe80000100800 */
[----:B------:R-:W-:Y:S04]  /*3d810*/  STL [R1+0x2248], R11 ;  /* 0x0022480b01007387 */ /* 0x000fe80000100800 */
[----:B------:R-:W-:Y:S04]  /*3d820*/  STL [R1+0x2244], R4 ;  /* 0x0022440401007387 */ /* 0x000fe80000100800 */
[----:B------:R-:W-:Y:S04]  /*3d830*/  STL [R1+0x2240], R5 ;  /* 0x0022400501007387 */ /* 0x000fe80000100800 */
[----:B------:R-:W-:Y:S04]  /*3d840*/  STL [R1+0x223c], R6 ;  /* 0x00223c0601007387 */ /* 0x000fe80000100800 */
[----:B------:R-:W-:Y:S04]  /*3d850*/  STL [R1+0x2238], R7 ;  /* 0x0022380701007387 */ /* 0x000fe80000100800 */
[----:B------:R-:W0:Y:S04]  /*3d860*/  SHFL.BFLY PT, R18, R18, 0x2, 0x1f ;  /* 0x0c401f0012127f89 */ /* 0x000e2800000e0000 */
[----:B------:R-:W1:Y:S04]  /*3d870*/  SHFL.BFLY PT, R19, R19, 0x2, 0x1f ;  /* 0x0c401f0013137f89 */ /* 0x000e6800000e0000 */
[----:B------:R-:W3:Y:S04]  /*3d880*/  SHFL.BFLY PT, R20, R20, 0x2, 0x1f ;  /* 0x0c401f0014147f89 */ /* 0x000ee800000e0000 */
[----:B------:R-:W2:Y:S04]  /*3d890*/  SHFL.BFLY PT, R21, R21, 0x2, 0x1f ;  /* 0x0c401f0015157f89 */ /* 0x000ea800000e0000 */
[----:B------:R-:W2:Y:S04]  /*3d8a0*/  SHFL.BFLY PT, R22, R22, 0x2, 0x1f ;  /* 0x0c401f0016167f89 */ /* 0x000ea800000e0000 */
[----:B------:R-:W2:Y:S04]  /*3d8b0*/  SHFL.BFLY PT, R23, R29, 0x2, 0x1f ;  /* 0x0c401f001d177f89 */ /* 0x000ea800000e0000 */
[----:B0-----:R-:W-:Y:S04]  /*3d8c0*/  STL [R1+0x2270], R18 ;  /* 0x0022701201007387 */ /* 0x001fe80000100800 */
[----:B-1----:R-:W-:Y:S04]  /*3d8d0*/  STL [R1+0x2274], R19 ;  /* 0x0022741301007387 */ /* 0x002fe80000100800 */
[----:B---3--:R-:W-:Y:S01]  /*3d8e0*/  STL [R1+0x2278], R20 ;  /* 0x0022781401007387 */ /* 0x008fe20000100800 */
[----:B--2---:R-:W-:-:S03]  /*3d8f0*/  IMAD.MOV.U32 R15, RZ, RZ, R12 ;  /* 0x000000ffff0f7224 */ /* 0x004fc600078e000c */
[----:B------:R-:W2:Y:S04]  /*3d900*/  LDL.LU R13, [R1+0x74] ;  /* 0x00007400010d7983 */ /* 0x000ea80000300800 */
[----:B------:R-:W3:Y:S01]  /*3d910*/  LDL.LU R12, [R1+0x70] ;  /* 0x00007000010c7983 */ /* 0x000ee20000300800 */
[----:B------:R-:W-:Y:S02]  /*3d920*/  LOP3.LUT R0, R0, 0x3c, RZ, 0xc0, !PT ;  /* 0x0000003c00007812 */ /* 0x000fe400078ec0ff */
[----:B------:R-:W-:Y:S01]  /*3d930*/  LEA R3, R3, UR7, 0x4 ;  /* 0x0000000703037c11 */ /* 0x000fe2000f8e20ff */
[----:B------:R-:W-:Y:S04]  /*3d940*/  STL [R1+0x227c], R21 ;  /* 0x00227c1501007387 */ /* 0x000fe80000100800 */
[----:B------:R-:W-:Y:S04]  /*3d950*/  STL [R1+0x2280], R22 ;  /* 0x0022801601007387 */ /* 0x000fe80000100800 */
[----:B------:R0:W-:Y:S04]  /*3d960*/  STL [R1+0x2288], R23 ;  /* 0x0022881701007387 */ /* 0x0001e80000100800 */
[----:B------:R-:W-:Y:S01]  /*3d970*/  STL [R1+0x2284], R29 ;  /* 0x0022841d01007387 */ /* 0x000fe20000100800 */
[----:B-----5:R-:W-:-:S02]  /*3d980*/  FMNMX R5, R8, R25, !PT ;  /* 0x0000001908057209 */ /* 0x020fc40007800000 */
[----:B----4-:R-:W-:-:S05]  /*3d990*/  FMNMX R10, R9, R26, !PT ;  /* 0x0000001a090a7209 */ /* 0x010fca0007800000 */
[----:B------:R-:W-:Y:S04]  /*3d9a0*/  STL [R1+0x2268], R10 ;  /* 0x0022680a01007387 */ /* 0x000fe80000100800 */
[----:B0-----:R-:W4:Y:S01]  /*3d9b0*/  LDL.LU R23, [R1+0xe8] ;  /* 0x0000e80001177983 */ /* 0x001f220000300800 */
[----:B------:R-:W-:Y:S02]  /*3d9c0*/  FMNMX R4, R15, R24, !PT ;  /* 0x000000180f047209 */ /* 0x000fe40007800000 */
[----:B------:R-:W-:Y:S02]  /*3d9d0*/  IADD3 R0, PT, PT, R3, R0, RZ ;  /* 0x0000000003007210 */ /* 0x000fe40007ffe0ff */
[----:B------:R-:W-:Y:S02]  /*3d9e0*/  FMNMX R3, R14, R28, !PT ;  /* 0x0000001c0e037209 */ /* 0x000fe40007800000 */
[----:B------:R-:W-:Y:S01]  /*3d9f0*/  FMNMX R2, R2, R27, !PT ;  /* 0x0000001b02027209 */ /* 0x000fe20007800000 */
[----:B----4-:R0:W-:Y:S04]  /*3da00*/  STL [R1+0x228c], R23 ;  /* 0x00228c1701007387 */ /* 0x0101e80000100800 */
[----:B0-----:R-:W4:Y:S04]  /*3da10*/  LDL.LU R23, [R1+0xec] ;  /* 0x0000ec0001177983 */ /* 0x001f280000300800 */
        /* <DEDUP_REMOVED lines=8> */
[----:B------:R0:W-:Y:S04]  /*3daa0*/  STL [R1+0x226c], R5 ;  /* 0x00226c0501007387 */ /* 0x0001e80000100800 */
[----:B------:R-:W5:Y:S01]  /*3dab0*/  LDL.LU R24, [R1+0x10c] ;  /* 0x00010c0001187983 */ /* 0x000f620000300800 */
[----:B---3--:R-:W-:-:S03]  /*3dac0*/  FMNMX R17, R12, R17, !PT ;  /* 0x000000110c117209 */ /* 0x008fc60007800000 */
[----:B------:R-:W3:Y:S01]  /*3dad0*/  LDL.LU R28, [R1+0x140] ;  /* 0x00014000011c7983 */ /* 0x000ee20000300800 */
[----:B--2---:R-:W-:-:S03]  /*3dae0*/  FMNMX R16, R13, R16, !PT ;  /* 0x000000100d107209 */ /* 0x004fc60007800000 */
[----:B------:R-:W2:Y:S04]  /*3daf0*/  LDL.LU R27, [R1+0x144] ;  /* 0x00014400011b7983 */ /* 0x000ea80000300800 */
[----:B0-----:R-:W2:Y:S04]  /*3db00*/  LDL.LU R5, [R1+0xe0] ;  /* 0x0000e00001057983 */ /* 0x001ea80000300800 */
[----:B------:R-:W3:Y:S04]  /*3db10*/  LDL.LU R10, [R1+0x64] ;  /* 0x00006400010a7983 */ /* 0x000ee80000300800 */
        /* <DEDUP_REMOVED lines=9> */
[----:B----4-:R0:W-:Y:S04]  /*3dbb0*/  @!P1 STS [R0+0x40000], R23 ;  /* 0x0400001700009388 */ /* 0x0101e80000000800 */
[----:B0-----:R-:W4:Y:S04]  /*3dbc0*/  LDL.LU R23, [R1+0x228c] ;  /* 0x00228c0001177983 */ /* 0x001f280000300800 */
[----:B-----5:R-:W-:Y:S04]  /*3dbd0*/  @!P1 STS [R0+0x40400], R29 ;  /* 0x0404001d00009388 */ /* 0x020fe80000000800 */
[----:B------:R-:W-:Y:S04]  /*3dbe0*/  @!P1 STS [R0+0x40600], R22 ;  /* 0x0406001600009388 */ /* 0x000fe80000000800 */
[----:B------:R-:W-:Y:S04]  /*3dbf0*/  @!P1 STS [R0+0x40800], R21 ;  /* 0x0408001500009388 */ /* 0x000fe80000000800 */
[----:B------:R-:W-:Y:S04]  /*3dc00*/  @!P1 STS [R0+0x40a00], R20 ;  /* 0x040a001400009388 */ /* 0x000fe80000000800 */
[----:B------:R-:W-:Y:S04]  /*3dc10*/  @!P1 STS [R0+0x40c00], R19 ;  /* 0x040c001300009388 */ /* 0x000fe80000000800 */
[----:B------:R-:W-:Y:S04]  /*3dc20*/  @!P1 STS [R0+0x40e00], R18 ;  /* 0x040e001200009388 */ /* 0x000fe80000000800 */
[----:B--2---:R-:W-:Y:S04]  /*3dc30*/  @!P1 STS [R0+0x41000], R5 ;  /* 0x0410000500009388 */ /* 0x004fe80000000800 */
[----:B---3--:R-:W-:Y:S04]  /*3dc40*/  @!P1 STS [R0+0x41200], R10 ;  /* 0x0412000a00009388 */ /* 0x008fe80000000800 */
[----:B----4-:R0:W-:Y:S04]  /*3dc50*/  @!P1 STS [R0+0x40200], R23 ;  /* 0x0402001700009388 */ /* 0x0101e80000000800 */
[----:B0-----:R-:W2:Y:S04]  /*3dc60*/  LDL.LU R23, [R1+0x2288] ;  /* 0x0022880001177983 */ /* 0x001ea80000300800 */
[----:B------:R-:W2:Y:S04]  /*3dc70*/  LDL.LU R29, [R1+0x2284] ;  /* 0x00228400011d7983 */ /* 0x000ea80000300800 */
[----:B------:R-:W3:Y:S04]  /*3dc80*/  LDL.LU R22, [R1+0x2280] ;  /* 0x0022800001167983 */ /* 0x000ee80000300800 */
[----:B------:R-:W4:Y:S04]  /*3dc90*/  LDL.LU R21, [R1+0x227c] ;  /* 0x00227c0001157983 */ /* 0x000f280000300800 */
[----:B------:R-:W5:Y:S04]  /*3dca0*/  LDL.LU R20, [R1+0x2278] ;  /* 0x0022780001147983 */ /* 0x000f680000300800 */
[----:B------:R-:W5:Y:S04]  /*3dcb0*/  LDL.LU R19, [R1+0x2274] ;  /* 0x0022740001137983 */ /* 0x000f680000300800 */
[----:B------:R-:W5:Y:S04]  /*3dcc0*/  LDL.LU R18, [R1+0x2270] ;  /* 0x0022700001127983 */ /* 0x000f680000300800 */
[----:B------:R-:W5:Y:S04]  /*3dcd0*/  LDL.LU R5, [R1+0x226c] ;  /* 0x00226c0001057983 */ /* 0x000f680000300800 */
[----:B------:R-:W5:Y:S04]  /*3dce0*/  LDL.LU R10, [R1+0x2268] ;  /* 0x00226800010a7983 */ /* 0x000f680000300800 */
[----:B------:R-:W-:Y:S04]  /*3dcf0*/  @!P1 STS [R0+0x42e00], R2 ;  /* 0x042e000200009388 */ /* 0x000fe80000000800 */
[----:B------:R-:W-:Y:S04]  /*3dd00*/  @!P1 STS [R0+0x43000], R16 ;  /* 0x0430001000009388 */ /* 0x000fe80000000800 */
[----:B------:R-:W-:Y:S04]  /*3dd10*/  @!P1 STS [R0+0x43200], R17 ;  /* 0x0432001100009388 */ /* 0x000fe80000000800 */
[----:B------:R0:W-:Y:S04]  /*3dd20*/  @!P1 STS [R0+0x41400], R12 ;  /* 0x0414000c00009388 */ /* 0x0001e80000000800 */
[----:B------:R1:W-:Y:S04]  /*3dd30*/  @!P1 STS [R0+0x41600], R13 ;  /* 0x0416000d00009388 */ /* 0x0003e80000000800 */
[----:B------:R0:W-:Y:S04]  /*3dd40*/  @!P1 STS [R0+0x41800], R14 ;  /* 0x0418000e00009388 */ /* 0x0001e80000000800 */
[----:B------:R0:W-:Y:S04]  /*3dd50*/  @!P1 STS [R0+0x41a00], R15 ;  /* 0x041a000f00009388 */ /* 0x0001e80000000800 */
[----:B------:R0:W-:Y:S04]  /*3dd60*/  @!P1 STS [R0+0x41c00], R8 ;  /* 0x041c000800009388 */ /* 0x0001e80000000800 */
[----:B------:R0:W-:Y:S04]  /*3dd70*/  @!P1 STS [R0+0x41e00], R9 ;  /* 0x041e000900009388 */ /* 0x0001e80000000800 */
[----:B------:R0:W-:Y:S04]  /*3dd80*/  @!P1 STS [R0+0x42000], R7 ;  /* 0x0420000700009388 */ /* 0x0001e80000000800 */
[----:B------:R0:W-:Y:S04]  /*3dd90*/  @!P1 STS [R0+0x42200], R6 ;  /* 0x0422000600009388 */ /* 0x0001e80000000800 */
[----:B------:R-:W-:Y:S04]  /*3dda0*/  @!P1 STS [R0+0x42400], R11 ;  /* 0x0424000b00009388 */ /* 0x000fe80000000800 */
[----:B------:R-:W-:Y:S04]  /*3ddb0*/  @!P1 STS [R0+0x42a00], R4 ;  /* 0x042a000400009388 */ /* 0x000fe80000000800 */
[----:B------:R-:W-:Y:S04]  /*3ddc0*/  @!P1 STS [R0+0x42c00], R3 ;  /* 0x042c000300009388 */ /* 0x000fe80000000800 */
[----:B0-----:R-:W5:Y:S04]  /*3ddd0*/  LDL.LU R12, [R1+0x2264] ;  /* 0x00226400010c7983 */ /* 0x001f680000300800 */
[----:B-1----:R-:W5:Y:S04]  /*3dde0*/  LDL.LU R13, [R1+0x2260] ;  /* 0x00226000010d7983 */ /* 0x002f680000300800 */
[----:B------:R-:W5:Y:S04]  /*3ddf0*/  LDL.LU R14, [R1+0x225c] ;  /* 0x00225c00010e7983 */ /* 0x000f680000300800 */
[----:B------:R-:W5:Y:S04]  /*3de00*/  LDL.LU R15, [R1+0x2258] ;  /* 0x00225800010f7983 */ /* 0x000f680000300800 */
[----:B------:R-:W5:Y:S04]  /*3de10*/  LDL.LU R8, [R1+0x2254] ;  /* 0x0022540001087983 */ /* 0x000f680000300800 */
[----:B------:R-:W5:Y:S04]  /*3de20*/  LDL.LU R9, [R1+0x2250] ;  /* 0x0022500001097983 */ /* 0x000f680000300800 */
[----:B------:R-:W-:Y:S04]  /*3de30*/  STL [R1+0x21b4], R0 ;  /* 0x0021b40001007387 */ /* 0x000fe80000100800 */
[----:B------:R-:W5:Y:S04]  /*3de40*/  LDL R7, [R1+0x33c] ;  /* 0x00033c0001077983 */ /* 0x000f680000100800 */
[----:B------:R-:W5:Y:S01]  /*3de50*/  LDL.LU R6, [R1+0x124] ;  /* 0x0001240001067983 */ /* 0x000f620000300800 */
[----:B--2---:R-:W-:-:S02]  /*3de60*/  FMNMX R23, R29, R23, !PT ;  /* 0x000000171d177209 */ /* 0x004fc40007800000 */
[----:B---3--:R-:W-:-:S03]  /*3de70*/  FMNMX R22, R26, R22, !PT ;  /* 0x000000161a167209 */ /* 0x008fc60007800000 */
[----:B------:R-:W-:Y:S01]  /*3de80*/  SHFL.BFLY PT, R29, R23, 0x1, 0x1f ;  /* 0x0c201f00171d7f89 */ /* 0x000fe200000e0000 */
[----:B----4-:R-:W-:Y:S02]  /*3de90*/  FMNMX R21, R25, R21, !PT ;  /* 0x0000001519157209 */ /* 0x010fe40007800000 */
[----:B-----5:R-:W-:Y:S02]  /*3dea0*/  FMNMX R20, R24, R20, !PT ;  /* 0x0000001418147209 */ /* 0x020fe40007800000 */
[----:B------:R-:W-:-:S03]  /*3deb0*/  FMNMX R19, R28, R19, !PT ;  /* 0x000000131c137209 */ /* 0x000fc60007800000 */
[----:B------:R-:W-:Y:S01]  /*3dec0*/  SHFL.BFLY PT, R26, R20, 0x1, 0x1f ;  /* 0x0c201f00141a7f89 */ /* 0x000fe200000e0000 */
[----:B------:R-:W-:-:S03]  /*3ded0*/  FMNMX R18, R27, R18, !PT ;  /* 0x000000121b127209 */ /* 0x000fc60007800000 */
[----:B------:R-:W0:Y:S04]  /*3dee0*/  SHFL.BFLY PT, R25, R19, 0x1, 0x1f ;  /* 0x0c201f0013197f89 */ /* 0x000e2800000e0000 */
[----:B------:R-:W1:Y:S04]  /*3def0*/  SHFL.BFLY PT, R24, R18, 0x1, 0x1f ;  /* 0x0c201f0012187f89 */ /* 0x000e6800000e0000 */
[----:B------:R-:W2:Y:S04]  /*3df00*/  SHFL.BFLY PT, R27, R21, 0x1, 0x1f ;  /* 0x0c201f00151b7f89 */ /* 0x000ea800000e0000 */
[----:B------:R-:W3:Y:S04]  /*3df10*/  SHFL.BFLY PT, R28, R22, 0x1, 0x1f ;  /* 0x0c201f00161c7f89 */ /* 0x000ee800000e0000 */
[----:B------:R4:W-:Y:S02]  /*3df20*/  @!P1 STS [R0+0x42600], R10 ;  /* 0x0426000a00009388 */ /* 0x0009e40000000800 */
[----:B----4-:R-:W4:Y:S01]  /*3df30*/  S2R R10, SR_TID.X ;  /* 0x00000000000a7919 */ /* 0x010f220000002100 */
[----:B0-----:R-:W-:-:S02]  /*3df40*/  FMNMX R19, R19, R25, !PT ;  /* 0x0000001913137209 */ /* 0x001fc40007800000 */
[----:B-1----:R-:W-:Y:S02]  /*3df50*/  FMNMX R2, R18, R24, !PT ;  /* 0x0000001812027209 */ /* 0x002fe40007800000 */
[----:B------:R-:W-:Y:S02]  /*3df60*/  FMNMX R16, R20, R26, !PT ;  /* 0x0000001a14107209 */ /* 0x000fe40007800000 */
[----:B--2---:R-:W-:Y:S02]  /*3df70*/  FMNMX R17, R21, R27, !PT ;  /* 0x0000001b15117209 */ /* 0x004fe40007800000 */
[----:B------:R-:W-:Y:S02]  /*3df80*/  FMNMX R23, R23, R29, !PT ;  /* 0x0000001d17177209 */ /* 0x000fe40007800000 */
[----:B---3--:R-:W-:Y:S01]  /*3df90*/  FMNMX R18, R22, R28, !PT ;  /* 0x0000001c16127209 */ /* 0x008fe20007800000 */
[----:B------:R-:W-:Y:S04]  /*3dfa0*/  @!P1 STS [R0+0x42800], R5 ;  /* 0x0428000500009388 */ /* 0x000fe80000000800 */
[----:B------:R-:W-:Y:S04]  /*3dfb0*/  @!P1 STS [R0+0x43400], R2 ;  /* 0x0434000200009388 */ /* 0x000fe80000000800 */
[----:B------:R-:W-:Y:S04]  /*3dfc0*/  @!P1 STS [R0+0x43600], R19 ;  /* 0x0436001300009388 */ /* 0x000fe80000000800 */
[----:B------:R-:W-:Y:S04]  /*3dfd0*/  @!P1 STS [R0+0x43800], R16 ;  /* 0x0438001000009388 */ /* 0x000fe80000000800 */
[----:B------:R-:W-:Y:S04]  /*3dfe0*/  @!P1 STS [R0+0x43a00], R17 ;  /* 0x043a001100009388 */ /* 0x000fe80000000800 */
[----:B------:R-:W-:Y:S04]  /*3dff0*/  @!P1 STS [R0+0x43c00], R18 ;  /* 0x043c001200009388 */ /* 0x000fe80000000800 */
[----:B------:R-:W-:Y:S01]  /*3e000*/  @!P1 STS [R0+0x43e00], R23 ;  /* 0x043e001700009388 */ /* 0x000fe20000000800 */
[----:B----4-:R-:W-:-:S04]  /*3e010*/  LOP3.LUT R10, R10, 0x1ff, RZ, 0xc0, !PT ;  /* 0x000001ff0a0a7812 */ /* 0x010fc800078ec0ff */
[----:B------:R-:W-:Y:S01]  /*3e020*/  LEA R3, R10, UR7, 0x2 ;  /* 0x000000070a037c11 */ /* 0x000fe2000f8e10ff */
[----:B------:R-:W-:Y:S06]  /*3e030*/  BAR.SYNC.DEFER_BLOCKING 0x0 ;  /* 0x0000000000007b1d */ /* 0x000fec0000010000 */
[----:B------:R-:W0:Y:S04]  /*3e040*/  LDS R2, [R3+0x40000] ;  /* 0x0400000003027984 */ /* 0x000e280000000800 */
[----:B0-----:R-:W0:Y:S02]  /*3e050*/  SHFL.BFLY PT, R16, R2, 0x8, 0x1f ;  /* 0x0d001f0002107f89 */ /* 0x001e2400000e0000 */
[----:B0-----:R-:W-:-:S05]  /*3e060*/  FMNMX R2, R2, R16, !PT ;  /* 0x0000001002027209 */ /* 0x001fca0007800000 */
[----:B------:R-:W0:Y:S02]  /*3e070*/  SHFL.BFLY PT, R16, R2, 0x4, 0x1f ;  /* 0x0c801f0002107f89 */ /* 0x000e2400000e0000 */
[----:B0-----:R-:W-:-:S05]  /*3e080*/  FMNMX R2, R2, R16, !PT ;  /* 0x0000001002027209 */ /* 0x001fca0007800000 */
[----:B------:R-:W0:Y:S01]  /*3e090*/  SHFL.BFLY PT, R16, R2, 0x2, 0x1f ;  /* 0x0c401f0002107f89 */ /* 0x000e2200000e0000 */
[----:B------:R-:W1:Y:S01]  /*3e0a0*/  S2R R10, SR_TID.X ;  /* 0x00000000000a7919 */ /* 0x000e620000002100 */
[----:B0-----:R-:W-:-:S05]  /*3e0b0*/  FMNMX R16, R2, R16, !PT ;  /* 0x0000001002107209 */ /* 0x001fca0007800000 */
[----:B------:R-:W0:Y:S01]  /*3e0c0*/  SHFL.BFLY PT, R17, R16, 0x1, 0x1f ;  /* 0x0c201f0010117f89 */ /* 0x000e2200000e0000 */
[----:B------:R-:W-:Y:S02]  /*3e0d0*/  IMAD.U32 R2, RZ, RZ, UR7 ;  /* 0x00000007ff027e24 */ /* 0x000fe4000f8e00ff */
[----:B-1----:R-:W-:-:S05]  /*3e0e0*/  IMAD.SHL.U32 R18, R10, 0x4, RZ ;  /* 0x000000040a127824 */ /* 0x002fca00078e00ff */
[----:B------:R-:W-:Y:S02]  /*3e0f0*/  IADD3 R2, PT, PT, R2, 0x800, R18 ;  /* 0x0000080002027810 */ /* 0x000fe40007ffe012 */
[----:B0-----:R-:W-:-:S05]  /*3e100*/  FMNMX R17, R16, R17, !PT ;  /* 0x0000001110117209 */ /* 0x001fca0007800000 */
[----:B------:R0:W-:Y:S04]  /*3e110*/  @!P0 STS [R3+0x40000], R17 ;  /* 0x0400001103008388 */ /* 0x0001e80000000800 */
[----:B------:R-:W1:Y:S04]  /*3e120*/  LDS R17, [R2+0x40800] ;  /* 0x0408000002117984 */ /* 0x000e680000000800 */
[----:B------:R-:W2:Y:S04]  /*3e130*/  LDS R21, [R2+0x40000] ;  /* 0x0400000002157984 */ /* 0x000ea80000000800 */
[----:B------:R-:W3:Y:S04]  /*3e140*/  LDS R25, [R2+0x42000] ;  /* 0x0420000002197984 */ /* 0x000ee80000000800 */
[----:B------:R-:W4:Y:S04]  /*3e150*/  LDS R28, [R2+0x41000] ;  /* 0x04100000021c7984 */ /* 0x000f280000000800 */
[----:B------:R-:W5:Y:S04]  /*3e160*/  LDS R19, [R2+0x42800] ;  /* 0x0428000002137984 */ /* 0x000f680000000800 */
[----:B------:R-:W5:Y:S04]  /*3e170*/  LDS R26, [R2+0x41800] ;  /* 0x04180000021a7984 */ /* 0x000f680000000800 */
[----:B------:R-:W5:Y:S04]  /*3e180*/  LDS R16, [R2+0x43000] ;  /* 0x0430000002107984 */ /* 0x000f680000000800 */
[----:B0-----:R-:W5:Y:S04]  /*3e190*/  LDL R3, [R1+0x45c] ;  /* 0x00045c0001037983 */ /* 0x001f680000100800 */
[----:B------:R-:W5:Y:S04]  /*3e1a0*/  LDL.LU R11, [R1+0x128] ;  /* 0x00012800010b7983 */ /* 0x000f680000300800 */
[----:B------:R-:W5:Y:S04]  /*3e1b0*/  LDL.LU R4, [R1+0x12c] ;  /* 0x00012c0001047983 */ /* 0x000f680000300800 */
[----:B-1----:R-:W0:Y:S04]  /*3e1c0*/  SHFL.BFLY PT, R20, R17, 0x8, 0x1f ;  /* 0x0d001f0011147f89 */ /* 0x002e2800000e0000 */
[----:B--2---:R-:W1:Y:S04]  /*3e1d0*/  SHFL.BFLY PT, R22, R21, 0x8, 0x1f ;  /* 0x0d001f0015167f89 */ /* 0x004e6800000e0000 */
[----:B---3--:R-:W2:Y:S04]  /*3e1e0*/  SHFL.BFLY PT, R24, R25, 0x8, 0x1f ;  /* 0x0d001f0019187f89 */ /* 0x008ea800000e0000 */
[----:B----4-:R-:W3:Y:S04]  /*3e1f0*/  SHFL.BFLY PT, R29, R28, 0x8, 0x1f ;  /* 0x0d001f001c1d7f89 */ /* 0x010ee800000e0000 */
[----:B-----5:R-:W4:Y:S04]  /*3e200*/  SHFL.BFLY PT, R23, R19, 0x8, 0x1f ;  /* 0x0d001f0013177f89 */ /* 0x020f2800000e0000 */
[----:B------:R-:W5:Y:S04]  /*3e210*/  SHFL.BFLY PT, R27, R26, 0x8, 0x1f ;  /* 0x0d001f001a1b7f89 */ /* 0x000f6800000e0000 */
[----:B------:R-:W5:Y:S01]  /*3e220*/  SHFL.BFLY PT, R18, R16, 0x8, 0x1f ;  /* 0x0d001f0010127f89 */ /* 0x000f6200000e0000 */
[----:B0-----:R-:W-:-:S02]  /*3e230*/  FMNMX R17, R17, R20, !PT ;  /* 0x0000001411117209 */ /* 0x001fc40007800000 */
[----:B-1----:R-:W-:Y:S01]  /*3e240*/  FMNMX R21, R21, R22, !PT ;  /* 0x0000001615157209 */ /* 0x002fe20007800000 */
[----:B------:R-:W5:Y:S01]  /*3e250*/  LDL R0, [R1+0x460] ;  /* 0x0004600001007983 */ /* 0x000f620000100800 */
[----:B--2---:R-:W-:-:S03]  /*3e260*/  FMNMX R25, R25, R24, !PT ;  /* 0x0000001819197209 */ /* 0x004fc60007800000 */
[----:B------:R-:W0:Y:S01]  /*3e270*/  SHFL.BFLY PT, R22, R17, 0x4, 0x1f ;  /* 0x0c801f0011167f89 */ /* 0x000e2200000e0000 */
[----:B---3--:R-:W-:Y:S02]  /*3e280*/  FMNMX R28, R28, R29, !PT ;  /* 0x0000001d1c1c7209 */ /* 0x008fe40007800000 */
[----:B----4-:R-:W-:Y:S02]  /*3e290*/  FMNMX R24, R19, R23, !PT ;  /* 0x0000001713187209 */ /* 0x010fe40007800000 */
[----:B-----5:R-:W-:Y:S02]  /*3e2a0*/  FMNMX R26, R26, R27, !PT ;  /* 0x0000001b1a1a7209 */ /* 0x020fe40007800000 */
[----:B------:R-:W-:Y:S01]  /*3e2b0*/  FMNMX R23, R16, R18, !PT ;  /* 0x0000001210177209 */ /* 0x000fe20007800000 */
[----:B------:R-:W1:Y:S04]  /*3e2c0*/  SHFL.BFLY PT, R20, R21, 0x4, 0x1f ;  /* 0x0c801f0015147f89 */ /* 0x000e6800000e0000 */
[----:B------:R-:W2:Y:S04]  /*3e2d0*/  SHFL.BFLY PT, R29, R28, 0x4, 0x1f ;  /* 0x0c801f001c1d7f89 */ /* 0x000ea800000e0000 */
[----:B------:R-:W3:Y:S04]  /*3e2e0*/  SHFL.BFLY PT, R27, R26, 0x4, 0x1f ;  /* 0x0c801f001a1b7f89 */ /* 0x000ee800000e0000 */
[----:B------:R-:W4:Y:S04]  /*3e2f0*/  SHFL.BFLY PT, R18, R25, 0x4, 0x1f ;  /* 0x0c801f0019127f89 */ /* 0x000f2800000e0000 */
[----:B------:R-:W5:Y:S04]  /*3e300*/  SHFL.BFLY PT, R19, R24, 0x4, 0x1f ;  /* 0x0c801f0018137f89 */ /* 0x000f6800000e0000 */
[----:B------:R-:W5:Y:S01]  /*3e310*/  SHFL.BFLY PT, R16, R23, 0x4, 0x1f ;  /* 0x0c801f0017107f89 */ /* 0x000f6200000e0000 */
[----:B0-----:R-:W-:-:S02]  /*3e320*/  FMNMX R22, R17, R22, !PT ;  /* 0x0000001611167209 */ /* 0x001fc40007800000 */
[----:B-1----:R-:W-:-:S03]  /*3e330*/  FMNMX R21, R21, R20, !PT ;  /* 0x0000001415157209 */ /* 0x002fc60007800000 */
[----:B------:R-:W0:Y:S01]  /*3e340*/  SHFL.BFLY PT, R17, R22, 0x2, 0x1f ;  /* 0x0c401f0016117f89 */ /* 0x000e2200000e0000 */
[----:B--2---:R-:W-:Y:S02]  /*3e350*/  FMNMX R29, R28, R29, !PT ;  /* 0x0000001d1c1d7209 */ /* 0x004fe40007800000 */
        /* <DEDUP_REMOVED lines=26> */
[----:B------:R3:W-:Y:S01]  /*3e500*/  @!P0 STS [R2+0x40800], R17 ;  /* 0x0408001102008388 */ /* 0x0007e20000000800 */
[----:B--2---:R-:W-:-:S03]  /*3e510*/  FMNMX R16, R16, R29, !PT ;  /* 0x0000001d10107209 */ /* 0x004fc60007800000 */
[----:B------:R0:W-:Y:S01]  /*3e520*/  @!P0 STS [R2+0x40000], R21 ;  /* 0x0400001502008388 */ /* 0x0001e20000000800 */
[----:B---3--:R-:W-:Y:S02]  /*3e530*/  FMNMX R17, R23, R24, !PT ;  /* 0x0000001817117209 */ /* 0x008fe40007800000 */
[----:B----4-:R-:W-:Y:S02]  /*3e540*/  FMNMX R18, R18, R27, !PT ;  /* 0x0000001b12127209 */ /* 0x010fe40007800000 */
[----:B-----5:R-:W-:Y:S02]  /*3e550*/  FMNMX R19, R19, R26, !PT ;  /* 0x0000001a13137209 */ /* 0x020fe40007800000 */
[----:B------:R-:W-:Y:S01]  /*3e560*/  FMNMX R20, R28, R25, !PT ;  /* 0x000000191c147209 */ /* 0x000fe20007800000 */
[----:B------:R-:W-:Y:S04]  /*3e570*/  @!P0 STS [R2+0x41000], R16 ;  /* 0x0410001002008388 */ /* 0x000fe80000000800 */
[----:B------:R-:W-:Y:S04]  /*3e580*/  @!P0 STS [R2+0x41800], R17 ;  /* 0x0418001102008388 */ /* 0x000fe80000000800 */
[----:B------:R-:W-:Y:S04]  /*3e590*/  @!P0 STS [R2+0x42000], R18 ;  /* 0x0420001202008388 */ /* 0x000fe80000000800 */
[----:B------:R-:W-:Y:S04]  /*3e5a0*/  @!P0 STS [R2+0x42800], R19 ;  /* 0x0428001302008388 */ /* 0x000fe80000000800 */
[----:B------:R-:W-:Y:S01]  /*3e5b0*/  @!P0 STS [R2+0x43000], R20 ;  /* 0x0430001402008388 */ /* 0x000fe20000000800 */
[----:B------:R-:W-:-:S03]  /*3e5c0*/  LOP3.LUT R28, R10, 0x1c, RZ, 0xc0, !PT ;  /* 0x0000001c0a1c7812 */ /* 0x000fc600078ec0ff */
[----:B0-----:R-:W2:Y:S01]  /*3e5d0*/  LDL.LU R21, [R1+0x120] ;  /* 0x0001200001157983 */ /* 0x001ea20000300800 */
[----:B------:R-:W-:Y:S01]  /*3e5e0*/  LEA R28, R28, UR7, 0x4 ;  /* 0x000000071c1c7c11 */ /* 0x000fe2000f8e20ff */
[----:B------:R-:W-:Y:S06]  /*3e5f0*/  BAR.SYNC.DEFER_BLOCKING 0x0 ;  /* 0x0000000000007b1d */ /* 0x000fec0000010000 */
[----:B------:R-:W3:Y:S04]  /*3e600*/  LDL.LU R5, [R1+0x130] ;  /* 0x0001300001057983 */ /* 0x000ee80000300800 */
[----:B------:R-:W4:Y:S04]  /*3e610*/  LDL.LU R10, [R1+0x134] ;  /* 0x00013400010a7983 */ /* 0x000f280000300800 */
[----:B------:R-:W0:Y:S04]  /*3e620*/  LDS R19, [R28+0x40000] ;  /* 0x040000001c137984 */ /* 0x000e280000000800 */
[----:B------:R1:W-:Y:S04]  /*3e630*/  STL [R1+0x21a0], R2 ;  /* 0x0021a00201007387 */ /* 0x0003e80000100800 */
[----:B------:R-:W5:Y:S04]  /*3e640*/  LDL.LU R22, [R1+0x138] ;  /* 0x0001380001167983 */ /* 0x000f680000300800 */
[----:B------:R-:W1:Y:S04]  /*3e650*/  LDS R16, [R28+0x40200] ;  /* 0x040200001c107984 */ /* 0x000e680000000800 */
[----:B------:R-:W1:Y:S04]  /*3e660*/  LDS R17, [R28+0x40400] ;  /* 0x040400001c117984 */ /* 0x000e680000000800 */
[----:B------:R-:W2:Y:S01]  /*3e670*/  LDS R18, [R28+0x40600] ;  /* 0x040600001c127984 */ /* 0x000ea20000000800 */
[----:B0-----:R-:W-:-:S05]  /*3e680*/  FMNMX R7, R19, R7, !PT ;  /* 0x0000000713077209 */ /* 0x001fca0007800000 */
[----:B------:R0:W-:Y:S04]  /*3e690*/  STL [R1+0x9e0], R7 ;  /* 0x0009e00701007387 */ /* 0x0001e80000100800 */
[----:B-1----:R-:W4:Y:S01]  /*3e6a0*/  LDL R2, [R1+0x468] ;  /* 0x0004680001027983 */ /* 0x002f220000100800 */
[----:B------:R-:W-:-:S05]  /*3e6b0*/  FMNMX R3, R16, R3, !PT ;  /* 0x0000000310037209 */ /* 0x000fca0007800000 */
[----:B------:R-:W-:-:S04]  /*3e6c0*/  FFMA R16, R11, UR12, -R3 ;  /* 0x0000000c0b107c23 */ /* 0x000fc80008000803 */
[----:B------:R-:W-:-:S04]  /*3e6d0*/  FMUL R16, R16, 1.4426950216293334961 ;  /* 0x3fb8aa3b10107820 */ /* 0x000fc80000400000 */
[----:B------:R1:W-:Y:S01]  /*3e6e0*/  MUFU.EX2 R26, R16 ;  /* 0x00000010001a7308 */ /* 0x0003e20000000800 */
[----:B------:R-:W-:Y:S01]  /*3e6f0*/  FMNMX R0, R17, R0, !PT ;  /* 0x0000000011007209 */ /* 0x000fe20007800000 */
[----:B--2---:R-:W-:-:S04]  /*3e700*/  FFMA R19, R21, UR12, -R7 ;  /* 0x0000000c15137c23 */ /* 0x004fc80008000807 */
[----:B------:R-:W-:Y:S01]  /*3e710*/  FMUL R20, R19, 1.4426950216293334961 ;  /* 0x3fb8aa3b13147820 */ /* 0x000fe20000400000 */
[----:B------:R-:W-:Y:S01]  /*3e720*/  FFMA R19, R6, UR12, -R7 ;  /* 0x0000000c06137c23 */ /* 0x000fe20008000807 */
[----:B------:R-:W-:Y:S01]  /*3e730*/  FFMA R21, R4, UR12, -R3 ;  /* 0x0000000c04157c23 */ /* 0x000fe20008000803 */
[----:B------:R-:W2:Y:S01]  /*3e740*/  LDL.LU R6, [R1+0x13c] ;  /* 0x00013c0001067983 */ /* 0x000ea20000300800 */
[----:B0-----:R0:W5:Y:S01]  /*3e750*/  MUFU.EX2 R7, R20 ;  /* 0x0000001400077308 */ /* 0x0011620000000800 */
[----:B------:R-:W-:Y:S01]  /*3e760*/  FMUL R19, R19, 1.4426950216293334961 ;  /* 0x3fb8aa3b13137820 */ /* 0x000fe20000400000 */
[----:B-1----:R-:W-:Y:S01]  /*3e770*/  FMUL R16, R21, 1.4426950216293334961 ;  /* 0x3fb8aa3b15107820 */ /* 0x002fe20000400000 */
[----:B---3--:R-:W-:-:S05]  /*3e780*/  FFMA R17, R5, UR12, -R0 ;  /* 0x0000000c05117c23 */ /* 0x008fca0008000800 */
[----:B------:R1:W-:Y:S01]  /*3e790*/  MUFU.EX2 R5, R16 ;  /* 0x0000001000057308 */ /* 0x0003e20000000800 */
[----:B0-----:R-:W0:Y:S04]  /*3e7a0*/  LDS R20, [R28+0x40800] ;  /* 0x040800001c147984 */ /* 0x001e280000000800 */
[----:B-----5:R3:W-:Y:S01]  /*3e7b0*/  STL [R1+0x5c4], R7 ;  /* 0x0005c40701007387 */ /* 0x0207e20000100800 */
[----:B------:R-:W-:-:S03]  /*3e7c0*/  FMUL R17, R17, 1.4426950216293334961 ;  /* 0x3fb8aa3b11117820 */ /* 0x000fc60000400000 */
[----:B-1----:R-:W-:Y:S01]  /*3e7d0*/  LDS R16, [R28+0x40c00] ;  /* 0x040c00001c107984 */ /* 0x002fe20000000800 */
[----:B---3--:R1:W3:Y:S03]  /*3e7e0*/  MUFU.EX2 R7, R19 ;  /* 0x0000001300077308 */ /* 0x0082e60000000800 */
[----:B------:R5:W-:Y:S04]  /*3e7f0*/  STL [R1+0x9dc], R3 ;  /* 0x0009dc0301007387 */ /* 0x000be80000100800 */
[----:B------:R-:W2:Y:S04]  /*3e800*/  LDL.LU R11, [R1+0xa0] ;  /* 0x0000a000010b7983 */ /* 0x000ea80000300800 */
[----:B-1----:R-:W1:Y:S04]  /*3e810*/  LDS R19, [R28+0x40a00] ;  /* 0x040a00001c137984 */ /* 0x002e680000000800 */
[----:B---3--:R4:W-:Y:S04]  /*3e820*/  STL [R1+0x5c0], R7 ;  /* 0x0005c00701007387 */ /* 0x0089e80000100800 */
[----:B------:R-:W0:Y:S04]  /*3e830*/  LDL R4, [R1+0x46c] ;  /* 0x00046c0001047983 */ /* 0x000e280000100800 */
[----:B------:R-:W-:Y:S04]  /*3e840*/  STL [R1+0x9d4], R0 ;  /* 0x0009d40001007387 */ /* 0x000fe80000100800 */
[----:B------:R-:W-:Y:S04]  /*3e850*/  STL [R1+0x5bc], R26 ;  /* 0x0005bc1a01007387 */ /* 0x000fe80000100800 */
[----:B-----5:R-:W3:Y:S04]  /*3e860*/  LDL.LU R3, [R1+0xa4] ;  /* 0x0000a40001037983 */ /* 0x020ee80000300800 */
[----:B------:R5:W-:Y:S01]  /*3e870*/  STL [R1+0x5b8], R5 ;  /* 0x0005b80501007387 */ /* 0x000be20000100800 */
[----:B----4-:R-:W-:-:S03]  /*3e880*/  FMNMX R7, R18, R2, !PT ;  /* 0x0000000212077209 */ /* 0x010fc60007800000 */
[----:B-----5:R-:W4:Y:S04]  /*3e890*/  LDL.LU R5, [R1+0xa8] ;  /* 0x0000a80001057983 */ /* 0x020f280000300800 */
[----:B------:R5:W-:Y:S04]  /*3e8a0*/  STL [R1+0x9d8], R7 ;  /* 0x0009d80701007387 */ /* 0x000be80000100800 */
[----:B------:R-:W1:Y:S01]  /*3e8b0*/  LDL R2, [R1+0x490] ;  /* 0x0004900001027983 */ /* 0x000e620000100800 */
[----:B------:R-:W-:Y:S02]  /*3e8c0*/  FFMA R18, R10, UR12, -R0 ;  /* 0x0000000c0a127c23 */ /* 0x000fe40008000800 */
[----:B------:R5:W5:Y:S01]  /*3e8d0*/  MUFU.EX2 R0, R17 ;  /* 0x0000001100007308 */ /* 0x000b620000000800 */
[----:B------:R-:W3:Y:S01]  /*3e8e0*/  LDL.LU R10, [R1+0xac] ;  /* 0x0000ac00010a7983 */ /* 0x000ee20000300800 */
[----:B------:R-:W-:Y:S01]  /*3e8f0*/  FMUL R18, R18, 1.4426950216293334961 ;  /* 0x3fb8aa3b12127820 */ /* 0x000fe20000400000 */
[----:B-----5:R-:W-:-:S04]  /*3e900*/  FFMA R17, R22, UR12, -R7 ;  /* 0x0000000c16117c23 */ /* 0x020fc80008000807 */
[----:B------:R-:W-:Y:S01]  /*3e910*/  FMUL R17, R17, 1.4426950216293334961 ;  /* 0x3fb8aa3b11117820 */ /* 0x000fe20000400000 */
[----:B------:R5:W2:Y:S08]  /*3e920*/  MUFU.EX2 R25, R18 ;  /* 0x0000001200197308 */ /* 0x000ab00000000800 */
[----:B------:R2:W0:Y:S01]  /*3e930*/  MUFU.EX2 R24, R17 ;  /* 0x0000001100187308 */ /* 0x0004220000000800 */
[----:B------:R-:W-:Y:S04]  /*3e940*/  STL [R1+0x5b4], R0 ;  /* 0x0005b40001007387 */ /* 0x000fe80000100800 */
[----:B-----5:R-:W5:Y:S01]  /*3e950*/  LDS R18, [R28+0x40e00] ;  /* 0x040e00001c127984 */ /* 0x020f620000000800 */
[----:B--2---:R-:W-:-:S03]  /*3e960*/  FFMA R21, R6, UR12, -R7 ;  /* 0x0000000c06157c23 */ /* 0x004fc60008000807 */
[----:B------:R-:W2:Y:S01]  /*3e970*/  LDL.LU R6, [R1+0xc0] ;  /* 0x0000c00001067983 */ /* 0x000ea20000300800 */
[----:B------:R-:W-:-:S04]  /*3e980*/  FMUL R17, R21, 1.4426950216293334961 ;  /* 0x3fb8aa3b15117820 */ /* 0x000fc80000400000 */
[----:B------:R5:W0:Y:S01]  /*3e990*/  MUFU.EX2 R7, R17 ;  /* 0x0000001100077308 */ /* 0x000a220000000800 */
[----:B------:R-:W-:Y:S04]  /*3e9a0*/  STL [R1+0x5b0], R25 ;  /* 0x0005b01901007387 */ /* 0x000fe80000100800 */
[----:B------:R-:W2:Y:S04]  /*3e9b0*/  LDL.LU R29, [R1+0xc4] ;  /* 0x0000c400011d7983 */ /* 0x000ea80000300800 */
[----:B-----5:R-:W5:Y:S01]  /*3e9c0*/  LDS R17, [R28+0x41000] ;  /* 0x041000001c117984 */ /* 0x020f620000000800 */
[----:B0-----:R-:W-:-:S05]  /*3e9d0*/  FMNMX R22, R20, R4, !PT ;  /* 0x0000000414167209 */ /* 0x001fca0007800000 */
[----:B------:R-:W-:Y:S04]  /*3e9e0*/  STL [R1+0x9d0], R22 ;  /* 0x0009d01601007387 */ /* 0x000fe80000100800 */
[----:B------:R-:W-:Y:S04]  /*3e9f0*/  STL [R1+0x5ac], R24 ;  /* 0x0005ac1801007387 */ /* 0x000fe80000100800 */
[----:B------:R0:W-:Y:S01]  /*3ea00*/  STL [R1+0x5a8], R7 ;  /* 0x0005a80701007387 */ /* 0x0001e20000100800 */
[----:B-1----:R-:W-:-:S03]  /*3ea10*/  FMNMX R4, R19, R2, !PT ;  /* 0x0000000213047209 */ /* 0x002fc60007800000 */
[----:B------:R-:W2:Y:S01]  /*3ea20*/  LDL R2, [R1+0x494] ;  /* 0x0004940001027983 */ /* 0x000ea20000100800 */
[----:B------:R-:W-:-:S03]  /*3ea30*/  FFMA R20, R11, UR12, -R22 ;  /* 0x0000000c0b147c23 */ /* 0x000fc60008000816 */
[----:B0-----:R-:W5:Y:S01]  /*3ea40*/  LDL.LU R7, [R1+0xc8] ;  /* 0x0000c80001077983 */ /* 0x001f620000300800 */
[----:B------:R-:W-:Y:S01]  /*3ea50*/  FMUL R19, R20, 1.4426950216293334961 ;  /* 0x3fb8aa3b14137820 */ /* 0x000fe20000400000 */
[----:B---3--:R-:W-:Y:S02]  /*3ea60*/  FFMA R20, R3, UR12, -R22 ;  /* 0x0000000c03147c23 */ /* 0x008fe40008000816 */
[----:B------:R-:W3:Y:S01]  /*3ea70*/  LDL.LU R11, [R1+0xcc] ;  /* 0x0000cc00010b7983 */ /* 0x000ee20000300800 */
[----:B------:R0:W-:Y:S03]  /*3ea80*/  MUFU.EX2 R23, R19 ;  /* 0x0000001300177308 */ /* 0x0001e60000000800 */
[----:B------:R-:W-:Y:S01]  /*3ea90*/  STL [R1+0x9cc], R4 ;  /* 0x0009cc0401007387 */ /* 0x000fe20000100800 */
[----:B0-----:R-:W-:Y:S01]  /*3eaa0*/  FMUL R19, R20, 1.4426950216293334961 ;  /* 0x3fb8aa3b14137820 */ /* 0x001fe20000400000 */
[----:B----4-:R-:W-:-:S02]  /*3eab0*/  FFMA R20, R5, UR12, -R4 ;  /* 0x0000000c05147c23 */ /* 0x010fc40008000804 */
[----:B------:R-:W4:Y:S03]  /*3eac0*/  LDL R5, [R1+0x498] ;  /* 0x0004980001057983 */ /* 0x000f260000100800 */
[----:B------:R-:W0:Y:S01]  /*3ead0*/  MUFU.EX2 R19, R19 ;  /* 0x0000001300137308 */ /* 0x000e220000000800 */
[----:B------:R-:W3:Y:S01]  /*3eae0*/  LDL.LU R3, [R1+0x170] ;  /* 0x0001700001037983 */ /* 0x000ee20000300800 */
[----:B------:R-:W-:-:S03]  /*3eaf0*/  FFMA R21, R10, UR12, -R4 ;  /* 0x0000000c0a157c23 */ /* 0x000fc60008000804 */
[----:B0-----:R0:W-:Y:S04]  /*3eb00*/  STL [R1+0x5a0], R19 ;  /* 0x0005a01301007387 */ /* 0x0011e80000100800 */
[----:B------:R-:W-:Y:S04]  /*3eb10*/  STL [R1+0x5a4], R23 ;  /* 0x0005a41701007387 */ /* 0x000fe80000100800 */
[----:B------:R-:W3:Y:S01]  /*3eb20*/  LDL.LU R10, [R1+0x174] ;  /* 0x00017400010a7983 */ /* 0x000ee20000300800 */
[----:B0-----:R-:W-:-:S03]  /*3eb30*/  FMUL R19, R20, 1.4426950216293334961 ;  /* 0x3fb8aa3b14137820 */ /* 0x001fc60000400000 */
[----:B------:R-:W0:Y:S01]  /*3eb40*/  LDS R20, [R28+0x41200] ;  /* 0x041200001c147984 */ /* 0x000e220000000800 */
[----:B--2---:R-:W-:-:S03]  /*3eb50*/  FMNMX R27, R16, R2, !PT ;  /* 0x00000002101b7209 */ /* 0x004fc60007800000 */
[----:B------:R-:W2:Y:S01]  /*3eb60*/  LDL R2, [R1+0x49c] ;  /* 0x00049c0001027983 */ /* 0x000ea20000100800 */
[----:B------:R1:W0:Y:S01]  /*3eb70*/  MUFU.EX2 R22, R19 ;  /* 0x0000001300167308 */ /* 0x0002220000000800 */
[----:B------:R-:W-:Y:S02]  /*3eb80*/  FMUL R16, R21, 1.4426950216293334961 ;  /* 0x3fb8aa3b15107820 */ /* 0x000fe40000400000 */
[----:B------:R-:W2:Y:S01]  /*3eb90*/  LDL.LU R4, [R1+0x178] ;  /* 0x0001780001047983 */ /* 0x000ea20000300800 */
[----:B-1----:R-:W-:-:S04]  /*3eba0*/  FFMA R19, R6, UR12, -R27 ;  /* 0x0000000c06137c23 */ /* 0x002fc8000800081b */
[----:B------:R-:W1:Y:S01]  /*3ebb0*/  MUFU.EX2 R21, R16 ;  /* 0x0000001000157308 */ /* 0x000e620000000800 */
[----:B------:R-:W-:-:S07]  /*3ebc0*/  FMUL R19, R19, 1.4426950216293334961 ;  /* 0x3fb8aa3b13137820 */ /* 0x000fce0000400000 */
[----:B------:R-:W3:Y:S01]  /*3ebd0*/  MUFU.EX2 R19, R19 ;  /* 0x0000001300137308 */ /* 0x000ee20000000800 */
[----:B------:R-:W-:Y:S04]  /*3ebe0*/  STL [R1+0x9c8], R27 ;  /* 0x0009c81b01007387 */ /* 0x000fe80000100800 */
[----:B0-----:R-:W-:Y:S04]  /*3ebf0*/  STL [R1+0x27c], R22 ;  /* 0x00027c1601007387 */ /* 0x001fe80000100800 */
[----:B------:R-:W2:Y:S04]  /*3ec00*/  LDL.LU R6, [R1+0x17c] ;  /* 0x00017c0001067983 */ /* 0x000ea80000300800 */
[----:B-1----:R0:W-:Y:S04]  /*3ec10*/  STL [R1+0x278], R21 ;  /* 0x0002781501007387 */ /* 0x0021e80000100800 */
[----:B------:R-:W1:Y:S01]  /*3ec20*/  LDS R16, [R28+0x41400] ;  /* 0x041400001c107984 */ /* 0x000e620000000800 */
[----:B0-----:R-:W-:Y:S01]  /*3ec30*/  FFMA R21, R29, UR12, -R27 ;  /* 0x0000000c1d157c23 */ /* 0x001fe2000800081b */
[----:B----4-:R-:W-:-:S02]  /*3ec40*/  FMNMX R27, R18, R5, !PT ;  /* 0x00000005121b7209 */ /* 0x010fc40007800000 */
[----:B------:R-:W4:Y:S01]  /*3ec50*/  LDL.LU R5, [R1+0xb0] ;  /* 0x0000b00001057983 */ /* 0x000f220000300800 */
[----:B------:R-:W-:-:S03]  /*3ec60*/  FMUL R18, R21, 1.4426950216293334961 ;  /* 0x3fb8aa3b15127820 */ /* 0x000fc60000400000 */
[----:B---3--:R5:W-:Y:S04]  /*3ec70*/  STL [R1+0x274], R19 ;  /* 0x0002741301007387 */ /* 0x008be80000100800 */
[----:B------:R2:W-:Y:S01]  /*3ec80*/  STL [R1+0x9c4], R27 ;  /* 0x0009c41b01007387 */ /* 0x0005e20000100800 */
[----:B------:R-:W0:Y:S01]  /*3ec90*/  MUFU.EX2 R18, R18 ;  /* 0x0000001200127308 */ /* 0x000e220000000800 */
[--C-:B-----5:R-:W-:Y:S02]  /*3eca0*/  FFMA R19, R7, UR12, -R27.reuse ;  /* 0x0000000c07137c23 */ /* 0x120fe4000800081b */
[----:B------:R-:W3:Y:S01]  /*3ecb0*/  LDL R7, [R1+0x4a0] ;  /* 0x0004a00001077983 */ /* 0x000ee20000100800 */
[----:B------:R-:W-:-:S03]  /*3ecc0*/  FFMA R21, R11, UR12, -R27 ;  /* 0x0000000c0b157c23 */ /* 0x000fc6000800081b */
[----:B0-----:R-:W-:Y:S04]  /*3ecd0*/  STL [R1+0x270], R18 ;  /* 0x0002701201007387 */ /* 0x001fe80000100800 */
[----:B------:R-:W5:Y:S01]  /*3ece0*/  LDL.LU R11, [R1+0xb4] ;  /* 0x0000b400010b7983 */ /* 0x000f620000300800 */
[----:B------:R-:W-:-:S03]  /*3ecf0*/  FMUL R19, R19, 1.4426950216293334961 ;  /* 0x3fb8aa3b13137820 */ /* 0x000fc60000400000 */
[----:B------:R-:W0:Y:S01]  /*3ed00*/  LDS R18, [R28+0x41600] ;  /* 0x041600001c127984 */ /* 0x000e220000000800 */
[----:B--2---:R-:W-:-:S03]  /*3ed10*/  FMNMX R27, R17, R2, !PT ;  /* 0x00000002111b7209 */ /* 0x004fc60007800000 */
[----:B------:R-:W1:Y:S01]  /*3ed20*/  LDL R2, [R1+0x4a4] ;  /* 0x0004a40001027983 */ /* 0x000e620000100800 */
[----:B------:R-:W2:Y:S01]  /*3ed30*/  MUFU.EX2 R19, R19 ;  /* 0x0000001300137308 */ /* 0x000ea20000000800 */
[----:B------:R-:W-:-:S07]  /*3ed40*/  FMUL R17, R21, 1.4426950216293334961 ;  /* 0x3fb8aa3b15117820 */ /* 0x000fce0000400000 */
[----:B------:R-:W0:Y:S01]  /*3ed50*/  MUFU.EX2 R17, R17 ;  /* 0x0000001100117308 */ /* 0x000e220000000800 */
[----:B--2---:R2:W-:Y:S02]  /*3ed60*/  STL [R1+0x26c], R19 ;  /* 0x00026c1301007387 */ /* 0x0045e40000100800 */
[----:B--2---:R-:W-:-:S04]  /*3ed70*/  FFMA R19, R3, UR12, -R27 ;  /* 0x0000000c03137c23 */ /* 0x004fc8000800081b */
[----:B------:R-:W-:-:S04]  /*3ed80*/  FMUL R19, R19, 1.4426950216293334961 ;  /* 0x3fb8aa3b13137820 */ /* 0x000fc80000400000 */
[----:B------:R2:W3:Y:S01]  /*3ed90*/  MUFU.EX2 R21, R19 ;  /* 0x0000001300157308 */ /* 0x0004e20000000800 */
[----:B------:R-:W-:Y:S04]  /*3eda0*/  STL [R1+0x9c0], R27 ;  /* 0x0009c01b01007387 */ /* 0x000fe80000100800 */
[----:B------:R-:W5:Y:S04]  /*3edb0*/  LDL.LU R3, [R1+0xb8] ;  /* 0x0000b80001037983 */ /* 0x000f680000300800 */
[----:B0-----:R0:W-:Y:S04]  /*3edc0*/  STL [R1+0x268], R17 ;  /* 0x0002681101007387 */ /* 0x0011e80000100800 */
[----:B--2---:R-:W2:Y:S01]  /*3edd0*/  LDS R19, [R28+0x41800] ;  /* 0x041800001c137984 */ /* 0x004ea20000000800 */
[----:B0-----:R-:W-:-:S03]  /*3ede0*/  FFMA R17, R10, UR12, -R27 ;  /* 0x0000000c0a117c23 */ /* 0x001fc6000800081b */
[----:B------:R-:W2:Y:S01]  /*3edf0*/  LDL.LU R10, [R1+0xbc] ;  /* 0x0000bc00010a7983 */ /* 0x000ea20000300800 */
[----:B---3--:R-:W-:-:S03]  /*3ee00*/  FMNMX R7, R20, R7, !PT ;  /* 0x0000000714077209 */ /* 0x008fc60007800000 */
[----:B------:R0:W-:Y:S01]  /*3ee10*/  STL [R1+0x264], R21 ;  /* 0x0002641501007387 */ /* 0x0001e20000100800 */
[----:B------:R-:W-:-:S03]  /*3ee20*/  FMUL R17, R17, 1.4426950216293334961 ;  /* 0x3fb8aa3b11117820 */ /* 0x000fc60000400000 */
[----:B------:R3:W-:Y:S01]  /*3ee30*/  STL [R1+0x9bc], R7 ;  /* 0x0009bc0701007387 */ /* 0x0007e20000100800 */
[----:B------:R-:W-:-:S03]  /*3ee40*/  FFMA R20, R4, UR12, -R7 ;  /* 0x0000000c04147c23 */ /* 0x000fc60008000807 */
[----:B------:R-:W2:Y:S01]  /*3ee50*/  LDL R4, [R1+0x4a8] ;  /* 0x0004a80001047983 */ /* 0x000ea20000100800 */
[----:B0-----:R0:W3:Y:S02]  /*3ee60*/  MUFU.EX2 R21, R17 ;  /* 0x0000001100157308 */ /* 0x0010e40000000800 */
[----:B0-----:R-:W-:Y:S01]  /*3ee70*/  FFMA R17, R6, UR12, -R7 ;  /* 0x0000000c06117c23 */ /* 0x001fe20008000807 */
[----:B---3--:R-:W-:Y:S04]  /*3ee80*/  STL [R1+0x260], R21 ;  /* 0x0002601501007387 */ /* 0x008fe80000100800 */
[----:B------:R-:W3:Y:S01]  /*3ee90*/  LDL.LU R7, [R1+0xf4] ;  /* 0x0000f40001077983 */ /* 0x000ee20000300800 */
[----:B-1----:R-:W-:Y:S01]  /*3eea0*/  FMNMX R2, R16, R2, !PT ;  /* 0x0000000210027209 */ /* 0x002fe20007800000 */
[----:B------:R-:W-:Y:S01]  /*3eeb0*/  FMUL R17, R17, 1.4426950216293334961 ;  /* 0x3fb8aa3b11117820 */ /* 0x000fe20000400000 */
[----:B------:R-:W-:Y:S01]  /*3eec0*/  FMUL R20, R20, 1.4426950216293334961 ;  /* 0x3fb8aa3b14147820 */ /* 0x000fe20000400000 */
[----:B------:R-:W0:Y:S02]  /*3eed0*/  LDS R21, [R28+0x41a00] ;  /* 0x041a00001c157984 */ /* 0x000e240000000800 */
[----:B----4-:R-:W-:-:S02]  /*3eee0*/  FFMA R16, R5, UR12, -R2 ;  /* 0x0000000c05107c23 */ /* 0x010fc40008000802 */
[----:B------:R1:W-:Y:S04]  /*3eef0*/  STL [R1+0x9b8], R2 ;  /* 0x0009b80201007387 */ /* 0x0003e80000100800 */
[----:B------:R-:W4:Y:S01]  /*3ef00*/  LDL R5, [R1+0x4ac] ;  /* 0x0004ac0001057983 */ /* 0x000f220000100800 */
[----:B------:R1:W-:Y:S02]  /*3ef10*/  MUFU.EX2 R6, R17 ;  /* 0x0000001100067308 */ /* 0x0003e40000000800 */
[----:B-1----:R-:W-:Y:S01]  /*3ef20*/  FMUL R17, R16, 1.4426950216293334961 ;  /* 0x3fb8aa3b10117820 */ /* 0x002fe20000400000 */
[----:B-----5:R-:W-:-:S05]  /*3ef30*/  FFMA R16, R11, UR12, -R2 ;  /* 0x0000000c0b107c23 */ /* 0x020fca0008000802 */
[----:B------:R-:W1:Y:S01]  /*3ef40*/  MUFU.EX2 R29, R20 ;  /* 0x00000014001d7308 */ /* 0x000e620000000800 */
[----:B------:R-:W-:-:S07]  /*3ef50*/  FMUL R16, R16, 1.4426950216293334961 ;  /* 0x3fb8aa3b10107820 */ /* 0x000fce0000400000 */
[----:B------:R5:W0:Y:S01]  /*3ef60*/  MUFU.EX2 R2, R17 ;  /* 0x0000001100027308 */ /* 0x000a220000000800 */
[----:B-1----:R-:W-:Y:S04]  /*3ef70*/  STL [R1+0x25c], R29 ;  /* 0x00025c1d01007387 */ /* 0x002fe80000100800 */
[----:B------:R1:W-:Y:S04]  /*3ef80*/  STL [R1+0x258], R6 ;  /* 0x0002580601007387 */ /* 0x0003e80000100800 */
[----:B-----5:R-:W5:Y:S04]  /*3ef90*/  LDS R17, [R28+0x41c00] ;  /* 0x041c00001c117984 */ /* 0x020f680000000800 */
[----:B-1----:R-:W3:Y:S01]  /*3efa0*/  LDL.LU R6, [R1+0xfc] ;  /* 0x0000fc0001067983 */ /* 0x002ee20000300800 */
[----:B--2---:R-:W-:-:S03]  /*3efb0*/  FMNMX R11, R18, R4, !PT ;  /* 0x00000004120b7209 */ /* 0x004fc60007800000 */
[----:B------:R-:W2:Y:S02]  /*3efc0*/  LDL.LU R4, [R1+0x110] ;  /* 0x0001100001047983 */ /* 0x000ea40000300800 */
[--C-:B------:R-:W-:Y:S02]  /*3efd0*/  FFMA R18, R3, UR12, -R11.reuse ;  /* 0x0000000c03127c23 */ /* 0x100fe4000800080b */
[----:B------:R-:W2:Y:S01]  /*3efe0*/  LDL.LU R27, [R1+0x114] ;  /* 0x00011400011b7983 */ /* 0x000ea20000300800 */
[----:B------:R1:W5:Y:S01]  /*3eff0*/  MUFU.EX2 R3, R16 ;  /* 0x0000001000037308 */ /* 0x0003620000000800 */
[----:B------:R-:W-:Y:S02]  /*3f000*/  FMUL R18, R18, 1.4426950216293334961 ;  /* 0x3fb8aa3b12127820 */ /* 0x000fe40000400000 */
[----:B------:R1:W-:Y:S01]  /*3f010*/  STL [R1+0x9b4], R11 ;  /* 0x0009b40b01007387 */ /* 0x0003e20000100800 */
[----:B------:R-:W-:-:S03]  /*3f020*/  FFMA R20, R10, UR12, -R11 ;  /* 0x0000000c0a147c23 */ /* 0x000fc6000800080b */
[----:B0-----:R-:W-:Y:S04]  /*3f030*/  STL [R1+0x254], R2 ;  /* 0x0002540201007387 */ /* 0x001fe80000100800 */
[----:B-1----:R-:W0:Y:S01]  /*3f040*/  LDS R16, [R28+0x41e00] ;  /* 0x041e00001c107984 */ /* 0x002e220000000800 */
[----:B------:R1:W0:Y:S03]  /*3f050*/  MUFU.EX2 R11, R18 ;  /* 0x00000012000b7308 */ /* 0x0002260000000800 */
[----:B-----5:R-:W-:Y:S01]  /*3f060*/  STL [R1+0x250], R3 ;  /* 0x0002500301007387 */ /* 0x020fe20000100800 */
[----:B-1----:R-:W-:Y:S01]  /*3f070*/  FMUL R18, R20, 1.4426950216293334961 ;  /* 0x3fb8aa3b14127820 */ /* 0x002fe20000400000 */
[----:B----4-:R-:W-:-:S02]  /*3f080*/  FMNMX R10, R19, R5, !PT ;  /* 0x00000005130a7209 */ /* 0x010fc40007800000 */
[----:B------:R-:W4:Y:S04]  /*3f090*/  LDL.LU R19, [R1+0xf0] ;  /* 0x0000f00001137983 */ /* 0x000f280000300800 */
[----:B0-----:R0:W-:Y:S04]  /*3f0a0*/  STL [R1+0x23c], R11 ;  /* 0x00023c0b01007387 */ /* 0x0011e80000100800 */
[----:B0-----:R-:W5:Y:S04]  /*3f0b0*/  LDL R11, [R1+0x4b4] ;  /* 0x0004b400010b7983 */ /* 0x001f680000100800 */
[----:B------:R-:W2:Y:S04]  /*3f0c0*/  LDL.LU R5, [R1+0x11c] ;  /* 0x00011c0001057983 */ /* 0x000ea80000300800 */
[----:B------:R-:W2:Y:S01]  /*3f0d0*/  LDL R20, [R1+0x4b0] ;  /* 0x0004b00001147983 */ /* 0x000ea20000100800 */
[----:B------:R-:W0:Y:S03]  /*3f0e0*/  MUFU.EX2 R18, R18 ;  /* 0x0000001200127308 */ /* 0x000e260000000800 */
[----:B------:R1:W-:Y:S04]  /*3f0f0*/  STL [R1+0x9ac], R10 ;  /* 0x0009ac0a01007387 */ /* 0x0003e80000100800 */
[----:B0-----:R-:W-:Y:S04]  /*3f100*/  STL [R1+0x238], R18 ;  /* 0x0002381201007387 */ /* 0x001fe80000100800 */
[----:B------:R-:W0:Y:S01]  /*3f110*/  LDS R18, [R28+0x42000] ;  /* 0x042000001c127984 */ /* 0x000e220000000800 */
[----:B----4-:R-:W-:-:S04]  /*3f120*/  FFMA R19, R19, UR12, -R10 ;  /* 0x0000000c13137c23 */ /* 0x010fc8000800080a */
[----:B------:R-:W-:-:S06]  /*3f130*/  FMUL R19, R19, 1.4426950216293334961 ;  /* 0x3fb8aa3b13137820 */ /* 0x000fcc0000400000 */
[----:B------:R-:W4:Y:S01]  /*3f140*/  MUFU.EX2 R19, R19 ;  /* 0x0000001300137308 */ /* 0x000f220000000800 */
[----:B--2---:R-:W-:Y:S01]  /*3f150*/  FMNMX R21, R21, R20, !PT ;  /* 0x0000001415157209 */ /* 0x004fe20007800000 */
[----:B---3--:R-:W-:Y:S02]  /*3f160*/  FFMA R20, R7, UR12, -R10 ;  /* 0x0000000c07147c23 */ /* 0x008fe4000800080a */
[----:B-1----:R-:W2:Y:S04]  /*3f170*/  LDL.LU R10, [R1+0x224c] ;  /* 0x00224c00010a7983 */ /* 0x002ea80000300800 */
[----:B------:R-:W-:Y:S04]  /*3f180*/  STL [R1+0x9b0], R21 ;  /* 0x0009b01501007387 */ /* 0x000fe80000100800 */
[----:B------:R-:W3:Y:S04]  /*3f190*/  LDL R7, [R1+0x4b8] ;  /* 0x0004b80001077983 */ /* 0x000ee80000100800 */
[----:B----4-:R1:W-:Y:S02]  /*3f1a0*/  STL [R1+0x234], R19 ;  /* 0x0002341301007387 */ /* 0x0103e40000100800 */
[----:B-1----:R-:W-:-:S02]  /*3f1b0*/  FMUL R19, R20, 1.4426950216293334961 ;  /* 0x3fb8aa3b14137820 */ /* 0x002fc40000400000 */
[----:B------:R-:W4:Y:S04]  /*3f1c0*/  LDL.LU R20, [R1+0xf8] ;  /* 0x0000f80001147983 */ /* 0x000f280000300800 */
[----:B------:R-:W1:Y:S02]  /*3f1d0*/  MUFU.EX2 R19, R19 ;  /* 0x0000001300137308 */ /* 0x000e640000000800 */
[----:B-1----:R1:W-:Y:S01]  /*3f1e0*/  STL [R1+0x230], R19 ;  /* 0x0002301301007387 */ /* 0x0023e20000100800 */
[----:B-----5:R-:W-:Y:S01]  /*3f1f0*/  FMNMX R11, R17, R11, !PT ;  /* 0x0000000b110b7209 */ /* 0x020fe20007800000 */
[----:B----4-:R-:W-:-:S04]  /*3f200*/  FFMA R20, R20, UR12, -R21 ;  /* 0x0000000c14147c23 */ /* 0x010fc80008000815 */
[----:B-1----:R-:W-:Y:S01]  /*3f210*/  FMUL R19, R20, 1.4426950216293334961 ;  /* 0x3fb8aa3b14137820 */ /* 0x002fe20000400000 */
[----:B------:R-:W-:Y:S01]  /*3f220*/  FFMA R21, R6, UR12, -R21 ;  /* 0x0000000c06157c23 */ /* 0x000fe20008000815 */
[----:B---3--:R-:W-:Y:S01]  /*3f230*/  FMNMX R7, R16, R7, !PT ;  /* 0x0000000710077209 */ /* 0x008fe20007800000 */
[----:B------:R-:W3:Y:S03]  /*3f240*/  LDL.LU R6, [R1+0x18c] ;  /* 0x00018c0001067983 */ /* 0x000ee60000300800 */
[----:B------:R-:W1:Y:S01]  /*3f250*/  MUFU.EX2 R19, R19 ;  /* 0x0000001300137308 */ /* 0x000e620000000800 */
[----:B------:R-:W-:Y:S01]  /*3f260*/  FMUL R17, R21, 1.4426950216293334961 ;  /* 0x3fb8aa3b15117820 */ /* 0x000fe20000400000 */
[----:B------:R-:W4:Y:S04]  /*3f270*/  LDS R20, [R28+0x42200] ;  /* 0x042200001c147984 */ /* 0x000f280000000800 */
[----:B-1----:R1:W-:Y:S04]  /*3f280*/  STL [R1+0x22c], R19 ;  /* 0x00022c1301007387 */ /* 0x0023e80000100800 */
[----:B------:R-:W5:Y:S04]  /*3f290*/  LDL.LU R21, [R1+0x118] ;  /* 0x0001180001157983 */ /* 0x000f680000300800 */
[----:B------:R0:W-:Y:S01]  /*3f2a0*/  STL [R1+0x9a8], R11 ;  /* 0x0009a80b01007387 */ /* 0x0001e20000100800 */
[----:B-1----:R-:W-:-:S03]  /*3f2b0*/  FFMA R19, R4, UR12, -R11 ;  /* 0x0000000c04137c23 */ /* 0x002fc6000800080b */
[----:B------:R-:W2:Y:S01]  /*3f2c0*/  LDL R4, [R1+0x5d0] ;  /* 0x0005d00001047983 */ /* 0x000ea20000100800 */
[----:B------:R-:W-:Y:S01]  /*3f2d0*/  FMUL R19, R19, 1.4426950216293334961 ;  /* 0x3fb8aa3b13137820 */ /* 0x000fe20000400000 */
[----:B------:R-:W1:Y:S08]  /*3f2e0*/  MUFU.EX2 R17, R17 ;  /* 0x0000001100117308 */ /* 0x000e700000000800 */
[----:B------:R-:W4:Y:S01]  /*3f2f0*/  MUFU.EX2 R19, R19 ;  /* 0x0000001300137308 */ /* 0x000f220000000800 */
[----:B------:R-:W-:-:S04]  /*3f300*/  FFMA R16, R27, UR12, -R11 ;  /* 0x0000000c1b107c23 */ /* 0x000fc8000800080b */
[----:B------:R-:W-:Y:S01]  /*3f310*/  FMUL R16, R16, 1.4426950216293334961 ;  /* 0x3fb8aa3b10107820 */ /* 0x000fe20000400000 */
[----:B-1----:R-:W-:Y:S04]  /*3f320*/  STL [R1+0x228], R17 ;  /* 0x0002281101007387 */ /* 0x002fe80000100800 */
[----:B0-----:R-:W3:Y:S04]  /*3f330*/  LDL.LU R11, [R1+0x2248] ;  /* 0x00224800010b7983 */ /* 0x001ee80000300800 */
[----:B------:R-:W-:Y:S04]  /*3f340*/  STL [R1+0x9a4], R7 ;  /* 0x0009a40701007387 */ /* 0x000fe80000100800 */
[----:B------:R-:W3:Y:S04]  /*3f350*/  LDL R27, [R1+0x5d4] ;  /* 0x0005d400011b7983 */ /* 0x000ee80000100800 */
[----:B----4-:R5:W-:Y:S01]  /*3f360*/  STL [R1+0x224], R19 ;  /* 0x0002241301007387 */ /* 0x010be20000100800 */
[----:B------:R-:W0:Y:S03]  /*3f370*/  MUFU.EX2 R16, R16 ;  /* 0x0000001000107308 */ /* 0x000e260000000800 */
[----:B------:R-:W1:Y:S04]  /*3f380*/  LDS R17, [R28+0x42400] ;  /* 0x042400001c117984 */ /* 0x000e680000000800 */
[----:B0-----:R-:W-:Y:S04]  /*3f390*/  STL [R1+0x220], R16 ;  /* 0x0002201001007387 */ /* 0x001fe80000100800 */
[----:B------:R-:W0:Y:S01]  /*3f3a0*/  LDS R16, [R28+0x42600] ;  /* 0x042600001c107984 */ /* 0x000e220000000800 */
[--C-:B-----5:R-:W-:Y:S01]  /*3f3b0*/  FFMA R19, R21, UR12, -R7.reuse ;  /* 0x0000000c15137c23 */ /* 0x120fe20008000807 */
[----:B------:R-:W-:-:S03]  /*3f3c0*/  FFMA R21, R5, UR12, -R7 ;  /* 0x0000000c05157c23 */ /* 0x000fc60008000807 */
[----:B------:R-:W-:-:S04]  /*3f3d0*/  FMUL R19, R19, 1.4426950216293334961 ;  /* 0x3fb8aa3b13137820 */ /* 0x000fc80000400000 */
[----:B------:R4:W5:Y:S01]  /*3f3e0*/  MUFU.EX2 R7, R19 ;  /* 0x0000001300077308 */ /* 0x0009620000000800 */
[----:B--2---:R-:W-:Y:S01]  /*3f3f0*/  FMNMX R4, R18, R4, !PT ;  /* 0x0000000412047209 */ /* 0x004fe20007800000 */
[----:B------:R-:W-:Y:S01]  /*3f400*/  FMUL R18, R21, 1.4426950216293334961 ;  /* 0x3fb8aa3b15127820 */ /* 0x000fe20000400000 */
[----:B----4-:R-:W2:Y:S04]  /*3f410*/  LDL.LU R19, [R1+0x180] ;  /* 0x0001800001137983 */ /* 0x010ea80000300800 */
[----:B------:R-:W1:Y:S04]  /*3f420*/  LDL R5, [R1+0x5d8] ;  /* 0x0005d80001057983 */ /* 0x000e680000100800 */
[----:B-----5:R4:W-:Y:S04]  /*3f430*/  STL [R1+0x21c], R7 ;  /* 0x00021c0701007387 */ /* 0x0209e80000100800 */
[----:B----4-:R-:W4:Y:S04]  /*3f440*/  LDL.LU R7, [R1+0x8c] ;  /* 0x00008c0001077983 */ /* 0x010f280000300800 */
[----:B------:R-:W5:Y:S01]  /*3f450*/  LDL.LU R21, [R1+0x184] ;  /* 0x0001840001157983 */ /* 0x000f620000300800 */
[----:B------:R-:W0:Y:S01]  /*3f460*/  MUFU.EX2 R18, R18 ;  /* 0x0000001200127308 */ /* 0x000e220000000800 */
[----:B---3--:R-:W-:-:S02]  /*3f470*/  FMNMX R27, R20, R27, !PT ;  /* 0x0000001b141b7209 */ /* 0x008fc40007800000 */
[----:B------:R3:W-:Y:S04]  /*3f480*/  STL [R1+0x9a0], R4 ;  /* 0x0009a00401007387 */ /* 0x0007e80000100800 */
[----:B0-----:R-:W-:Y:S04]  /*3f490*/  STL [R1+0x218], R18 ;  /* 0x0002181201007387 */ /* 0x001fe80000100800 */
[----:B------:R-:W0:Y:S01]  /*3f4a0*/  LDS R18, [R28+0x42800] ;  /* 0x042800001c127984 */ /* 0x000e220000000800 */
[--C-:B--2---:R-:W-:Y:S01]  /*3f4b0*/  FFMA R19, R19, UR12, -R4.reuse ;  /* 0x0000000c13137c23 */ /* 0x104fe20008000804 */
[----:B-----5:R-:W-:-:S02]  /*3f4c0*/  FFMA R21, R21, UR12, -R4 ;  /* 0x0000000c15157c23 */ /* 0x020fc40008000804 */
[----:B---3--:R-:W2:Y:S04]  /*3f4d0*/  LDL.LU R4, [R1+0x2244] ;  /* 0x0022440001047983 */ /* 0x008ea80000300800 */
[----:B------:R-:W3:Y:S01]  /*3f4e0*/  LDL.LU R20, [R1+0x188] ;  /* 0x0001880001147983 */ /* 0x000ee20000300800 */
[----:B------:R-:W-:-:S06]  /*3f4f0*/  FMUL R19, R19, 1.4426950216293334961 ;  /* 0x3fb8aa3b13137820 */ /* 0x000fcc0000400000 */
[----:B------:R-:W5:Y:S02]  /*3f500*/  MUFU.EX2 R19, R19 ;  /* 0x0000001300137308 */ /* 0x000f640000000800 */
[----:B-----5:R5:W-:Y:S02]  /*3f510*/  STL [R1+0x214], R19 ;  /* 0x0002141301007387 */ /* 0x020be40000100800 */
[----:B-----5:R-:W-:-:S06]  /*3f520*/  FMUL R19, R21, 1.4426950216293334961 ;  /* 0x3fb8aa3b15137820 */ /* 0x020fcc0000400000 */
[----:B------:R-:W5:Y:S01]  /*3f530*/  MUFU.EX2 R19, R19 ;  /* 0x0000001300137308 */ /* 0x000f620000000800 */
[----:B------:R0:W-:Y:S01]  /*3f540*/  STL [R1+0x99c], R27 ;  /* 0x00099c1b01007387 */ /* 0x0001e20000100800 */
[--C-:B------:R-:W-:Y:S01]  /*3f550*/  FFMA R21, R6, UR12, -R27.reuse ;  /* 0x0000000c06157c23 */ /* 0x100fe2000800081b */
[----:B-1----:R-:W-:Y:S02]  /*3f560*/  FMNMX R5, R17, R5, !PT ;  /* 0x0000000511057209 */ /* 0x002fe40007800000 */
[----:B-----5:R-:W-:Y:S04]  /*3f570*/  STL [R1+0x210], R19 ;  /* 0x0002101301007387 */ /* 0x020fe80000100800 */
[----:B------:R-:W5:Y:S04]  /*3f580*/  LDL R6, [R1+0x5e0] ;  /* 0x0005e00001067983 */ /* 0x000f680000100800 */
[----:B------:R-:W1:Y:S01]  /*3f590*/  LDS R19, [R28+0x42a00] ;  /* 0x042a00001c137984 */ /* 0x000e620000000800 */
[----:B---3--:R-:W-:-:S04]  /*3f5a0*/  FFMA R20, R20, UR12, -R27 ;  /* 0x0000000c14147c23 */ /* 0x008fc8000800081b */
[----:B------:R-:W-:-:S04]  /*3f5b0*/  FMUL R20, R20, 1.4426950216293334961 ;  /* 0x3fb8aa3b14147820 */ /* 0x000fc80000400000 */
[----:B------:R3:W1:Y:S02]  /*3f5c0*/  MUFU.EX2 R17, R20 ;  /* 0x0000001400117308 */ /* 0x0006640000000800 */
[----:B---3--:R-:W3:Y:S04]  /*3f5d0*/  LDL.LU R20, [R1+0x80] ;  /* 0x0000800001147983 */ /* 0x008ee80000300800 */
[----:B0-----:R-:W2:Y:S04]  /*3f5e0*/  LDL.LU R27, [R1+0x4c] ;  /* 0x00004c00011b7983 */ /* 0x001ea80000300800 */
[----:B-1----:R0:W-:Y:S02]  /*3f5f0*/  STL [R1+0x19c], R17 ;  /* 0x00019c1101007387 */ /* 0x0021e40000100800 */
[----:B0-----:R-:W-:-:S06]  /*3f600*/  FMUL R17, R21, 1.4426950216293334961 ;  /* 0x3fb8aa3b15117820 */ /* 0x001fcc0000400000 */
[----:B------:R-:W0:Y:S01]  /*3f610*/  MUFU.EX2 R17, R17 ;  /* 0x0000001100117308 */ /* 0x000e220000000800 */
[----:B------:R-:W-:Y:S04]  /*3f620*/  STL [R1+0x998], R5 ;  /* 0x0009980501007387 */ /* 0x000fe80000100800 */
[----:B------:R-:W2:Y:S04]  /*3f630*/  LDL R21, [R1+0x5dc] ;  /* 0x0005dc0001157983 */ /* 0x000ea80000100800 */
[----:B0-----:R0:W-:Y:S01]  /*3f640*/  STL [R1+0x198], R17 ;  /* 0x0001981101007387 */ /* 0x0011e20000100800 */
[----:B---3--:R-:W-:-:S04]  /*3f650*/  FFMA R20, R20, UR12, -R5 ;  /* 0x0000000c14147c23 */ /* 0x008fc80008000805 */
[----:B0-----:R-:W-:Y:S02]  /*3f660*/  FMUL R17, R20, 1.4426950216293334961 ;  /* 0x3fb8aa3b14117820 */ /* 0x001fe40000400000 */
[----:B------:R-:W3:Y:S04]  /*3f670*/  LDL.LU R20, [R1+0x84] ;  /* 0x0000840001147983 */ /* 0x000ee80000300800 */
[----:B------:R-:W0:Y:S01]  /*3f680*/  MUFU.EX2 R17, R17 ;  /* 0x0000001100117308 */ /* 0x000e220000000800 */
[----:B--2---:R-:W-:Y:S01]  /*3f690*/  FMNMX R21, R16, R21, !PT ;  /* 0x0000001510157209 */ /* 0x004fe20007800000 */
[----:B---3--:R-:W-:Y:S02]  /*3f6a0*/  FFMA R20, R20, UR12, -R5 ;  /* 0x0000000c14147c23 */ /* 0x008fe40008000805 */
[----:B------:R-:W2:Y:S02]  /*3f6b0*/  LDL.LU R5, [R1+0x2240] ;  /* 0x0022400001057983 */ /* 0x000ea40000300800 */
[----:B------:R-:W-:-:S02]  /*3f6c0*/  FMUL R16, R20, 1.4426950216293334961 ;  /* 0x3fb8aa3b14107820 */ /* 0x000fc40000400000 */
[----:B0-----:R-:W-:Y:S04]  /*3f6d0*/  STL [R1+0x17c], R17 ;  /* 0x00017c1101007387 */ /* 0x001fe80000100800 */
[----:B------:R-:W3:Y:S01]  /*3f6e0*/  LDL.LU R20, [R1+0x88] ;  /* 0x0000880001147983 */ /* 0x000ee20000300800 */
[----:B------:R-:W0:Y:S03]  /*3f6f0*/  MUFU.EX2 R16, R16 ;  /* 0x0000001000107308 */ /* 0x000e260000000800 */
[----:B------:R-:W-:Y:S01]  /*3f700*/  STL [R1+0x994], R21 ;  /* 0x0009941501007387 */ /* 0x000fe20000100800 */
[----:B-----5:R-:W-:-:S03]  /*3f710*/  FMNMX R6, R18, R6, !PT ;  /* 0x0000000612067209 */ /* 0x020fc60007800000 */
[----:B------:R-:W1:Y:S04]  /*3f720*/  LDS R17, [R28+0x42c00] ;  /* 0x042c00001c117984 */ /* 0x000e680000000800 */
[----:B0-----:R4:W-:Y:S04]  /*3f730*/  STL [R1+0x178], R16 ;  /* 0x0001781001007387 */ /* 0x0019e80000100800 */
[----:B------:R-:W5:Y:S01]  /*3f740*/  LDL.LU R18, [R1+0x40] ;  /* 0x0000400001127983 */ /* 0x000f620000300800 */
[----:B----4-:R-:W-:-:S04]  /*3f750*/  FFMA R16, R7, UR12, -R21 ;  /* 0x0000000c07107c23 */ /* 0x010fc80008000815 */
[----:B------:R-:W-:-:S06]  /*3f760*/  FMUL R16, R16, 1.4426950216293334961 ;  /* 0x3fb8aa3b10107820 */ /* 0x000fcc0000400000 */
[----:B------:R-:W-:Y:S01]  /*3f770*/  MUFU.EX2 R16, R16 ;  /* 0x0000001000107308 */ /* 0x000fe20000000800 */
[----:B---3--:R-:W-:Y:S02]  /*3f780*/  FFMA R20, R20, UR12, -R21 ;  /* 0x0000000c14147c23 */ /* 0x008fe40008000815 */
[----:B------:R-:W0:Y:S02]  /*3f790*/  LDS R21, [R28+0x42e00] ;  /* 0x042e00001c157984 */ /* 0x000e240000000800 */
[----:B------:R-:W-:-:S04]  /*3f7a0*/  FMUL R20, R20, 1.4426950216293334961 ;  /* 0x3fb8aa3b14147820 */ /* 0x000fc80000400000 */
[----:B------:R3:W4:Y:S02]  /*3f7b0*/  MUFU.EX2 R7, R20 ;  /* 0x0000001400077308 */ /* 0x0007240000000800 */
[----:B---3--:R-:W3:Y:S04]  /*3f7c0*/  LDL R20, [R1+0x5e4] ;  /* 0x0005e40001147983 */ /* 0x008ee80000100800 */
[----:B----4-:R4:W-:Y:S04]  /*3f7d0*/  STL [R1+0x15c], R7 ;  /* 0x00015c0701007387 */ /* 0x0109e80000100800 */
[----:B----4-:R-:W1:Y:S04]  /*3f7e0*/  LDL R7, [R1+0x5e8] ;  /* 0x0005e80001077983 */ /* 0x010e680000100800 */
[----:B------:R-:W-:Y:S04]  /*3f7f0*/  STL [R1+0x990], R6 ;  /* 0x0009900601007387 */ /* 0x000fe80000100800 */
[----:B------:R4:W-:Y:S04]  /*3f800*/  STL [R1+0x158], R16 ;  /* 0x0001581001007387 */ /* 0x0009e80000100800 */
[----:B----4-:R-:W4:Y:S01]  /*3f810*/  LDL.LU R16, [R1+0x44] ;  /* 0x0000440001107983 */ /* 0x010f220000300800 */
[----:B-----5:R-:W-:-:S04]  /*3f820*/  FFMA R18, R18, UR12, -R6 ;  /* 0x0000000c12127c23 */ /* 0x020fc80008000806 */
[----:B------:R-:W-:-:S06]  /*3f830*/  FMUL R18, R18, 1.4426950216293334961 ;  /* 0x3fb8aa3b12127820 */ /* 0x000fcc0000400000 */
[----:B------:R-:W5:Y:S01]  /*3f840*/  MUFU.EX2 R18, R18 ;  /* 0x0000001200127308 */ /* 0x000f620000000800 */
[----:B---3--:R-:W-:Y:S01]  /*3f850*/  FMNMX R20, R19, R20, !PT ;  /* 0x0000001413147209 */ /* 0x008fe20007800000 */
[----:B----4-:R-:W-:Y:S02]  /*3f860*/  FFMA R16, R16, UR12, -R6 ;  /* 0x0000000c10107c23 */ /* 0x010fe40008000806 */
[----:B------:R-:W3:Y:S04]  /*3f870*/  LDL.LU R6, [R1+0x223c] ;  /* 0x00223c0001067983 */ /* 0x000ee80000300800 */
[----:B-----5:R-:W-:Y:S04]  /*3f880*/  STL [R1+0x14c], R18 ;  /* 0x00014c1201007387 */ /* 0x020fe80000100800 */
[----:B------:R-:W4:Y:S01]  /*3f890*/  LDL.LU R19, [R1+0x48] ;  /* 0x0000480001137983 */ /* 0x000f220000300800 */
[----:B------:R-:W-:Y:S01]  /*3f8a0*/  FMUL R16, R16, 1.4426950216293334961 ;  /* 0x3fb8aa3b10107820 */ /* 0x000fe20000400000 */
[----:B-1----:R-:W-:-:S02]  /*3f8b0*/  FMNMX R7, R17, R7, !PT ;  /* 0x0000000711077209 */ /* 0x002fc40007800000 */
[----:B------:R-:W1:Y:S03]  /*3f8c0*/  LDS R18, [R28+0x43000] ;  /* 0x043000001c127984 */ /* 0x000e660000000800 */
[----:B------:R-:W5:Y:S01]  /*3f8d0*/  MUFU.EX2 R16, R16 ;  /* 0x0000001000107308 */ /* 0x000f620000000800 */
[----:B------:R0:W-:Y:S04]  /*3f8e0*/  STL [R1+0x98c], R20 ;  /* 0x00098c1401007387 */ /* 0x0001e80000100800 */
[----:B-----5:R-:W-:Y:S01]  /*3f8f0*/  STL [R1+0x148], R16 ;  /* 0x0001481001007387 */ /* 0x020fe20000100800 */
[--C-:B------:R-:W-:Y:S01]  /*3f900*/  FFMA R12, R12, UR12, -R7.reuse ;  /* 0x0000000c0c0c7c23 */ /* 0x100fe20008000807 */
[----:B------:R-:W-:-:S02]  /*3f910*/  FFMA R13, R13, UR12, -R7 ;  /* 0x0000000c0d0d7c23 */ /* 0x000fc40008000807 */
[----:B------:R-:W5:Y:S01]  /*3f920*/  LDS R16, [R28+0x43200] ;  /* 0x043200001c107984 */ /* 0x000f620000000800 */
[----:B----4-:R-:W-:-:S04]  /*3f930*/  FFMA R19, R19, UR12, -R20 ;  /* 0x0000000c13137c23 */ /* 0x010fc80008000814 */
[----:B------:R-:W-:Y:S01]  /*3f940*/  FMUL R19, R19, 1.4426950216293334961 ;  /* 0x3fb8aa3b13137820 */ /* 0x000fe20000400000 */
[----:B0-----:R-:W-:-:S03]  /*3f950*/  FFMA R20, R27, UR12, -R20 ;  /* 0x0000000c1b147c23 */ /* 0x001fc60008000814 */
[----:B------:R0:W4:Y:S02]  /*3f960*/  MUFU.EX2 R27, R19 ;  /* 0x00000013001b7308 */ /* 0x0001240000000800 */
[----:B0-----:R-:W2:Y:S04]  /*3f970*/  LDL R19, [R1+0x5ec] ;  /* 0x0005ec0001137983 */ /* 0x001ea80000100800 */
[----:B----4-:R0:W-:Y:S04]  /*3f980*/  STL [R1+0x20c], R27 ;  /* 0x00020c1b01007387 */ /* 0x0101e80000100800 */
[----:B------:R4:W-:Y:S04]  /*3f990*/  STL [R1+0x988], R7 ;  /* 0x0009880701007387 */ /* 0x0009e80000100800 */
[----:B0-----:R-:W1:Y:S01]  /*3f9a0*/  LDL R27, [R1+0x5f0] ;  /* 0x0005f000011b7983 */ /* 0x001e620000100800 */
[----:B------:R-:W-:-:S04]  /*3f9b0*/  FMUL R17, R20, 1.4426950216293334961 ;  /* 0x3fb8aa3b14117820 */ /* 0x000fc80000400000 */
[----:B------:R0:W3:Y:S01]  /*3f9c0*/  MUFU.EX2 R20, R17 ;  /* 0x0000001100147308 */ /* 0x0000e20000000800 */
[----:B------:R-:W-:Y:S01]  /*3f9d0*/  FMUL R12, R12, 1.4426950216293334961 ;  /* 0x3fb8aa3b0c0c7820 */ /* 0x000fe20000400000 */
[----:B------:R-:W-:Y:S01]  /*3f9e0*/  FMUL R13, R13, 1.4426950216293334961 ;  /* 0x3fb8aa3b0d0d7820 */ /* 0x000fe20000400000 */
[----:B0-----:R-:W0:Y:S04]  /*3f9f0*/  LDS R17, [R28+0x43400] ;  /* 0x043400001c117984 */ /* 0x001e280000000800 */
[----:B---3--:R3:W-:Y:S04]  /*3fa00*/  STL [R1+0x208], R20 ;  /* 0x0002081401007387 */ /* 0x0087e80000100800 */
[----:B----4-:R-:W4:Y:S04]  /*3fa10*/  LDL.LU R7, [R1+0x2238] ;  /* 0x0022380001077983 */ /* 0x010f280000300800 */
[----:B---3--:R-:W5:Y:S01]  /*3fa20*/  LDL R20, [R1+0x5f4] ;  /* 0x0005f40001147983 */ /* 0x008f620000100800 */
[----:B------:R-:W3:Y:S08]  /*3fa30*/  MUFU.EX2 R12, R12 ;  /* 0x0000000c000c7308 */ /* 0x000ef00000000800 */
[----:B------:R-:W0:Y:S01]  /*3fa40*/  MUFU.EX2 R13, R13 ;  /* 0x0000000d000d7308 */ /* 0x000e220000000800 */
[----:B--2---:R-:W-:-:S05]  /*3fa50*/  FMNMX R19, R21, R19, !PT ;  /* 0x0000001315137209 */ /* 0x004fca0007800000 */
[----:B------:R2:W-:Y:S01]  /*3fa60*/  STL [R1+0x984], R19 ;  /* 0x0009841301007387 */ /* 0x0005e20000100800 */
[--C-:B------:R-:W-:Y:S01]  /*3fa70*/  FFMA R14, R14, UR12, -R19.reuse ;  /* 0x0000000c0e0e7c23 */ /* 0x100fe20008000813 */
[----:B------:R-:W-:Y:S02]  /*3fa80*/  FFMA R15, R15, UR12, -R19 ;  /* 0x0000000c0f0f7c23 */ /* 0x000fe40008000813 */
[----:B---3--:R-:W-:Y:S04]  /*3fa90*/  STL [R1+0x204], R12 ;  /* 0x0002040c01007387 */ /* 0x008fe80000100800 */
[----:B0-----:R0:W-:Y:S04]  /*3faa0*/  STL [R1+0x200], R13 ;  /* 0x0002000d01007387 */ /* 0x0011e80000100800 */
[----:B--2---:R-:W2:Y:S01]  /*3fab0*/  LDL R19, [R1+0x9e4] ;  /* 0x0009e40001137983 */ /* 0x004ea20000100800 */
[----:B------:R-:W-:Y:S01]  /*3fac0*/  FMUL R14, R14, 1.4426950216293334961 ;  /* 0x3fb8aa3b0e0e7820 */ /* 0x000fe20000400000 */
[----:B-1----:R-:W-:Y:S01]  /*3fad0*/  FMNMX R18, R18, R27, !PT ;  /* 0x0000001b12127209 */ /* 0x002fe20007800000 */
[----:B------:R-:W-:Y:S01]  /*3fae0*/  FMUL R15, R15, 1.4426950216293334961 ;  /* 0x3fb8aa3b0f0f7820 */ /* 0x000fe20000400000 */
[----:B------:R-:W1:Y:S01]  /*3faf0*/  LDS R12, [R28+0x43600] ;  /* 0x043600001c0c7984 */ /* 0x000e620000000800 */
[----:B0-----:R-:W0:Y:S08]  /*3fb00*/  MUFU.EX2 R13, R14 ;  /* 0x0000000e000d7308 */ /* 0x001e300000000800 */
[----:B------:R3:W1:Y:S01]  /*3fb10*/  MUFU.EX2 R21, R15 ;  /* 0x0000000f00157308 */ /* 0x0006620000000800 */
[----:B0-----:R-:W-:Y:S04]  /*3fb20*/  STL [R1+0x24c], R13 ;  /* 0x00024c0d01007387 */ /* 0x001fe80000100800 */
[----:B------:R-:W-:Y:S04]  /*3fb30*/  STL [R1+0x978], R18 ;  /* 0x0009781201007387 */ /* 0x000fe80000100800 */
[----:B---3--:R-:W3:Y:S01]  /*3fb40*/  LDL R15, [R1+0x9f8] ;  /* 0x0009f800010f7983 */ /* 0x008ee20000100800 */
[----:B------:R-:W-:-:S04]  /*3fb50*/  FFMA R8, R8, UR12, -R18 ;  /* 0x0000000c08087c23 */ /* 0x000fc80008000812 */
[----:B------:R-:W-:-:S06]  /*3fb60*/  FMUL R8, R8, 1.4426950216293334961 ;  /* 0x3fb8aa3b08087820 */ /* 0x000fcc0000400000 */
[----:B------:R-:W0:Y:S01]  /*3fb70*/  MUFU.EX2 R8, R8 ;  /* 0x0000000800087308 */ /* 0x000e220000000800 */
[----:B------:R-:W-:Y:S01]  /*3fb80*/  FFMA R9, R9, UR12, -R18 ;  /* 0x0000000c09097c23 */ /* 0x000fe20008000812 */
[----:B-----5:R-:W-:Y:S01]  /*3fb90*/  FMNMX R16, R16, R20, !PT ;  /* 0x0000001410107209 */ /* 0x020fe20007800000 */
[----:B-1----:R-:W-:Y:S02]  /*3fba0*/  STL [R1+0x248], R21 ;  /* 0x0002481501007387 */ /* 0x002fe40000100800 */
[----:B------:R-:W-:Y:S02]  /*3fbb0*/  FMUL R9, R9, 1.4426950216293334961 ;  /* 0x3fb8aa3b09097820 */ /* 0x000fe40000400000 */
[----:B------:R-:W-:Y:S04]  /*3fbc0*/  STL [R1+0x970], R16 ;  /* 0x0009701001007387 */ /* 0x000fe80000100800 */
[----:B0-----:R0:W-:Y:S02]  /*3fbd0*/  STL [R1+0x244], R8 ;  /* 0x0002440801007387 */ /* 0x0011e40000100800 */
[----:B0-----:R-:W0:Y:S01]  /*3fbe0*/  MUFU.EX2 R8, R9 ;  /* 0x0000000900087308 */ /* 0x001e220000000800 */
[----:B------:R-:W-:-:S04]  /*3fbf0*/  FFMA R10, R10, UR12, -R16 ;  /* 0x0000000c0a0a7c23 */ /* 0x000fc80008000810 */
[----:B------:R-:W-:Y:S01]  /*3fc00*/  FMUL R10, R10, 1.4426950216293334961 ;  /* 0x3fb8aa3b0a0a7820 */ /* 0x000fe20000400000 */
[----:B------:R-:W1:Y:S01]  /*3fc10*/  S2R R28, SR_TID.X ;  /* 0x00000000001c7919 */ /* 0x000e620000002100 */
[----:B0-----:R0:W-:Y:S02]  /*3fc20*/  STL [R1+0x240], R8 ;  /* 0x0002400801007387 */ /* 0x0011e40000100800 */
[----:B0-----:R0:W5:Y:S01]  /*3fc30*/  MUFU.EX2 R8, R10 ;  /* 0x0000000a00087308 */ /* 0x0011620000000800 */
[----:B------:R-:W-:-:S04]  /*3fc40*/  FFMA R11, R11, UR12, -R16 ;  /* 0x0000000c0b0b7c23 */ /* 0x000fc80008000810 */
[----:B------:R-:W-:Y:S01]  /*3fc50*/  FMUL R11, R11, 1.4426950216293334961 ;  /* 0x3fb8aa3b0b0b7820 */ /* 0x000fe20000400000 */
[----:B0-----:R-:W4:Y:S04]  /*3fc60*/  LDL R10, [R1+0x5c4] ;  /* 0x0005c400010a7983 */ /* 0x001f280000100800 */
[----:B-----5:R0:W-:Y:S02]  /*3fc70*/  STL [R1+0x59c], R8 ;  /* 0x00059c0801007387 */ /* 0x0201e40000100800 */
[----:B0-----:R-:W0:Y:S01]  /*3fc80*/  MUFU.EX2 R8, R11 ;  /* 0x0000000b00087308 */ /* 0x001e220000000800 */
[----:B-1----:R-:W-:Y:S02]  /*3fc90*/  LOP3.LUT R14, R28, 0x1c, RZ, 0xc0, !PT ;  /* 0x0000001c1c0e7812 */ /* 0x002fe400078ec0ff */
[----:B--2---:R-:W-:-:S05]  /*3fca0*/  FMNMX R27, R17, R19, !PT ;  /* 0x00000013111b7209 */ /* 0x004fca0007800000 */
[----:B------:R4:W-:Y:S04]  /*3fcb0*/  STL [R1+0x980], R27 ;  /* 0x0009801b01007387 */ /* 0x0009e80000100800 */
[----:B------:R-:W2:Y:S04]  /*3fcc0*/  LDL R9, [R1+0x5a0] ;  /* 0x0005a00001097983 */ /* 0x000ea80000100800 */
[----:B0-----:R0:W-:Y:S04]  /*3fcd0*/  STL [R1+0x598], R8 ;  /* 0x0005980801007387 */ /* 0x0011e80000100800 */
[----:B------:R-:W5:Y:S04]  /*3fce0*/  LDL R28, [R1+0x9fc] ;  /* 0x0009fc00011c7983 */ /* 0x000f680000100800 */
[----:B------:R-:W2:Y:S01]  /*3fcf0*/  LDL R11, [R1+0x270] ;  /* 0x00027000010b7983 */ /* 0x000ea20000100800 */
[----:B---3--:R-:W-:-:S03]  /*3fd00*/  FMNMX R15, R12, R15, !PT ;  /* 0x0000000f0c0f7209 */ /* 0x008fc60007800000 */
[----:B------:R-:W3:Y:S04]  /*3fd10*/  LDL R12, [R1+0x278] ;  /* 0x00027800010c7983 */ /* 0x000ee80000100800 */
[----:B------:R-:W-:Y:S04]  /*3fd20*/  STL [R1+0x97c], R15 ;  /* 0x00097c0f01007387 */ /* 0x000fe80000100800 */
[----:B------:R-:W2:Y:S04]  /*3fd30*/  LDL R17, [R1+0x268] ;  /* 0x0002680001117983 */ /* 0x000ea80000100800 */
[----:B------:R-:W2:Y:S01]  /*3fd40*/  LDL R20, [R1+0x26c] ;  /* 0x00026c0001147983 */ /* 0x000ea20000100800 */
[----:B------:R-:W-:Y:S01]  /*3fd50*/  LEA R14, R14, UR7, 0x4 ;  /* 0x000000070e0e7c11 */ /* 0x000fe2000f8e20ff */
[--C-:B------:R-:W-:Y:S01]  /*3fd60*/  FFMA R4, R4, UR12, -R27.reuse ;  /* 0x0000000c04047c23 */ /* 0x100fe2000800081b */
[----:B------:R-:W-:Y:S01]  /*3fd70*/  FFMA R5, R5, UR12, -R27 ;  /* 0x0000000c05057c23 */ /* 0x000fe2000800081b */
[--C-:B------:R-:W-:Y:S01]  /*3fd80*/  FFMA R6, R6, UR12, -R15.reuse ;  /* 0x0000000c06067c23 */ /* 0x100fe2000800080f */
[----:B----4-:R-:W-:Y:S01]  /*3fd90*/  FFMA R27, R7, UR12, -R15 ;  /* 0x0000000c071b7c23 */ /* 0x010fe2000800080f */
[----:B------:R-:W-:Y:S04]  /*3fda0*/  LDS R13, [R14+0x43800] ;  /* 0x043800000e0d7984 */ /* 0x000fe80000000800 */
[----:B------:R-:W-:Y:S04]  /*3fdb0*/  LDS R15, [R14+0x43a00] ;  /* 0x043a00000e0f7984 */ /* 0x000fe80000000800 */
[----:B------:R-:W1:Y:S01]  /*3fdc0*/  LDS R14, [R14+0x43c00] ;  /* 0x043c00000e0e7984 */ /* 0x000e620000000800 */
[----:B------:R-:W-:-:S03]  /*3fdd0*/  FMUL R4, R4, 1.4426950216293334961 ;  /* 0x3fb8aa3b04047820 */ /* 0x000fc60000400000 */
[----:B------:R-:W4:Y:S03]  /*3fde0*/  LDL R21, [R1+0x274] ;  /* 0x0002740001157983 */ /* 0x000f260000100800 */
[----:B------:R-:W0:Y:S01]  /*3fdf0*/  MUFU.EX2 R4, R4 ;  /* 0x0000000400047308 */ /* 0x000e220000000800 */
[----:B------:R-:W4:Y:S04]  /*3fe00*/  LDL R16, [R1+0x260] ;  /* 0x0002600001107983 */ /* 0x000f280000100800 */
[----:B------:R-:W4:Y:S04]  /*3fe10*/  LDL R19, [R1+0x264] ;  /* 0x0002640001137983 */ /* 0x000f280000100800 */
[----:B------:R-:W4:Y:S04]  /*3fe20*/  LDL R18, [R1+0x258] ;  /* 0x0002580001127983 */ /* 0x000f280000100800 */
[----:B------:R-:W4:Y:S04]  /*3fe30*/  LDL R7, [R1+0x5a8] ;  /* 0x0005a80001077983 */ /* 0x000f280000100800 */
[----:B0-----:R0:W-:Y:S04]  /*3fe40*/  STL [R1+0x594], R4 ;  /* 0x0005940401007387 */ /* 0x0011e80000100800 */
[----:B------:R-:W4:Y:S04]  /*3fe50*/  LDL R8, [R1+0x5b8] ;  /* 0x0005b80001087983 */ /* 0x000f280000100800 */
[----:B-1----:R5:W-:Y:S01]  /*3fe60*/  STL [R1+0x2234], R14 ;  /* 0x0022340e01007387 */ /* 0x002be20000100800 */
[----:B0-----:R-:W-:-:S06]  /*3fe70*/  FMUL R4, R5, 1.4426950216293334961 ;  /* 0x3fb8aa3b05047820 */ /* 0x001fcc0000400000 */
[----:B------:R-:W0:Y:S01]  /*3fe80*/  MUFU.EX2 R4, R4 ;  /* 0x0000000400047308 */ /* 0x000e220000000800 */
[----:B------:R-:W-:Y:S01]  /*3fe90*/  FADD R25, R0, R25 ;  /* 0x0000001900197221 */ /* 0x000fe20000000000 */
[----:B-----5:R-:W-:Y:S02]  /*3fea0*/  FMNMX R14, R13, R28, !PT ;  /* 0x0000001c0d0e7209 */ /* 0x020fe40007800000 */
[----:B------:R-:W5:Y:S04]  /*3feb0*/  LDL R13, [R1+0x5c0] ;  /* 0x0005c000010d7983 */ /* 0x000f680000100800 */
[----:B------:R-:W5:Y:S04]  /*3fec0*/  LDL.LU R28, [R1+0x90] ;  /* 0x00009000011c7983 */ /* 0x000f680000300800 */
[----:B------:R-:W-:Y:S04]  /*3fed0*/  STL [R1+0x974], R14 ;  /* 0x0009740e01007387 */ /* 0x000fe80000100800 */
[----:B0-----:R-:W-:Y:S04]  /*3fee0*/  STL [R1+0x590], R4 ;  /* 0x0005900401007387 */ /* 0x001fe80000100800 */
[----:B------:R-:W5:Y:S01]  /*3fef0*/  LDL.LU R0, [R1+0x94] ;  /* 0x0000940001007983 */ /* 0x000f620000300800 */
[----:B--2---:R-:W-:Y:S01]  /*3ff00*/  FADD R20, R20, R17 ;  /* 0x0000001114147221 */ /* 0x004fe20000000000 */
[----:B------:R-:W-:-:S02]  /*3ff10*/  FADD R17, R2, R3 ;  /* 0x0000000302117221 */ /* 0x000fc40000000000 */
[----:B------:R-:W2:Y:S01]  /*3ff20*/  LDL R2, [R1+0xa08] ;  /* 0x000a080001027983 */ /* 0x000ea20000100800 */
[----:B------:R-:W-:Y:S01]  /*3ff30*/  FADD R23, R23, R9 ;  /* 0x0000000917177221 */ /* 0x000fe20000000000 */
[----:B---3--:R-:W-:Y:S01]  /*3ff40*/  FADD R22, R22, R12 ;  /* 0x0000000c16167221 */ /* 0x008fe20000000000 */
[----:B------:R-:W-:Y:S01]  /*3ff50*/  FMUL R5, R6, 1.4426950216293334961 ;  /* 0x3fb8aa3b06057820 */ /* 0x000fe20000400000 */
[----:B------:R-:W0:Y:S05]  /*3ff60*/  SHFL.BFLY PT, R12, R25, 0x2, 0x1f ;  /* 0x0c401f00190c7f89 */ /* 0x000e2a00000e0000 */
[----:B------:R-:W1:Y:S01]  /*3ff70*/  MUFU.EX2 R5, R5 ;  /* 0x0000000500057308 */ /* 0x000e620000000800 */
[----:B----4-:R-:W-:Y:S01]  /*3ff80*/  FADD R18, R29, R18 ;  /* 0x000000121d127221 */ /* 0x010fe20000000000 */
[----:B------:R-:W-:Y:S01]  /*3ff90*/  FMUL R29, R27, 1.4426950216293334961 ;  /* 0x3fb8aa3b1b1d7820 */ /* 0x000fe20000400000 */
[----:B------:R-:W-:Y:S01]  /*3ffa0*/  FADD R24, R24, R7 ;  /* 0x0000000718187221 */ /* 0x000fe20000000000 */
[----:B------:R-:W-:-:S04]  /*3ffb0*/  FADD R26, R26, R8 ;  /* 0x000000081a1a7221 */ /* 0x000fc80000000000 */
[----:B------:R-:W3:Y:S04]  /*3ffc0*/  SHFL.BFLY PT, R8, R24, 0x2, 0x1f ;  /* 0x0c401f0018087f89 */ /* 0x000ee800000e0000 */
[----:B------:R-:W4:Y:S01]  /*3ffd0*/  SHFL.BFLY PT, R7, R26, 0x2, 0x1f ;  /* 0x0c401f001a077f89 */ /* 0x000f2200000e0000 */
[----:B------:R-:W3:Y:S01]  /*3ffe0*/  MUFU.EX2 R29, R29 ;  /* 0x0000001d001d7308 */ /* 0x000ee20000000800 */
[----:B0-----:R-:W-:Y:S02]  /*3fff0*/  FADD R12, R25, R12 ;  /* 0x0000000c190c7221 */ /* 0x001fe40000000000 */
[----:B-1----:R-:W-:Y:S04]  /*40000*/  STL [R1+0x58c], R5 ;  /* 0x00058c0501007387 */ /* 0x002fe80000100800 */
[----:B------:R-:W2:Y:S04]  /*40010*/  LDL.LU R3, [R1+0x9c] ;  /* 0x00009c0001037983 */ /* 0x000ea80000300800 */
[----:B---3--:R-:W-:Y:S01]  /*40020*/  STL [R1+0x588], R29 ;  /* 0x0005881d01007387 */ /* 0x008fe20000100800 */
[----:B------:R-:W-:Y:S01]  /*40030*/  FADD R8, R24, R8 ;  /* 0x0000000818087221 */ /* 0x000fe20000000000 */
[----:B----4-:R-:W-:Y:S01]  /*40040*/  FADD R7, R26, R7 ;  /* 0x000000071a077221 */ /* 0x010fe20000000000 */
[----:B-----5:R-:W-:-:S05]  /*40050*/  FADD R10, R10, R13 ;  /* 0x0000000d0a0a7221 */ /* 0x020fca0000000000 */
[----:B------:R-:W0:Y:S01]  /*40060*/  SHFL.BFLY PT, R9, R10, 0x2, 0x1f ;  /* 0x0c401f000a097f89 */ /* 0x000e2200000e0000 */
[----:B------:R-:W-:Y:S01]  /*40070*/  FFMA R28, R28, UR12, -R14 ;  /* 0x0000000c1c1c7c23 */ /* 0x000fe2000800080e */
[----:B0-----:R-:W-:-:S03]  /*40080*/  FADD R9, R10, R9 ;  /* 0x000000090a097221 */ /* 0x001fc60000000000 */
[----:B------:R-:W-:-:S06]  /*40090*/  FMUL R10, R28, 1.4426950216293334961 ;  /* 0x3fb8aa3b1c0a7820 */ /* 0x000fcc0000400000 */
[----:B------:R-:W0:Y:S01]  /*400a0*/  MUFU.EX2 R10, R10 ;  /* 0x0000000a000a7308 */ /* 0x000e220000000800 */
[----:B------:R-:W-:Y:S02]  /*400b0*/  FFMA R25, R0, UR12, -R14 ;  /* 0x0000000c00197c23 */ /* 0x000fe4000800080e */
[----:B------:R-:W3:Y:S01]  /*400c0*/  LDL.LU R14, [R1+0x2234] ;  /* 0x00223400010e7983 */ /* 0x000ee20000300800 */
[----:B--2---:R-:W-:-:S03]  /*400d0*/  FMNMX R26, R15, R2, !PT ;  /* 0x000000020f1a7209 */ /* 0x004fc60007800000 */
[----:B------:R-:W3:Y:S04]  /*400e0*/  LDL R0, [R1+0x5c8] ;  /* 0x0005c80001007983 */ /* 0x000ee80000100800 */
[----:B0-----:R0:W-:Y:S04]  /*400f0*/  STL [R1+0x584], R10 ;  /* 0x0005840a01007387 */ /* 0x0011e80000100800 */
[----:B------:R-:W2:Y:S04]  /*40100*/  LDL.LU R24, [R1+0xd0] ;  /* 0x0000d00001187983 */ /* 0x000ea80000300800 */
[----:B------:R-:W4:Y:S01]  /*40110*/  LDL.LU R15, [R1+0x98] ;  /* 0x00009800010f7983 */ /* 0x000f220000300800 */
[----:B------:R-:W-:-:S03]  /*40120*/  FADD R21, R21, R11 ;  /* 0x0000000b15157221 */ /* 0x000fc60000000000 */
[----:B------:R-:W-:Y:S04]  /*40130*/  SHFL.BFLY PT, R13, R18, 0x2, 0x1f ;  /* 0x0c401f00120d7f89 */ /* 0x000fe800000e0000 */
[----:B------:R-:W1:Y:S04]  /*40140*/  SHFL.BFLY PT, R11, R21, 0x2, 0x1f ;  /* 0x0c401f00150b7f89 */ /* 0x000e6800000e0000 */
[----:B------:R-:W5:Y:S01]  /*40150*/  SHFL.BFLY PT, R27, R17, 0x2, 0x1f ;  /* 0x0c401f00111b7f89 */ /* 0x000f6200000e0000 */
[----:B0-----:R-:W-:-:S03]  /*40160*/  FMUL R10, R25, 1.4426950216293334961 ;  /* 0x3fb8aa3b190a7820 */ /* 0x001fc60000400000 */
[----:B------:R-:W2:Y:S04]  /*40170*/  LDL.LU R28, [R1+0xd4] ;  /* 0x0000d400011c7983 */ /* 0x000ea80000300800 */
[----:B------:R-:W2:Y:S01]  /*40180*/  LDL.LU R2, [R1+0xd8] ;  /* 0x0000d80001027983 */ /* 0x000ea20000300800 */
[----:B-1----:R-:W-:Y:S02]  /*40190*/  FADD R11, R21, R11 ;  /* 0x0000000b150b7221 */ /* 0x002fe40000000000 */
[----:B------:R-:W0:Y:S01]  /*401a0*/  MUFU.EX2 R21, R10 ;  /* 0x0000000a00157308 */ /* 0x000e220000000800 */
[----:B------:R-:W-:Y:S01]  /*401b0*/  FADD R13, R18, R13 ;  /* 0x0000000d120d7221 */ /* 0x000fe20000000000 */
[----:B------:R-:W-:Y:S04]  /*401c0*/  STL [R1+0x96c], R26 ;  /* 0x00096c1a01007387 */ /* 0x000fe80000100800 */
[----:B0-----:R-:W-:Y:S01]  /*401d0*/  STL [R1+0x450], R21 ;  /* 0x0004501501007387 */ /* 0x001fe20000100800 */
[----:B------:R-:W0:Y:S01]  /*401e0*/  S2R R29, SR_TID.X ;  /* 0x00000000001d7919 */ /* 0x000e220000002100 */
[----:B----4-:R-:W-:-:S04]  /*401f0*/  FFMA R15, R15, UR12, -R26 ;  /* 0x0000000c0f0f7c23 */ /* 0x010fc8000800081a */
[----:B------:R-:W-:Y:S01]  /*40200*/  FMUL R18, R15, 1.4426950216293334961 ;  /* 0x3fb8aa3b0f127820 */ /* 0x000fe20000400000 */
[----:B-----5:R-:W-:Y:S01]  /*40210*/  FADD R15, R17, R27 ;  /* 0x0000001b110f7221 */ /* 0x020fe20000000000 */
[----:B---3--:R-:W-:Y:S02]  /*40220*/  FMNMX R27, R14, R0, !PT ;  /* 0x000000000e1b7209 */ /* 0x008fe40007800000 */
[----:B------:R-:W3:Y:S01]  /*40230*/  LDL R0, [R1+0x5cc] ;  /* 0x0005cc0001007983 */ /* 0x000ee20000100800 */
[----:B0-----:R-:W-:Y:S02]  /*40240*/  IMAD.SHL.U32 R29, R29, 0x10, RZ ;  /* 0x000000101d1d7824 */ /* 0x001fe400078e00ff */
[----:B------:R-:W-:-:S03]  /*40250*/  FADD R19, R19, R16 ;  /* 0x0000001013137221 */ /* 0x000fc60000000000 */
[----:B------:R-:W-:Y:S02]  /*40260*/  LOP3.LUT R29, R29, 0x1c0, RZ, 0xc0, !PT ;  /* 0x000001c01d1d7812 */ /* 0x000fe400078ec0ff */
[----:B------:R-:W0:Y:S04]  /*40270*/  SHFL.BFLY PT, R16, R19, 0x2, 0x1f ;  /* 0x0c401f0013107f89 */ /* 0x000e2800000e0000 */
[----:B------:R-:W-:Y:S04]  /*40280*/  LDS R29, [R29+UR7+0x43e00] ;  /* 0x043e00071d1d7984 */ /* 0x000fe80008000800 */
[----:B------:R-:W1:Y:S04]  /*40290*/  SHFL.BFLY PT, R4, R23, 0x2, 0x1f ;  /* 0x0c401f0017047f89 */ /* 0x000e6800000e0000 */
[----:B------:R-:W4:Y:S01]  /*402a0*/  SHFL.BFLY PT, R6, R22, 0x2, 0x1f ;  /* 0x0c401f0016067f89 */ /* 0x000f2200000e0000 */
[----:B------:R-:W5:Y:S03]  /*402b0*/  MUFU.EX2 R14, R18 ;  /* 0x00000012000e7308 */ /* 0x000f660000000800 */
[----:B------:R-:W-:Y:S01]  /*402c0*/  SHFL.BFLY PT, R25, R7, 0x1, 0x1f ;  /* 0x0c201f0007197f89 */ /* 0x000fe200000e0000 */
[----:B0-----:R-:W-:Y:S01]  /*402d0*/  FADD R10, R19, R16 ;  /* 0x00000010130a7221 */ /* 0x001fe20000000000 */
[----:B------:R-:W-:-:S02]  /*402e0*/  FFMA R16, R3, UR12, -R26 ;  /* 0x0000000c03107c23 */ /* 0x000fc4000800081a */
[----:B------:R-:W3:Y:S02]  /*402f0*/  LDL.LU R3, [R1+0xdc] ;  /* 0x0000dc0001037983 */ /* 0x000ee40000300800 */
[----:B------:R-:W-:Y:S02]  /*40300*/  FMUL R16, R16, 1.4426950216293334961 ;  /* 0x3fb8aa3b10107820 */ /* 0x000fe40000400000 */
[----:B------:R-:W0:Y:S01]  /*40310*/  SHFL.BFLY PT, R26, R9, 0x1, 0x1f ;  /* 0x0c201f00091a7f89 */ /* 0x000e2200000e0000 */
[----:B-1----:R-:W-:-:S03]  /*40320*/  FADD R4, R23, R4 ;  /* 0x0000000417047221 */ /* 0x002fc60000000000 */
[----:B-----5:R2:W-:Y:S01]  /*40330*/  STL [R1+0x580], R14 ;  /* 0x0005800e01007387 */ /* 0x0205e20000100800 */
[----:B----4-:R-:W-:-:S03]  /*40340*/  FADD R6, R22, R6 ;  /* 0x0000000616067221 */ /* 0x010fc60000000000 */
[----:B------:R1:W-:Y:S04]  /*40350*/  STL [R1+0x968], R27 ;  /* 0x0009681b01007387 */ /* 0x0003e80000100800 */
[----:B------:R-:W-:Y:S01]  /*40360*/  SHFL.BFLY PT, R23, R12, 0x1, 0x1f ;  /* 0x0c201f000c177f89 */ /* 0x000fe200000e0000 */
[----:B--2---:R-:W-:-:S03]  /*40370*/  FFMA R14, R24, UR12, -R27 ;  /* 0x0000000c180e7c23 */ /* 0x004fc6000800081b */
[----:B------:R-:W2:Y:S01]  /*40380*/  SHFL.BFLY PT, R22, R8, 0x1, 0x1f ;  /* 0x0c201f0008167f89 */ /* 0x000ea200000e0000 */
[----:B-1----:R-:W-:Y:S01]  /*40390*/  FFMA R27, R28, UR12, -R27 ;  /* 0x0000000c1c1b7c23 */ /* 0x002fe2000800081b */
[----:B------:R-:W-:Y:S01]  /*403a0*/  FMUL R24, R14, 1.4426950216293334961 ;  /* 0x3fb8aa3b0e187820 */ /* 0x000fe20000400000 */
[----:B------:R-:W1:Y:S02]  /*403b0*/  MUFU.EX2 R16, R16 ;  /* 0x0000001000107308 */ /* 0x000e640000000800 */
[----:B------:R-:W-:-:S06]  /*403c0*/  FMUL R27, R27, 1.4426950216293334961 ;  /* 0x3fb8aa3b1b1b7820 */ /* 0x000fcc0000400000 */
[----:B------:R4:W5:Y:S01]  /*403d0*/  MUFU.EX2 R28, R24 ;  /* 0x00000018001c7308 */ /* 0x0009620000000800 */
[----:B0-----:R-:W-:Y:S01]  /*403e0*/  FADD R9, R9, R26 ;  /* 0x0000001a09097221 */ /* 0x001fe20000000000 */
[----:B------:R-:W-:Y:S01]  /*403f0*/  FADD R7, R7, R25 ;  /* 0x0000001907077221 */ /* 0x000fe20000000000 */
[----:B-1----:R-:W-:Y:S01]  /*40400*/  STL [R1+0x454], R16 ;  /* 0x0004541001007387 */ /* 0x002fe20000100800 */
[----:B--2---:R-:W-:-:S03]  /*40410*/  FADD R8, R8, R22 ;  /* 0x0000001608087221 */ /* 0x004fc60000000000 */
[----:B------:R-:W-:Y:S01]  /*40420*/  SHFL.BFLY PT, R5, R20, 0x2, 0x1f ;  /* 0x0c401f0014057f89 */ /* 0x000fe200000e0000 */
[----:B------:R-:W-:Y:S01]  /*40430*/  BAR.SYNC.DEFER_BLOCKING 0x0 ;  /* 0x0000000000007b1d */ /* 0x000fe20000010000 */
[----:B---3--:R-:W-:-:S05]  /*40440*/  FMNMX R0, R29, R0, !PT ;  /* 0x000000001d007209 */ /* 0x008fca0007800000 */
[----:B------:R-:W0:Y:S01]  /*40450*/  MUFU.EX2 R29, R27 ;  /* 0x0000001b001d7308 */ /* 0x000e220000000800 */
[----:B------:R-:W-:Y:S01]  /*40460*/  STL [R1+0x964], R0 ;  /* 0x0009640001007387 */ /* 0x000fe20000100800 */
[----:B----4-:R-:W-:Y:S01]  /*40470*/  FFMA R24, R2, UR12, -R0 ;  /* 0x0000000c02187c23 */ /* 0x010fe20008000800 */
[----:B------:R-:W-:Y:S02]  /*40480*/  FADD R2, R12, R23 ;  /* 0x000000170c027221 */ /* 0x000fe40000000000 */
[----:B-----5:R-:W-:Y:S04]  /*40490*/  STL [R1+0x57c], R28 ;  /* 0x00057c1c01007387 */ /* 0x020fe80000100800 */
[----:B------:R-:W-:Y:S04]  /*404a0*/  STL [R1+0x2200], R28 ;  /* 0x0022001c01007387 */ /* 0x000fe80000100800 */
[----:B------:R-:W-:Y:S04]  /*404b0*/  STL [R1+0x80], R9 ;  /* 0x0000800901007387 */ /* 0x000fe80000100800 */
[----:B0-----:R-:W-:Y:S04]  /*404c0*/  STL [R1+0x458], R29 ;  /* 0x0004581d01007387 */ /* 0x001fe80000100800 */
[----:B------:R-:W-:Y:S04]  /*404d0*/  STL [R1+0x7c], R7 ;  /* 0x00007c0701007387 */ /* 0x000fe80000100800 */
[----:B------:R-:W-:Y:S04]  /*404e0*/  STL [R1+0x2204], R29 ;  /* 0x0022041d01007387 */ /* 0x000fe80000100800 */
[----:B------:R-:W-:Y:S04]  /*404f0*/  STL [R1+0x78], R2 ;  /* 0x0000780201007387 */ /* 0x000fe80000100800 */
[----:B------:R-:W-:Y:S04]  /*40500*/  STL [R1+0x74], R8 ;  /* 0x0000740801007387 */ /* 0x000fe80000100800 */
[----:B------:R-:W2:Y:S04]  /*40510*/  LDL R23, [R1+0x59c] ;  /* 0x00059c0001177983 */ /* 0x000ea80000100800 */
[----:B------:R-:W0:Y:S02]  /*40520*/  SHFL.BFLY PT, R21, R4, 0x1, 0x1f ;  /* 0x0c201f0004157f89 */ /* 0x000e2400000e0000 */
[----:B0-----:R-:W-:-:S05]  /*40530*/  FADD R2, R4, R21 ;  /* 0x0000001504027221 */ /* 0x001fca0000000000 */
[----:B------:R-:W-:Y:S04]  /*40540*/  STL [R1+0x70], R2 ;  /* 0x0000700201007387 */ /* 0x000fe80000100800 */
[----:B--2---:R-:W-:Y:S04]  /*40550*/  STL [R1+0x2208], R23 ;  /* 0x0022081701007387 */ /* 0x004fe80000100800 */
[----:B------:R-:W2:Y:S04]  /*40560*/  LDL R22, [R1+0x594] ;  /* 0x0005940001167983 */ /* 0x000ea80000100800 */
[----:B--2---:R-:W-:Y:S04]  /*40570*/  STL [R1+0x220c], R22 ;  /* 0x00220c1601007387 */ /* 0x004fe80000100800 */
[----:B------:R-:W2:Y:S04]  /*40580*/  LDL R21, [R1+0x58c] ;  /* 0x00058c0001157983 */ /* 0x000ea80000100800 */
[----:B--2---:R-:W-:Y:S04]  /*40590*/  STL [R1+0x2210], R21 ;  /* 0x0022101501007387 */ /* 0x004fe80000100800 */
[----:B------:R-:W2:Y:S04]  /*405a0*/  LDL R25, [R1+0x584] ;  /* 0x0005840001197983 */ /* 0x000ea80000100800 */
[----:B--2---:R-:W-:Y:S04]  /*405b0*/  STL [R1+0x2214], R25 ;  /* 0x0022141901007387 */ /* 0x004fe80000100800 */
[----:B------:R-:W2:Y:S04]  /*405c0*/  LDL R26, [R1+0x454] ;  /* 0x00045400011a7983 */ /* 0x000ea80000100800 */
[----:B--2---:R-:W-:Y:S04]  /*405d0*/  STL [R1+0x2218], R26 ;  /* 0x0022181a01007387 */ /* 0x004fe80000100800 */
[----:B------:R-:W2:Y:S01]  /*405e0*/  LDL R27, [R1+0x580] ;  /* 0x00058000011b7983 */ /* 0x000ea20000100800 */
[----:B------:R-:W-:-:S03]  /*405f0*/  FADD R5, R20, R5 ;  /* 0x0000000514057221 */ /* 0x000fc60000000000 */
[----:B------:R-:W0:Y:S04]  /*40600*/  SHFL.BFLY PT, R20, R6, 0x1, 0x1f ;  /* 0x0c201f0006147f89 */ /* 0x000e2800000e0000 */
[----:B--2---:R1:W-:Y:S04]  /*40610*/  STL [R1+0x221c], R27 ;  /* 0x00221c1b01007387 */ /* 0x0043e80000100800 */
[----:B-1----:R-:W2:Y:S01]  /*40620*/  LDL R27, [R1+0x210] ;  /* 0x00021000011b7983 */ /* 0x002ea20000100800 */
[----:B0-----:R-:W-:-:S03]  /*40630*/  FADD R2, R6, R20 ;  /* 0x0000001406027221 */ /* 0x001fc60000000000 */
[----:B--2---:R0:W-:Y:S04]  /*40640*/  STL [R1+0x2220], R27 ;  /* 0x0022201b01007387 */ /* 0x0041e80000100800 */
[----:B------:R-:W-:Y:S04]  /*40650*/  STL [R1+0x6c], R2 ;  /* 0x00006c0201007387 */ /* 0x000fe80000100800 */
[----:B0-----:R-:W2:Y:S04]  /*40660*/  LDL R27, [R1+0x218] ;  /* 0x00021800011b7983 */ /* 0x001ea80000100800 */
[----:B--2---:R0:W-:Y:S04]  /*40670*/  STL [R1+0x2224], R27 ;  /* 0x0022241b01007387 */ /* 0x0041e80000100800 */
[----:B0-----:R-:W2:Y:S04]  /*40680*/  LDL R27, [R1+0x220] ;  /* 0x00022000011b7983 */ /* 0x001ea80000100800 */
[----:B--2---:R0:W-:Y:S04]  /*40690*/  STL [R1+0x2228], R27 ;  /* 0x0022281b01007387 */ /* 0x0041e80000100800 */
[----:B0-----:R-:W2:Y:S04]  /*406a0*/  LDL R27, [R1+0x228] ;  /* 0x00022800011b7983 */ /* 0x001ea80000100800 */
[----:B------:R-:W0:Y:S04]  /*406b0*/  SHFL.BFLY PT, R19, R11, 0x1, 0x1f ;  /* 0x0c201f000b137f89 */ /* 0x000e2800000e0000 */
[----:B------:R-:W1:Y:S01]  /*406c0*/  SHFL.BFLY PT, R18, R5, 0x1, 0x1f ;  /* 0x0c201f0005127f89 */ /* 0x000e6200000e0000 */
[----:B------:R-:W-:-:S03]  /*406d0*/  FMUL R7, R24, 1.4426950216293334961 ;  /* 0x3fb8aa3b18077820 */ /* 0x000fc60000400000 */
[----:B------:R-:W3:Y:S04]  /*406e0*/  SHFL.BFLY PT, R17, R10, 0x1, 0x1f ;  /* 0x0c201f000a117f89 */ /* 0x000ee800000e0000 */
[----:B--2---:R2:W-:Y:S04]  /*406f0*/  STL [R1+0x222c], R27 ;  /* 0x00222c1b01007387 */ /* 0x0045e80000100800 */
[----:B--2---:R-:W2:Y:S01]  /*40700*/  LDL R27, [R1+0x230] ;  /* 0x00023000011b7983 */ /* 0x004ea20000100800 */
[----:B------:R-:W-:Y:S02]  /*40710*/  FFMA R4, R3, UR12, -R0 ;  /* 0x0000000c03047c23 */ /* 0x000fe40008000800 */
[----:B------:R4:W5:Y:S01]  /*40720*/  MUFU.EX2 R0, R7 ;  /* 0x0000000700007308 */ /* 0x0009620000000800 */
[----:B0-----:R-:W-:Y:S01]  /*40730*/  FADD R2, R11, R19 ;  /* 0x000000130b027221 */ /* 0x001fe20000000000 */
[----:B------:R-:W-:Y:S04]  /*40740*/  SHFL.BFLY PT, R16, R13, 0x1, 0x1f ;  /* 0x0c201f000d107f89 */ /* 0x000fe800000e0000 */
[----:B------:R-:W0:Y:S04]  /*40750*/  SHFL.BFLY PT, R14, R15, 0x1, 0x1f ;  /* 0x0c201f000f0e7f89 */ /* 0x000e2800000e0000 */
[----:B--2---:R2:W-:Y:S04]  /*40760*/  STL [R1+0x2230], R27 ;  /* 0x0022301b01007387 */ /* 0x0045e80000100800 */
[----:B------:R-:W3:Y:S04]  /*40770*/  LDL R12, [R1+0x214] ;  /* 0x00021400010c7983 */ /* 0x000ee80000100800 */
[----:B------:R-:W3:Y:S04]  /*40780*/  LDL R26, [R1+0x198] ;  /* 0x00019800011a7983 */ /* 0x000ee80000100800 */
[----:B--2---:R-:W2:Y:S04]  /*40790*/  LDL R27, [R1+0x238] ;  /* 0x00023800011b7983 */ /* 0x004ea80000100800 */
[----:B------:R-:W2:Y:S04]  /*407a0*/  LDL R25, [R1+0x178] ;  /* 0x0001780001197983 */ /* 0x000ea80000100800 */
[----:B------:R-:W2:Y:S04]  /*407b0*/  LDL R21, [R1+0x158] ;  /* 0x0001580001157983 */ /* 0x000ea80000100800 */
[----:B------:R-:W2:Y:S04]  /*407c0*/  LDL R9, [R1+0x15c] ;  /* 0x00015c0001097983 */ /* 0x000ea80000100800 */
[----:B------:R-:W2:Y:S04]  /*407d0*/  LDL R22, [R1+0x148] ;  /* 0x0001480001167983 */ /* 0x000ea80000100800 */
[----:B------:R-:W2:Y:S04]  /*407e0*/  LDL R8, [R1+0x14c] ;  /* 0x00014c0001087983 */ /* 0x000ea80000100800 */
[----:B------:R-:W2:Y:S04]  /*407f0*/  LDL R23, [R1+0x208] ;  /* 0x0002080001177983 */ /* 0x000ea80000100800 */
[----:B----4-:R-:W4:Y:S04]  /*40800*/  LDL R7, [R1+0x20c] ;  /* 0x00020c0001077983 */ /* 0x010f280000100800 */
[----:B------:R-:W2:Y:S04]  /*40810*/  LDL R29, [R1+0x200] ;  /* 0x00020000011d7983 */ /* 0x000ea80000100800 */
[----:B------:R-:W2:Y:S04]  /*40820*/  LDL R6, [R1+0x204] ;  /* 0x0002040001067983 */ /* 0x000ea80000100800 */
[----:B------:R-:W2:Y:S04]  /*40830*/  LDL R28, [R1+0x248] ;  /* 0x00024800011c7983 */ /* 0x000ea80000100800 */
[----:B------:R-:W2:Y:S04]  /*40840*/  LDL R20, [R1+0x450] ;  /* 0x0004500001147983 */ /* 0x000ea80000100800 */
[----:B------:R-:W2:Y:S04]  /*40850*/  LDL R11, [R1+0x19c] ;  /* 0x00019c00010b7983 */ /* 0x000ea80000100800 */
[----:B------:R-:W2:Y:S04]  /*40860*/  LDL R19, [R1+0x588] ;  /* 0x0005880001137983 */ /* 0x000ea80000100800 */
[----:B------:R1:W-:Y:S02]  /*40870*/  STL [R1+0x68], R2 ;  /* 0x0000680201007387 */ /* 0x0003e40000100800 */
[----:B-1----:R-:W-:-:S02]  /*40880*/  FADD R2, R5, R18 ;  /* 0x0000001205027221 */ /* 0x002fc40000000000 */
[----:B------:R-:W2:Y:S04]  /*40890*/  LDL R5, [R1+0x24c] ;  /* 0x00024c0001057983 */ /* 0x000ea80000100800 */
[----:B------:R-:W2:Y:S04]  /*408a0*/  LDL R18, [R1+0x590] ;  /* 0x0005900001127983 */ /* 0x000ea80000100800 */
[----:B------:R3:W-:Y:S04]  /*408b0*/  STL [R1+0x64], R2 ;  /* 0x0000640201007387 */ /* 0x0007e80000100800 */
[----:B-----5:R-:W-:Y:S01]  /*408c0*/  STL [R1+0x578], R0 ;  /* 0x0005780001007387 */ /* 0x020fe20000100800 */
[----:B---3--:R-:W-:-:S03]  /*408d0*/  FADD R2, R10, R17 ;  /* 0x000000110a027221 */ /* 0x008fc60000000000 */
[----:B------:R-:W2:Y:S04]  /*408e0*/  LDL R17, [R1+0x23c] ;  /* 0x00023c0001117983 */ /* 0x000ea80000100800 */
[----:B------:R-:W3:Y:S01]  /*408f0*/  LDL R10, [R1+0x17c] ;  /* 0x00017c00010a7983 */ /* 0x000ee20000100800 */
[----:B------:R-:W-:-:S03]  /*40900*/  FMUL R4, R4, 1.4426950216293334961 ;  /* 0x3fb8aa3b04047820 */ /* 0x000fc60000400000 */
[----:B------:R1:W-:Y:S01]  /*40910*/  STL [R1+0x60], R2 ;  /* 0x0000600201007387 */ /* 0x0003e20000100800 */
[----:B0-----:R-:W-:Y:S01]  /*40920*/  FADD R3, R15, R14 ;  /* 0x0000000e0f037221 */ /* 0x001fe20000000000 */
[----:B------:R0:W5:Y:S01]  /*40930*/  MUFU.EX2 R24, R4 ;  /* 0x0000000400187308 */ /* 0x0001620000000800 */
[----:B-1----:R-:W-:Y:S02]  /*40940*/  FADD R2, R13, R16 ;  /* 0x000000100d027221 */ /* 0x002fe40000000000 */
[----:B------:R-:W3:Y:S04]  /*40950*/  LDL R16, [R1+0x234] ;  /* 0x0002340001107983 */ /* 0x000ee80000100800 */
[----:B------:R-:W3:Y:S04]  /*40960*/  LDL R13, [R1+0x21c] ;  /* 0x00021c00010d7983 */ /* 0x000ee80000100800 */
[----:B------:R1:W-:Y:S04]  /*40970*/  STL [R1+0x21a4], R2 ;  /* 0x0021a40201007387 */ /* 0x0003e80000100800 */
[----:B------:R-:W3:Y:S04]  /*40980*/  LDL R15, [R1+0x22c] ;  /* 0x00022c00010f7983 */ /* 0x000ee80000100800 */
[----:B------:R-:W3:Y:S04]  /*40990*/  LDL R14, [R1+0x224] ;  /* 0x00022400010e7983 */ /* 0x000ee80000100800 */
[----:B-1----:R-:W3:Y:S04]  /*409a0*/  LDL R2, [R1+0x598] ;  /* 0x0005980001027983 */ /* 0x002ee80000100800 */
[----:B------:R1:W-:Y:S04]  /*409b0*/  STL [R1+0x21a8], R3 ;  /* 0x0021a80301007387 */ /* 0x0003e80000100800 */
[----:B0-----:R-:W3:Y:S04]  /*409c0*/  LDL R4, [R1+0x240] ;  /* 0x0002400001047983 */ /* 0x001ee80000100800 */
[----:B-1----:R-:W3:Y:S01]  /*409d0*/  LDL R3, [R1+0x244] ;  /* 0x0002440001037983 */ /* 0x002ee20000100800 */
[----:B--2---:R-:W-:-:S03]  /*409e0*/  FADD R17, R17, R27 ;  /* 0x0000001b11117221 */ /* 0x004fc60000000000 */
[----:B------:R-:W3:Y:S02]  /*409f0*/  LDL.LU R27, [R1+0x2230] ;  /* 0x00223000011b7983 */ /* 0x000ee40000300800 */
[----:B---3--:R-:W-:Y:S02]  /*40a00*/  FADD R16, R16, R27 ;  /* 0x0000001b10107221 */ /* 0x008fe40000000000 */
[----:B------:R-:W2:Y:S02]  /*40a10*/  LDL.LU R27, [R1+0x222c] ;  /* 0x00222c00011b7983 */ /* 0x000ea40000300800 */
[----:B--2---:R-:W-:Y:S02]  /*40a20*/  FADD R15, R15, R27 ;  /* 0x0000001b0f0f7221 */ /* 0x004fe40000000000 */
[----:B------:R-:W2:Y:S04]  /*40a30*/  LDL.LU R27, [R1+0x2228] ;  /* 0x00222800011b7983 */ /* 0x000ea80000300800 */
[----:B-----5:R-:W-:Y:S01]  /*40a40*/  STL [R1+0x464], R24 ;  /* 0x0004641801007387 */ /* 0x020fe20000100800 */
[----:B--2---:R-:W-:-:S03]  /*40a50*/  FADD R14, R14, R27 ;  /* 0x0000001b0e0e7221 */ /* 0x004fc60000000000 */
[----:B------:R-:W2:Y:S02]  /*40a60*/  LDL.LU R27, [R1+0x2224] ;  /* 0x00222400011b7983 */ /* 0x000ea40000300800 */
[----:B--2---:R-:W-:Y:S02]  /*40a70*/  FADD R13, R13, R27 ;  /* 0x0000001b0d0d7221 */ /* 0x004fe40000000000 */
[----:B------:R-:W2:Y:S01]  /*40a80*/  LDL.LU R27, [R1+0x2220] ;  /* 0x00222000011b7983 */ /* 0x000ea20000300800 */
[----:B------:R-:W-:Y:S01]  /*40a90*/  FADD R11, R11, R26 ;  /* 0x0000001a0b0b7221 */ /* 0x000fe20000000000 */
[----:B------:R-:W-:Y:S01]  /*40aa0*/  FADD R10, R10, R25 ;  /* 0x000000190a0a7221 */ /* 0x000fe20000000000 */
[----:B------:R-:W-:Y:S01]  /*40ab0*/  FADD R9, R9, R21 ;  /* 0x0000001509097221 */ /* 0x000fe20000000000 */
[----:B------:R-:W-:Y:S01]  /*40ac0*/  FADD R8, R8, R22 ;  /* 0x0000001608087221 */ /* 0x000fe20000000000 */
[----:B----4-:R-:W-:Y:S01]  /*40ad0*/  FADD R7, R7, R23 ;  /* 0x0000001707077221 */ /* 0x010fe20000000000 */
[----:B------:R-:W-:Y:S01]  /*40ae0*/  FADD R6, R6, R29 ;  /* 0x0000001d06067221 */ /* 0x000fe20000000000 */
[----:B------:R-:W-:Y:S01]  /*40af0*/  FADD R5, R5, R28 ;  /* 0x0000001c05057221 */ /* 0x000fe20000000000 */
[----:B------:R-:W-:-:S02]  /*40b00*/  FADD R4, R3, R4 ;  /* 0x0000000403047221 */ /* 0x000fc40000000000 */
[----:B------:R-:W0:Y:S01]  /*40b10*/  SHFL.BFLY PT, R3, R16, 0x2, 0x1f ;  /* 0x0c401f0010037f89 */ /* 0x000e2200000e0000 */
[----:B--2---:R-:W-:-:S03]  /*40b20*/  FADD R12, R12, R27 ;  /* 0x0000001b0c0c7221 */ /* 0x004fc60000000000 */
[----:B------:R-:W2:Y:S04]  /*40b30*/  LDL.LU R27, [R1+0x221c] ;  /* 0x00221c00011b7983 */ /* 0x000ea80000300800 */
[----:B------:R-:W2:Y:S04]  /*40b40*/  LDL.LU R26, [R1+0x2218] ;  /* 0x00221800011a7983 */ /* 0x000ea80000300800 */
[----:B------:R-:W3:Y:S04]  /*40b50*/  LDL.LU R25, [R1+0x2214] ;  /* 0x0022140001197983 */ /* 0x000ee80000300800 */
[----:B------:R-:W4:Y:S04]  /*40b60*/  LDL.LU R21, [R1+0x2210] ;  /* 0x0022100001157983 */ /* 0x000f280000300800 */
[----:B------:R-:W5:Y:S04]  /*40b70*/  LDL.LU R22, [R1+0x220c] ;  /* 0x00220c0001167983 */ /* 0x000f680000300800 */
[----:B------:R-:W2:Y:S04]  /*40b80*/  LDL.LU R23, [R1+0x2208] ;  /* 0x0022080001177983 */ /* 0x000ea80000300800 */
[----:B------:R-:W3:Y:S04]  /*40b90*/  LDL.LU R29, [R1+0x2204] ;  /* 0x00220400011d7983 */ /* 0x000ee80000300800 */
[----:B------:R-:W3:Y:S04]  /*40ba0*/  LDL.LU R28, [R1+0x2200] ;  /* 0x00220000011c7983 */ /* 0x000ee80000300800 */
[----:B------:R-:W-:Y:S01]  /*40bb0*/  STL [R1+0x21fc], R15 ;  /* 0x0021fc0f01007387 */ /* 0x000fe20000100800 */
[----:B--2---:R-:W-:Y:S01]  /*40bc0*/  FADD R23, R23, R2 ;  /* 0x0000000217177221 */ /* 0x004fe20000000000 */
[----:B------:R-:W-:-:S02]  /*40bd0*/  FADD R2, R0, R24 ;  /* 0x0000001800027221 */ /* 0x000fc40000000000 */
[----:B------:R0:W1:Y:S02]  /*40be0*/  SHFL.BFLY PT, R24, R15, 0x2, 0x1f ;  /* 0x0c401f000f187f89 */ /* 0x00006400000e0000 */
[----:B0-----:R-:W-:Y:S02]  /*40bf0*/  MOV R15, R3 ;  /* 0x00000003000f7202 */ /* 0x001fe40000000f00 */
[----:B------:R-:W0:Y:S04]  /*40c00*/  SHFL.BFLY PT, R3, R14, 0x2, 0x1f ;  /* 0x0c401f000e037f89 */ /* 0x000e2800000e0000 */
[----:B-1----:R-:W-:Y:S04]  /*40c10*/  STL [R1+0xc], R24 ;  /* 0x00000c1801007387 */ /* 0x002fe80000100800 */
[----:B------:R1:W-:Y:S04]  /*40c20*/  STL [R1+0x21f8], R14 ;  /* 0x0021f80e01007387 */ /* 0x0003e80000100800 */
[----:B-1----:R-:W2:Y:S04]  /*40c30*/  LDL.LU R14, [R1+0xc] ;  /* 0x00000c00010e7983 */ /* 0x002ea80000300800 */
[----:B0-----:R-:W-:Y:S04]  /*40c40*/  STL [R1+0x8], R3 ;  /* 0x0000080301007387 */ /* 0x001fe80000100800 */
[----:B------:R-:W0:Y:S04]  /*40c50*/  SHFL.BFLY PT, R3, R13, 0x2, 0x1f ;  /* 0x0c401f000d037f89 */ /* 0x000e2800000e0000 */
[----:B------:R1:W-:Y:S04]  /*40c60*/  STL [R1+0x21f4], R13 ;  /* 0x0021f40d01007387 */ /* 0x0003e80000100800 */
[----:B-1----:R-:W2:Y:S04]  /*40c70*/  LDL.LU R13, [R1+0x8] ;  /* 0x00000800010d7983 */ /* 0x002ea80000300800 */
[----:B0-----:R-:W-:Y:S04]  /*40c80*/  STL [R1+0x4], R3 ;  /* 0x0000040301007387 */ /* 0x001fe80000100800 */
[----:B------:R-:W0:Y:S04]  /*40c90*/  SHFL.BFLY PT, R3, R12, 0x2, 0x1f ;  /* 0x0c401f000c037f89 */ /* 0x000e2800000e0000 */
[----:B0-----:R-:W-:Y:S04]  /*40ca0*/  STL [R1], R3 ;  /* 0x0000000301007387 */ /* 0x001fe80000100800 */
[----:B------:R-:W0:Y:S04]  /*40cb0*/  SHFL.BFLY PT, R3, R5, 0x2, 0x1f ;  /* 0x0c401f0005037f89 */ /* 0x000e2800000e0000 */
[----:B0-----:R-:W-:Y:S04]  /*40cc0*/  STL [R1+0x1c], R3 ;  /* 0x00001c0301007387 */ /* 0x001fe80000100800 */
[----:B------:R-:W0:Y:S01]  /*40cd0*/  SHFL.BFLY PT, R3, R4, 0x2, 0x1f ;  /* 0x0c401f0004037f89 */ /* 0x000e2200000e0000 */
[----:B-----5:R-:W-:-:S03]  /*40ce0*/  FADD R22, R22, R18 ;  /* 0x0000001216167221 */ /* 0x020fc60000000000 */
[----:B0-----:R-:W-:Y:S04]  /*40cf0*/  STL [R1+0x20], R3 ;  /* 0x0000200301007387 */ /* 0x001fe80000100800 */
[----:B------:R-:W0:Y:S01]  /*40d00*/  SHFL.BFLY PT, R3, R23, 0x2, 0x1f ;  /* 0x0c401f0017037f89 */ /* 0x000e2200000e0000 */
[----:B----4-:R-:W-:-:S03]  /*40d10*/  FADD R21, R21, R19 ;  /* 0x0000001315157221 */ /* 0x010fc60000000000 */
[----:B0-----:R-:W-:Y:S04]  /*40d20*/  STL [R1+0x28], R3 ;  /* 0x0000280301007387 */ /* 0x001fe80000100800 */
[----:B------:R-:W0:Y:S01]  /*40d30*/  SHFL.BFLY PT, R3, R22, 0x2, 0x1f ;  /* 0x0c401f0016037f89 */ /* 0x000e2200000e0000 */
[----:B---3--:R-:W-:-:S03]  /*40d40*/  FADD R20, R25, R20 ;  /* 0x0000001419147221 */ /* 0x008fc60000000000 */
[----:B0-----:R-:W-:Y:S04]  /*40d50*/  STL [R1+0x30], R3 ;  /* 0x0000300301007387 */ /* 0x001fe80000100800 */
[----:B------:R-:W0:Y:S01]  /*40d60*/  SHFL.BFLY PT, R3, R21, 0x2, 0x1f ;  /* 0x0c401f0015037f89 */ /* 0x000e2200000e0000 */
[----:B------:R-:W-:-:S03]  /*40d70*/  FADD R19, R27, R26 ;  /* 0x0000001a1b137221 */ /* 0x000fc60000000000 */
[----:B0-----:R-:W-:Y:S04]  /*40d80*/  STL [R1+0x3c], R3 ;  /* 0x00003c0301007387 */ /* 0x001fe80000100800 */
[----:B------:R-:W0:Y:S01]  /*40d90*/  SHFL.BFLY PT, R3, R20, 0x2, 0x1f ;  /* 0x0c401f0014037f89 */ /* 0x000e2200000e0000 */
[----:B------:R-:W-:-:S03]  /*40da0*/  FADD R18, R28, R29 ;  /* 0x0000001d1c127221 */ /* 0x000fc60000000000 */
[----:B0-----:R-:W-:Y:S04]  /*40db0*/  STL [R1+0x44], R3 ;  /* 0x0000440301007387 */ /* 0x001fe80000100800 */
[----:B------:R-:W0:Y:S04]  /*40dc0*/  SHFL.BFLY PT, R3, R19, 0x2, 0x1f ;  /* 0x0c401f0013037f89 */ /* 0x000e2800000e0000 */
[----:B------:R-:W1:Y:S04]  /*40dd0*/  SHFL.BFLY PT, R0, R17, 0x2, 0x1f ;  /* 0x0c401f0011007f89 */ /* 0x000e6800000e0000 */
[----:B0-----:R-:W-:Y:S04]  /*40de0*/  STL [R1+0x4c], R3 ;  /* 0x00004c0301007387 */ /* 0x001fe80000100800 */
[----:B------:R-:W0:Y:S01]  /*40df0*/  SHFL.BFLY PT, R3, R18, 0x2, 0x1f ;  /* 0x0c401f0012037f89 */ /* 0x000e2200000e0000 */
[----:B-1----:R-:W-:Y:S01]  /*40e00*/  FADD R0, R17, R0 ;  /* 0x0000000011007221 */ /* 0x002fe20000000000 */
[----:B------:R-:W-:-:S02]  /*40e10*/  FADD R16, R16, R15 ;  /* 0x0000000f10107221 */ /* 0x000fc40000000000 */
[----:B0-----:R-:W-:Y:S04]  /*40e20*/  STL [R1+0x50], R3 ;  /* 0x0000500301007387 */ /* 0x001fe80000100800 */
[----:B------:R-:W3:Y:S04]  /*40e30*/  LDL.LU R17, [R1] ;  /* 0x0000000001117983 */ /* 0x000ee80000300800 */
[----:B------:R-:W2:Y:S04]  /*40e40*/  LDL.LU R15, [R1+0x21fc] ;  /* 0x0021fc00010f7983 */ /* 0x000ea80000300800 */
[----:B------:R0:W-:Y:S04]  /*40e50*/  STL [R1+0x40], R16 ;  /* 0x0000401001007387 */ /* 0x0001e80000100800 */
[----:B0-----:R-:W4:Y:S01]  /*40e60*/  LDL.LU R16, [R1+0x4] ;  /* 0x0000040001107983 */ /* 0x001f220000300800 */
[----:B--2---:R-:W-:-:S03]  /*40e70*/  FADD R15, R15, R14 ;  /* 0x0000000e0f0f7221 */ /* 0x004fc60000000000 */
[----:B------:R-:W2:Y:S04]  /*40e80*/  LDL.LU R14, [R1+0x21f8] ;  /* 0x0021f800010e7983 */ /* 0x000ea80000300800 */
[----:B------:R0:W-:Y:S04]  /*40e90*/  STL [R1+0x38], R15 ;  /* 0x0000380f01007387 */ /* 0x0001e80000100800 */
[----:B0-----:R-:W5:Y:S04]  /*40ea0*/  LDL.LU R15, [R1+0x50] ;  /* 0x00005000010f7983 */ /* 0x001f680000300800 */
[----:B------:R-:W0:Y:S01]  /*40eb0*/  SHFL.BFLY PT, R24, R11, 0x2, 0x1f ;  /* 0x0c401f000b187f89 */ /* 0x000e2200000e0000 */
[----:B--2---:R-:W-:-:S03]  /*40ec0*/  FADD R14, R14, R13 ;  /* 0x0000000d0e0e7221 */ /* 0x004fc60000000000 */
[----:B------:R-:W4:Y:S04]  /*40ed0*/  LDL.LU R13, [R1+0x21f4] ;  /* 0x0021f400010d7983 */ /* 0x000f280000300800 */
[----:B------:R-:W1:Y:S04]  /*40ee0*/  SHFL.BFLY PT, R25, R10, 0x2, 0x1f ;  /* 0x0c401f000a197f89 */ /* 0x000e6800000e0000 */
[----:B------:R-:W2:Y:S01]  /*40ef0*/  SHFL.BFLY PT, R26, R9, 0x2, 0x1f ;  /* 0x0c401f00091a7f89 */ /* 0x000ea200000e0000 */
[----:B0-----:R-:W-:Y:S01]  /*40f00*/  FADD R24, R11, R24 ;  /* 0x000000180b187221 */ /* 0x001fe20000000000 */
[----:B---3--:R-:W-:-:S02]  /*40f10*/  FADD R17, R12, R17 ;  /* 0x000000110c117221 */ /* 0x008fc40000000000 */
[----:B------:R0:W-:Y:S04]  /*40f20*/  STL [R1+0x34], R14 ;  /* 0x0000340e01007387 */ /* 0x0001e80000100800 */
[----:B0-----:R-:W3:Y:S01]  /*40f30*/  LDL.LU R14, [R1+0x4c] ;  /* 0x00004c00010e7983 */ /* 0x001ee20000300800 */
[----:B-1----:R-:W-:Y:S01]  /*40f40*/  FADD R25, R10, R25 ;  /* 0x000000190a197221 */ /* 0x002fe20000000000 */
[----:B----4-:R-:W-:Y:S02]  /*40f50*/  FADD R16, R13, R16 ;  /* 0x000000100d107221 */ /* 0x010fe40000000000 */
[----:B------:R-:W4:Y:S04]  /*40f60*/  LDL.LU R13, [R1+0x44] ;  /* 0x00004400010d7983 */ /* 0x000f280000300800 */
[----:B------:R-:W3:Y:S04]  /*40f70*/  LDL.LU R12, [R1+0x3c] ;  /* 0x00003c00010c7983 */ /* 0x000ee80000300800 */
[----:B------:R-:W3:Y:S04]  /*40f80*/  LDL.LU R11, [R1+0x30] ;  /* 0x00003000010b7983 */ /* 0x000ee80000300800 */
[----:B------:R2:W-:Y:S04]  /*40f90*/  STL [R1+0xc], R24 ;  /* 0x00000c1801007387 */ /* 0x0005e80000100800 */
[----:B------:R-:W3:Y:S04]  /*40fa0*/  LDL.LU R10, [R1+0x28] ;  /* 0x00002800010a7983 */ /* 0x000ee80000300800 */
[----:B------:R-:W-:Y:S01]  /*40fb0*/  STL [R1+0x2c], R16 ;  /* 0x00002c1001007387 */ /* 0x000fe20000100800 */
[----:B--2---:R-:W-:-:S03]  /*40fc0*/  FADD R24, R9, R26 ;  /* 0x0000001a09187221 */ /* 0x004fc60000000000 */
[----:B------:R-:W2:Y:S04]  /*40fd0*/  LDL.LU R9, [R1+0x1c] ;  /* 0x00001c0001097983 */ /* 0x000ea80000300800 */
[----:B------:R-:W0:Y:S04]  /*40fe0*/  SHFL.BFLY PT, R27, R8, 0x2, 0x1f ;  /* 0x0c401f00081b7f89 */ /* 0x000e2800000e0000 */
[----:B------:R-:W1:Y:S04]  /*40ff0*/  SHFL.BFLY PT, R28, R7, 0x2, 0x1f ;  /* 0x0c401f00071c7f89 */ /* 0x000e6800000e0000 */
[----:B------:R-:W5:Y:S04]  /*41000*/  SHFL.BFLY PT, R29, R6, 0x2, 0x1f ;  /* 0x0c401f00061d7f89 */ /* 0x000f6800000e0000 */
[----:B------:R-:W2:Y:S04]  /*41010*/  SHFL.BFLY PT, R3, R2, 0x2, 0x1f ;  /* 0x0c401f0002037f89 */ /* 0x000ea800000e0000 */
[----:B------:R-:W4:Y:S04]  /*41020*/  LDL.LU R26, [R1+0x20] ;  /* 0x00002000011a7983 */ /* 0x000f280000300800 */
[----:B------:R-:W-:Y:S01]  /*41030*/  STL [R1+0x24], R17 ;  /* 0x0000241101007387 */ /* 0x000fe20000100800 */
[----:B0-----:R-:W-:-:S03]  /*41040*/  FADD R8, R8, R27 ;  /* 0x0000001b08087221 */ /* 0x001fc60000000000 */
[----:B------:R-:W4:Y:S01]  /*41050*/  LDL R27, [R1+0x40] ;  /* 0x00004000011b7983 */ /* 0x000f220000100800 */
[----:B-1----:R-:W-:-:S03]  /*41060*/  FADD R7, R7, R28 ;  /* 0x0000001c07077221 */ /* 0x002fc60000000000 */
[----:B------:R-:W4:Y:S01]  /*41070*/  LDL R28, [R1+0x38] ;  /* 0x00003800011c7983 */ /* 0x000f220000100800 */
[----:B-----5:R-:W-:-:S03]  /*41080*/  FADD R6, R6, R29 ;  /* 0x0000001d06067221 */ /* 0x020fc60000000000 */
[----:B------:R-:W-:Y:S04]  /*41090*/  STL [R1+0x8], R25 ;  /* 0x0000081901007387 */ /* 0x000fe80000100800 */
[----:B------:R-:W5:Y:S04]  /*410a0*/  LDL R29, [R1+0x34] ;  /* 0x00003400011d7983 */ /* 0x000f680000100800 */
[----:B------:R-:W-:Y:S01]  /*410b0*/  STL [R1], R24 ;  /* 0x0000001801007387 */ /* 0x000fe20000100800 */
[----:B--2---:R-:W-:Y:S01]  /*410c0*/  FADD R5, R5, R9 ;  /* 0x0000000905057221 */ /* 0x004fe20000000000 */
[----:B---3--:R-:W-:Y:S01]  /*410d0*/  FADD R9, R23, R10 ;  /* 0x0000000a17097221 */ /* 0x008fe20000000000 */
[----:B------:R-:W-:Y:S01]  /*410e0*/  FADD R10, R22, R11 ;  /* 0x0000000b160a7221 */ /* 0x000fe20000000000 */
[----:B------:R-:W-:Y:S01]  /*410f0*/  FADD R11, R21, R12 ;  /* 0x0000000c150b7221 */ /* 0x000fe20000000000 */
[----:B----4-:R-:W-:Y:S01]  /*41100*/  FADD R12, R20, R13 ;  /* 0x0000000d140c7221 */ /* 0x010fe20000000000 */
[----:B------:R-:W-:Y:S01]  /*41110*/  FADD R13, R19, R14 ;  /* 0x0000000e130d7221 */ /* 0x000fe20000000000 */
[----:B------:R-:W2:Y:S01]  /*41120*/  LDL R23, [R1+0xc] ;  /* 0x00000c0001177983 */ /* 0x000ea20000100800 */
[----:B------:R-:W-:-:S03]  /*41130*/  FADD R14, R2, R3 ;  /* 0x00000003020e7221 */ /* 0x000fc60000000000 */
[----:B------:R-:W3:Y:S04]  /*41140*/  LDL.LU R3, [R1+0x78] ;  /* 0x0000780001037983 */ /* 0x000ee80000300800 */
[----:B---3--:R0:W-:Y:S04]  /*41150*/  STL [R1+0x21ac], R3 ;  /* 0x0021ac0301007387 */ /* 0x0081e80000100800 */
[----:B0-----:R-:W3:Y:S04]  /*41160*/  LDL.LU R3, [R1+0x7c] ;  /* 0x00007c0001037983 */ /* 0x001ee80000300800 */
[----:B---3--:R0:W-:Y:S04]  /*41170*/  STL [R1+0x21b0], R3 ;  /* 0x0021b00301007387 */ /* 0x0081e80000100800 */
[----:B0-----:R-:W3:Y:S04]  /*41180*/  LDL.LU R3, [R1+0x80] ;  /* 0x0000800001037983 */ /* 0x001ee80000300800 */
[----:B------:R-:W0:Y:S01]  /*41190*/  SHFL.BFLY PT, R27, R27, 0x1, 0x1f ;  /* 0x0c201f001b1b7f89 */ /* 0x000e2200000e0000 */
[----:B------:R-:W-:-:S03]  /*411a0*/  FADD R15, R18, R15 ;  /* 0x0000000f120f7221 */ /* 0x000fc60000000000 */
[----:B------:R-:W1:Y:S04]  /*411b0*/  SHFL.BFLY PT, R28, R28, 0x1, 0x1f ;  /* 0x0c201f001c1c7f89 */ /* 0x000e6800000e0000 */
[----:B---3--:R-:W-:Y:S04]  /*411c0*/  STL [R1+0x21b8], R3 ;  /* 0x0021b80301007387 */ /* 0x008fe80000100800 */
[----:B------:R-:W3:Y:S04]  /*411d0*/  LDL.LU R2, [R1+0x74] ;  /* 0x0000740001027983 */ /* 0x000ee80000300800 */
[----:B-----5:R-:W4:Y:S04]  /*411e0*/  SHFL.BFLY PT, R29, R29, 0x1, 0x1f ;  /* 0x0c201f001d1d7f89 */ /* 0x020f2800000e0000 */
[----:B------:R-:W5:Y:S04]  /*411f0*/  SHFL.BFLY PT, R16, R16, 0x1, 0x1f ;  /* 0x0c201f0010107f89 */ /* 0x000f6800000e0000 */
[----:B------:R-:W0:Y:S04]  /*41200*/  SHFL.BFLY PT, R17, R17, 0x1, 0x1f ;  /* 0x0c201f0011117f89 */ /* 0x000e2800000e0000 */
[----:B--2---:R-:W2:Y:S04]  /*41210*/  SHFL.BFLY PT, R18, R23, 0x1, 0x1f ;  /* 0x0c201f0017127f89 */ /* 0x004ea800000e0000 */
[----:B------:R-:W0:Y:S01]  /*41220*/  SHFL.BFLY PT, R19, R25, 0x1, 0x1f ;  /* 0x0c201f0019137f89 */ /* 0x000e2200000e0000 */
[----:B------:R-:W-:-:S03]  /*41230*/  FADD R4, R4, R26 ;  /* 0x0000001a04047221 */ /* 0x000fc60000000000 */
[----:B------:R-:W0:Y:S04]  /*41240*/  SHFL.BFLY PT, R20, R24, 0x1, 0x1f ;  /* 0x0c201f0018147f89 */ /* 0x000e2800000e0000 */
[----:B------:R-:W-:Y:S04]  /*41250*/  SHFL.BFLY PT, R26, R0, 0x1, 0x1f ;  /* 0x0c201f00001a7f89 */ /* 0x000fe800000e0000 */
[----:B---3--:R-:W-:Y:S04]  /*41260*/  STL [R1+0x21bc], R2 ;  /* 0x0021bc0201007387 */ /* 0x008fe80000100800 */
[----:B0-----:R0:W-:Y:S02]  /*41270*/  STL [R1+0x21f0], R27 ;  /* 0x0021f01b01007387 */ /* 0x0011e40000100800 */
[----:B0-----:R-:W-:-:S02]  /*41280*/  IMAD.MOV.U32 R27, RZ, RZ, R0 ;  /* 0x000000ffff1b7224 */ /* 0x001fc400078e0000 */
[----:B------:R-:W0:Y:S04]  /*41290*/  SHFL.BFLY PT, R0, R8, 0x1, 0x1f ;  /* 0x0c201f0008007f89 */ /* 0x000e2800000e0000 */
[----:B-1----:R1:W-:Y:S04]  /*412a0*/  STL [R1+0x21ec], R28 ;  /* 0x0021ec1c01007387 */ /* 0x0023e80000100800 */
[----:B----4-:R3:W-:Y:S04]  /*412b0*/  STL [R1+0x21e8], R29 ;  /* 0x0021e81d01007387 */ /* 0x0107e80000100800 */
[----:B-----5:R4:W-:Y:S04]  /*412c0*/  STL [R1+0x21e4], R16 ;  /* 0x0021e41001007387 */ /* 0x0209e80000100800 */
[----:B------:R5:W-:Y:S04]  /*412d0*/  STL [R1+0x21e0], R17 ;  /* 0x0021e01101007387 */ /* 0x000be80000100800 */
[----:B--2---:R2:W-:Y:S04]  /*412e0*/  STL [R1+0x21dc], R18 ;  /* 0x0021dc1201007387 */ /* 0x0045e80000100800 */
[----:B------:R0:W-:Y:S04]  /*412f0*/  STL [R1+0x21d8], R19 ;  /* 0x0021d81301007387 */ /* 0x0001e80000100800 */
[----:B-1----:R-:W2:Y:S04]  /*41300*/  LDL.LU R28, [R1+0x40] ;  /* 0x00004000011c7983 */ /* 0x002ea80000300800 */
[----:B---3--:R-:W3:Y:S04]  /*41310*/  LDL.LU R29, [R1+0x38] ;  /* 0x00003800011d7983 */ /* 0x008ee80000300800 */
[----:B----4-:R-:W4:Y:S04]  /*41320*/  LDL.LU R16, [R1+0x34] ;  /* 0x0000340001107983 */ /* 0x010f280000300800 */
[----:B-----5:R-:W5:Y:S04]  /*41330*/  LDL.LU R17, [R1+0x2c] ;  /* 0x00002c0001117983 */ /* 0x020f680000300800 */
[----:B--2---:R-:W2:Y:S04]  /*41340*/  LDL.LU R18, [R1+0x24] ;  /* 0x0000240001127983 */ /* 0x004ea80000300800 */
[----:B0-----:R-:W2:Y:S04]  /*41350*/  LDL.LU R19, [R1+0xc] ;  /* 0x00000c0001137983 */ /* 0x001ea80000300800 */
[----:B------:R0:W-:Y:S04]  /*41360*/  STL [R1+0x21d4], R20 ;  /* 0x0021d41401007387 */ /* 0x0001e80000100800 */
[----:B0-----:R-:W2:Y:S04]  /*41370*/  LDL.LU R20, [R1+0x8] ;  /* 0x0000080001147983 */ /* 0x001ea80000300800 */
[----:B------:R0:W-:Y:S04]  /*41380*/  STL [R1+0x21d0], R8 ;  /* 0x0021d00801007387 */ /* 0x0001e80000100800 */
[----:B0-----:R-:W2:Y:S04]  /*41390*/  LDL.LU R8, [R1] ;  /* 0x0000000001087983 */ /* 0x001ea80000300800 */
[----:B------:R-:W-:Y:S04]  /*413a0*/  STL [R1+0x4], R0 ;  /* 0x0000040001007387 */ /* 0x000fe80000100800 */
[----:B------:R-:W0:Y:S04]  /*413b0*/  SHFL.BFLY PT, R0, R7, 0x1, 0x1f ;  /* 0x0c201f0007007f89 */ /* 0x000e2800000e0000 */
        /* <DEDUP_REMOVED lines=8> */
[----:B------:R1:W-:Y:S01]  /*41440*/  STL [R1+0x21c4], R5 ;  /* 0x0021c40501007387 */ /* 0x0003e20000100800 */
[----:B------:R-:W-:-:S03]  /*41450*/  FADD R26, R27, R26 ;  /* 0x0000001a1b1a7221 */ /* 0x000fc60000000000 */
[----:B------:R-:W-:Y:S04]  /*41460*/  SHFL.BFLY PT, R2, R4, 0x1, 0x1f ;  /* 0x0c201f0004027f89 */ /* 0x000fe800000e0000 */
[----:B-1----:R-:W2:Y:S04]  /*41470*/  LDL.LU R5, [R1+0x14] ;  /* 0x0000140001057983 */ /* 0x002ea80000300800 */
[----:B0-----:R-:W-:Y:S04]  /*41480*/  STL [R1+0x18], R0 ;  /* 0x0000180001007387 */ /* 0x001fe80000100800 */
[----:B------:R0:W-:Y:S04]  /*41490*/  STL [R1+0x21c0], R4 ;  /* 0x0021c00401007387 */ /* 0x0001e80000100800 */
[----:B0-----:R-:W2:Y:S04]  /*414a0*/  LDL.LU R4, [R1+0x18] ;  /* 0x0000180001047983 */ /* 0x001ea80000300800 */
[----:B------:R-:W2:Y:S02]  /*414b0*/  LDL.LU R27, [R1+0x21f0] ;  /* 0x0021f000011b7983 */ /* 0x000ea40000300800 */
[----:B--2---:R-:W-:-:S02]  /*414c0*/  FADD R27, R28, R27 ;  /* 0x0000001b1c1b7221 */ /* 0x004fc40000000000 */
[----:B------:R-:W3:Y:S02]  /*414d0*/  LDL.LU R28, [R1+0x21ec] ;  /* 0x0021ec00011c7983 */ /* 0x000ee40000300800 */
[----:B---3--:R-:W-:Y:S02]  /*414e0*/  FADD R28, R29, R28 ;  /* 0x0000001c1d1c7221 */ /* 0x008fe40000000000 */
[----:B------:R-:W4:Y:S02]  /*414f0*/  LDL.LU R29, [R1+0x21e8] ;  /* 0x0021e800011d7983 */ /* 0x000f240000300800 */
[----:B----4-:R-:W-:Y:S02]  /*41500*/  FADD R29, R16, R29 ;  /* 0x0000001d101d7221 */ /* 0x010fe40000000000 */
[----:B------:R-:W5:Y:S02]  /*41510*/  LDL.LU R16, [R1+0x21e4] ;  /* 0x0021e40001107983 */ /* 0x000f640000300800 */
[----:B-----5:R-:W-:-:S02]  /*41520*/  FADD R16, R17, R16 ;  /* 0x0000001011107221 */ /* 0x020fc40000000000 */
[----:B------:R-:W2:Y:S02]  /*41530*/  LDL.LU R17, [R1+0x21e0] ;  /* 0x0021e00001117983 */ /* 0x000ea40000300800 */
[----:B--2---:R-:W-:Y:S02]  /*41540*/  FADD R17, R18, R17 ;  /* 0x0000001112117221 */ /* 0x004fe40000000000 */
[----:B------:R-:W2:Y:S02]  /*41550*/  LDL.LU R18, [R1+0x21dc] ;  /* 0x0021dc0001127983 */ /* 0x000ea40000300800 */
[----:B--2---:R-:W-:Y:S02]  /*41560*/  FADD R18, R19, R18 ;  /* 0x0000001213127221 */ /* 0x004fe40000000000 */
[----:B------:R-:W2:Y:S02]  /*41570*/  LDL.LU R19, [R1+0x21d8] ;  /* 0x0021d80001137983 */ /* 0x000ea40000300800 */
[----:B--2---:R-:W-:-:S02]  /*41580*/  FADD R19, R20, R19 ;  /* 0x0000001314137221 */ /* 0x004fc40000000000 */
        /* <DEDUP_REMOVED lines=8> */
[----:B------:R-:W2:Y:S04]  /*41610*/  LDL.LU R5, [R1+0x21c4] ;  /* 0x0021c40001057983 */ /* 0x000ea80000300800 */
[----:B------:R-:W0:Y:S04]  /*41620*/  SHFL.BFLY PT, R3, R9, 0x1, 0x1f ;  /* 0x0c201f0009037f89 */ /* 0x000e2800000e0000 */
[----:B------:R-:W1:Y:S01]  /*41630*/  SHFL.BFLY PT, R0, R10, 0x1, 0x1f ;  /* 0x0c201f000a007f89 */ /* 0x000e6200000e0000 */
[----:B--2---:R-:W-:-:S03]  /*41640*/  FADD R5, R5, R4 ;  /* 0x0000000405057221 */ /* 0x004fc60000000000 */
[----:B------:R-:W2:Y:S01]  /*41650*/  LDL.LU R4, [R1+0x21c0] ;  /* 0x0021c00001047983 */ /* 0x000ea20000300800 */
[----:B0-----:R-:W-:Y:S01]  /*41660*/  FADD R9, R9, R3 ;  /* 0x0000000309097221 */ /* 0x001fe20000000000 */
[----:B-1----:R-:W-:Y:S02]  /*41670*/  FADD R10, R10, R0 ;  /* 0x000000000a0a7221 */ /* 0x002fe40000000000 */
[----:B------:R-:W0:Y:S04]  /*41680*/  SHFL.BFLY PT, R21, R11, 0x1, 0x1f ;  /* 0x0c201f000b157f89 */ /* 0x000e2800000e0000 */
[----:B------:R-:W1:Y:S04]  /*41690*/  SHFL.BFLY PT, R22, R12, 0x1, 0x1f ;  /* 0x0c201f000c167f89 */ /* 0x000e6800000e0000 */
[----:B------:R-:W3:Y:S04]  /*416a0*/  SHFL.BFLY PT, R23, R13, 0x1, 0x1f ;  /* 0x0c201f000d177f89 */ /* 0x000ee800000e0000 */
[----:B------:R-:W4:Y:S04]  /*416b0*/  SHFL.BFLY PT, R24, R15, 0x1, 0x1f ;  /* 0x0c201f000f187f89 */ /* 0x000f2800000e0000 */
[----:B------:R-:W5:Y:S01]  /*416c0*/  SHFL.BFLY PT, R25, R14, 0x1, 0x1f ;  /* 0x0c201f000e197f89 */ /* 0x000f6200000e0000 */
[----:B--2---:R-:W-:-:S03]  /*416d0*/  FADD R4, R4, R2 ;  /* 0x0000000204047221 */ /* 0x004fc60000000000 */
[----:B------:R-:W2:Y:S04]  /*416e0*/  LDL.LU R2, [R1+0x21bc] ;  /* 0x0021bc0001027983 */ /* 0x000ea80000300800 */
[----:B------:R-:W2:Y:S04]  /*416f0*/  LDL.LU R3, [R1+0x21b8] ;  /* 0x0021b80001037983 */ /* 0x000ea80000300800 */
[----:B------:R-:W2:Y:S01]  /*41700*/  LDL.LU R0, [R1+0x21b4] ;  /* 0x0021b40001007983 */ /* 0x000ea20000300800 */
[----:B0-----:R-:W-:Y:S01]  /*41710*/  FADD R11, R11, R21 ;  /* 0x000000150b0b7221 */ /* 0x001fe20000000000 */
[----:B-1----:R-:W-:Y:S01]  /*41720*/  FADD R12, R12, R22 ;  /* 0x000000160c0c7221 */ /* 0x002fe20000000000 */
[----:B---3--:R-:W-:Y:S01]  /*41730*/  FADD R13, R13, R23 ;  /* 0x000000170d0d7221 */ /* 0x008fe20000000000 */
[----:B------:R-:W3:Y:S01]  /*41740*/  LDL.LU R21, [R1+0x60] ;  /* 0x0000600001157983 */ /* 0x000ee20000300800 */
[----:B----4-:R-:W-:Y:S01]  /*41750*/  FADD R15, R15, R24 ;  /* 0x000000180f0f7221 */ /* 0x010fe20000000000 */
[----:B-----5:R-:W-:-:S02]  /*41760*/  FADD R14, R14, R25 ;  /* 0x000000190e0e7221 */ /* 0x020fc40000000000 */
[----:B------:R-:W4:Y:S04]  /*41770*/  LDL.LU R22, [R1+0x64] ;  /* 0x0000640001167983 */ /* 0x000f280000300800 */
[----:B------:R-:W5:Y:S04]  /*41780*/  LDL.LU R23, [R1+0x68] ;  /* 0x0000680001177983 */ /* 0x000f680000300800 */
[----:B------:R-:W3:Y:S04]  /*41790*/  LDL.LU R24, [R1+0x6c] ;  /* 0x00006c0001187983 */ /* 0x000ee80000300800 */
[----:B------:R-:W3:Y:S04]  /*417a0*/  LDL.LU R25, [R1+0x70] ;  /* 0x0000700001197983 */ /* 0x000ee80000300800 */
[----:B--2---:R0:W-:Y:S04]  /*417b0*/  @!P1 STS [R0+0x40000], R3 ;  /* 0x0400000300009388 */ /* 0x0041e80000000800 */
[----:B0-----:R-:W2:Y:S04]  /*417c0*/  LDL.LU R3, [R1+0x21b0] ;  /* 0x0021b00001037983 */ /* 0x001ea80000300800 */
[----:B--2---:R0:W-:Y:S04]  /*417d0*/  @!P1 STS [R0+0x40200], R3 ;  /* 0x0402000300009388 */ /* 0x0041e80000000800 */
[----:B0-----:R-:W2:Y:S04]  /*417e0*/  LDL.LU R3, [R1+0x21ac] ;  /* 0x0021ac0001037983 */ /* 0x001ea80000300800 */
[----:B------:R-:W-:Y:S04]  /*417f0*/  @!P1 STS [R0+0x40600], R2 ;  /* 0x0406000200009388 */ /* 0x000fe80000000800 */
[----:B--2---:R0:W-:Y:S04]  /*41800*/  @!P1 STS [R0+0x40400], R3 ;  /* 0x0404000300009388 */ /* 0x0041e80000000800 */
[----:B0-----:R-:W2:Y:S04]  /*41810*/  LDL.LU R3, [R1+0x21a8] ;  /* 0x0021a80001037983 */ /* 0x001ea80000300800 */
[----:B------:R-:W2:Y:S04]  /*41820*/  LDL.LU R2, [R1+0x21a4] ;  /* 0x0021a40001027983 */ /* 0x000ea80000300800 */
[----:B---3--:R0:W-:Y:S02]  /*41830*/  @!P1 STS [R0+0x41000], R21 ;  /* 0x0410001500009388 */ /* 0x0081e40000000800 */
[----:B0-----:R-:W0:Y:S02]  /*41840*/  S2R R21, SR_TID.X ;  /* 0x0000000000157919 */ /* 0x001e240000002100 */
[----:B------:R-:W-:Y:S04]  /*41850*/  @!P1 STS [R0+0x40800], R25 ;  /* 0x0408001900009388 */ /* 0x000fe80000000800 */
[----:B------:R-:W-:Y:S04]  /*41860*/  @!P1 STS [R0+0x40a00], R24 ;  /* 0x040a001800009388 */ /* 0x000fe80000000800 */
[----:B-----5:R-:W-:Y:S04]  /*41870*/  @!P1 STS [R0+0x40c00], R23 ;  /* 0x040c001700009388 */ /* 0x020fe80000000800 */
[----:B----4-:R-:W-:Y:S04]  /*41880*/  @!P1 STS [R0+0x40e00], R22 ;  /* 0x040e001600009388 */ /* 0x010fe80000000800 */
[----:B------:R-:W-:Y:S04]  /*41890*/  @!P1 STS [R0+0x41600], R26 ;  /* 0x0416001a00009388 */ /* 0x000fe80000000800 */
        /* <DEDUP_REMOVED lines=19> */
[----:B------:R-:W-:Y:S01]  /*419d0*/  @!P1 STS [R0+0x43e00], R14 ;  /* 0x043e000e00009388 */ /* 0x000fe20000000800 */
[----:B0-----:R-:W-:-:S04]  /*419e0*/  LOP3.LUT R21, R21, 0x1ff, RZ, 0xc0, !PT ;  /* 0x000001ff15157812 */ /* 0x001fc800078ec0ff */
[----:B------:R-:W-:Y:S01]  /*419f0*/  LEA R21, R21, UR7, 0x2 ;  /* 0x0000000715157c11 */ /* 0x000fe2000f8e10ff */
[----:B--2---:R0:W-:Y:S04]  /*41a00*/  @!P1 STS [R0+0x41200], R2 ;  /* 0x0412000200009388 */ /* 0x0041e80000000800 */
[----:B0-----:R-:W2:Y:S04]  /*41a10*/  LDL.LU R2, [R1+0x21a0] ;  /* 0x0021a00001027983 */ /* 0x001ea80000300800 */
[----:B------:R-:W-:Y:S01]  /*41a20*/  @!P1 STS [R0+0x41400], R3 ;  /* 0x0414000300009388 */ /* 0x000fe20000000800 */
[----:B------:R-:W-:Y:S06]  /*41a30*/  BAR.SYNC.DEFER_BLOCKING 0x0 ;  /* 0x0000000000007b1d */ /* 0x000fec0000010000 */
[----:B------:R-:W0:Y:S04]  /*41a40*/  LDS R6, [R21+0x40000] ;  /* 0x0400000015067984 */ /* 0x000e280000000800 */
[----:B0-----:R-:W0:Y:S02]  /*41a50*/  SHFL.BFLY PT, R0, R6, 0x8, 0x1f ;  /* 0x0d001f0006007f89 */ /* 0x001e2400000e0000 */
[----:B0-----:R-:W-:-:S05]  /*41a60*/  FADD R0, R6, R0 ;  /* 0x0000000006007221 */ /* 0x001fca0000000000 */
[----:B------:R-:W0:Y:S02]  /*41a70*/  SHFL.BFLY PT, R4, R0, 0x4, 0x1f ;  /* 0x0c801f0000047f89 */ /* 0x000e2400000e0000 */
[----:B0-----:R-:W-:-:S05]  /*41a80*/  FADD R0, R0, R4 ;  /* 0x0000000400007221 */ /* 0x001fca0000000000 */
[----:B------:R-:W0:Y:S02]  /*41a90*/  SHFL.BFLY PT, R4, R0, 0x2, 0x1f ;  /* 0x0c401f0000047f89 */ /* 0x000e2400000e0000 */
[----:B0-----:R-:W-:-:S05]  /*41aa0*/  FADD R0, R0, R4 ;  /* 0x0000000400007221 */ /* 0x001fca0000000000 */
[----:B------:R-:W0:Y:S02]  /*41ab0*/  SHFL.BFLY PT, R4, R0, 0x1, 0x1f ;  /* 0x0c201f0000047f89 */ /* 0x000e2400000e0000 */
[----:B0-----:R-:W-:-:S05]  /*41ac0*/  FADD R0, R0, R4 ;  /* 0x0000000400007221 */ /* 0x001fca0000000000 */
[----:B------:R-:W-:Y:S01]  /*41ad0*/  @!P0 STS [R21+0x40000], R0 ;  /* 0x0400000015008388 */ /* 0x000fe20000000800 */
[----:B------:R-:W0:Y:S01]  /*41ae0*/  S2R R26, SR_TID.X ;  /* 0x00000000001a7919 */ /* 0x000e220000002100 */
[----:B------:R-:W1:Y:S02]  /*41af0*/  S2R R3, SR_TID.X ;  /* 0x0000000000037919 */ /* 0x000e640000002100 */
[----:B--2---:R-:W2:Y:S04]  /*41b00*/  LDS R10, [R2+0x40000] ;  /* 0x04000000020a7984 */ /* 0x004ea80000000800 */
[----:B------:R-:W3:Y:S04]  /*41b10*/  LDS R12, [R2+0x41000] ;  /* 0x04100000020c7984 */ /* 0x000ee80000000800 */
[----:B------:R-:W4:Y:S04]  /*41b20*/  LDS R9, [R2+0x41800] ;  /* 0x0418000002097984 */ /* 0x000f280000000800 */
[----:B------:R-:W5:Y:S04]  /*41b30*/  LDS R0, [R2+0x43000] ;  /* 0x0430000002007984 */ /* 0x000f680000000800 */
[----:B------:R-:W-:Y:S04]  /*41b40*/  LDS R11, [R2+0x40800] ;  /* 0x04080000020b7984 */ /* 0x000fe80000000800 */
[----:B------:R-:W-:Y:S04]  /*41b50*/  LDS R6, [R2+0x42000] ;  /* 0x0420000002067984 */ /* 0x000fe80000000800 */
[----:B------:R-:W-:Y:S04]  /*41b60*/  LDS R7, [R2+0x42800] ;  /* 0x0428000002077984 */ /* 0x000fe80000000800 */
[----:B--2---:R-:W2:Y:S04]  /*41b70*/  SHFL.BFLY PT, R16, R10, 0x8, 0x1f ;  /* 0x0d001f000a107f89 */ /* 0x004ea800000e0000 */
[----:B---3--:R-:W3:Y:S04]  /*41b80*/  SHFL.BFLY PT, R14, R12, 0x8, 0x1f ;  /* 0x0d001f000c0e7f89 */ /* 0x008ee800000e0000 */
[----:B----4-:R-:W4:Y:S04]  /*41b90*/  SHFL.BFLY PT, R13, R9, 0x8, 0x1f ;  /* 0x0d001f00090d7f89 */ /* 0x010f2800000e0000 */
[----:B-----5:R-:W5:Y:S01]  /*41ba0*/  SHFL.BFLY PT, R4, R0, 0x8, 0x1f ;  /* 0x0d001f0000047f89 */ /* 0x020f6200000e0000 */
[----:B--2---:R-:W-:Y:S01]  /*41bb0*/  FADD R10, R10, R16 ;  /* 0x000000100a0a7221 */ /* 0x004fe20000000000 */
[----:B---3--:R-:W-:-:S04]  /*41bc0*/  FADD R12, R12, R14 ;  /* 0x0000000e0c0c7221 */ /* 0x008fc80000000000 */
[----:B------:R-:W2:Y:S01]  /*41bd0*/  SHFL.BFLY PT, R16, R10, 0x4, 0x1f ;  /* 0x0c801f000a107f89 */ /* 0x000ea200000e0000 */
[----:B----4-:R-:W-:-:S03]  /*41be0*/  FADD R9, R9, R13 ;  /* 0x0000000d09097221 */ /* 0x010fc60000000000 */
[----:B------:R-:W3:Y:S01]  /*41bf0*/  SHFL.BFLY PT, R14, R12, 0x4, 0x1f ;  /* 0x0c801f000c0e7f89 */ /* 0x000ee200000e0000 */
[----:B-----5:R-:W-:-:S03]  /*41c00*/  FADD R0, R0, R4 ;  /* 0x0000000400007221 */ /* 0x020fc60000000000 */
[----:B------:R-:W4:Y:S04]  /*41c10*/  SHFL.BFLY PT, R13, R9, 0x4, 0x1f ;  /* 0x0c801f00090d7f89 */ /* 0x000f2800000e0000 */
[----:B------:R-:W5:Y:S01]  /*41c20*/  SHFL.BFLY PT, R4, R0, 0x4, 0x1f ;  /* 0x0c801f0000047f89 */ /* 0x000f6200000e0000 */
        /* <DEDUP_REMOVED lines=8> */
[C---:B0-----:R-:W-:Y:S02]  /*41cb0*/  IMAD.SHL.U32 R20, R26.reuse, 0x100, RZ ;  /* 0x000001001a147824 */ /* 0x041fe400078e00ff */
[C---:B------:R-:W-:Y:S01]  /*41cc0*/  IMAD.SHL.U32 R17, R26.reuse, 0x20, RZ ;  /* 0x000000201a117824 */ /* 0x040fe200078e00ff */
[----:B------:R-:W-:Y:S02]  /*41cd0*/  LOP3.LUT R19, R26, 0x180, RZ, 0xc0, !PT ;  /* 0x000001801a137812 */ /* 0x000fe400078ec0ff */
[----:B------:R-:W-:Y:S01]  /*41ce0*/  LOP3.LUT R20, R20, 0x1f00, RZ, 0xc0, !PT ;  /* 0x00001f0014147812 */ /* 0x000fe200078ec0ff */
[----:B--2---:R-:W-:Y:S01]  /*41cf0*/  FADD R10, R10, R16 ;  /* 0x000000100a0a7221 */ /* 0x004fe20000000000 */
[----:B---3--:R-:W-:Y:S01]  /*41d00*/  FADD R12, R12, R14 ;  /* 0x0000000e0c0c7221 */ /* 0x008fe20000000000 */
[----:B------:R-:W-:-:S03]  /*41d10*/  LOP3.LUT R18, R26, 0x7, RZ, 0xc0, !PT ;  /* 0x000000071a127812 */ /* 0x000fc600078ec0ff */
[----:B------:R-:W0:Y:S01]  /*41d20*/  SHFL.BFLY PT, R14, R10, 0x1, 0x1f ;  /* 0x0c201f000a0e7f89 */ /* 0x000e2200000e0000 */
[----:B----4-:R-:W-:-:S03]  /*41d30*/  FADD R13, R9, R13 ;  /* 0x0000000d090d7221 */ /* 0x010fc60000000000 */
[----:B------:R-:W2:Y:S01]  /*41d40*/  SHFL.BFLY PT, R16, R12, 0x1, 0x1f ;  /* 0x0c201f000c107f89 */ /* 0x000ea200000e0000 */
[----:B-----5:R-:W-:Y:S01]  /*41d50*/  FADD R4, R0, R4 ;  /* 0x0000000400047221 */ /* 0x020fe20000000000 */
[----:B------:R-:W-:Y:S02]  /*41d60*/  LOP3.LUT R0, R26, 0x1e0, RZ, 0xc0, !PT ;  /* 0x000001e01a007812 */ /* 0x000fe400078ec0ff */
[----:B------:R-:W-:Y:S02]  /*41d70*/  LOP3.LUT R20, R20, 0x60, R17, 0xf8, !PT ;  /* 0x0000006014147812 */ /* 0x000fe400078ef811 */
[----:B------:R-:W-:Y:S01]  /*41d80*/  SHF.L.U32 R24, R26, 0x3, RZ ;  /* 0x000000031a187819 */ /* 0x000fe200000006ff */
[----:B------:R-:W3:Y:S01]  /*41d90*/  SHFL.BFLY PT, R17, R13, 0x1, 0x1f ;  /* 0x0c201f000d117f89 */ /* 0x000ee200000e0000 */
[----:B------:R-:W-:Y:S01]  /*41da0*/  SHF.R.U32.HI R19, RZ, 0x3, R19 ;  /* 0x00000003ff137819 */ /* 0x000fe20000011613 */
[C---:B------:R-:W-:Y:S01]  /*41db0*/  IMAD.SHL.U32 R22, R18.reuse, 0x10, RZ ;  /* 0x0000001012167824 */ /* 0x040fe200078e00ff */
[----:B-1----:R-:W-:Y:S01]  /*41dc0*/  LOP3.LUT R3, R3, 0x1c, RZ, 0xc0, !PT ;  /* 0x0000001c03037812 */ /* 0x002fe200078ec0ff */
[----:B------:R-:W-:Y:S01]  /*41dd0*/  IMAD R18, R18, 0x4, R0 ;  /* 0x0000000412127824 */ /* 0x000fe200078e0200 */
[----:B------:R-:W-:-:S02]  /*41de0*/  LOP3.LUT R24, R24, 0x78, RZ, 0xc0, !PT ;  /* 0x0000007818187812 */ /* 0x000fc400078ec0ff */
[----:B------:R-:W-:Y:S02]  /*41df0*/  SHF.R.U32.HI R23, RZ, 0x1, R0 ;  /* 0x00000001ff177819 */ /* 0x000fe40000011600 */
[----:B------:R-:W-:Y:S01]  /*41e00*/  LOP3.LUT R0, R19, 0x1ff, R26, 0x78, !PT ;  /* 0x000001ff13007812 */ /* 0x000fe200078e781a */
[----:B------:R-:W-:Y:S01]  /*41e10*/  IMAD.SHL.U32 R21, R26, 0x2, RZ ;  /* 0x000000021a157824 */ /* 0x000fe200078e00ff */
[----:B------:R-:W-:-:S03]  /*41e20*/  LEA R3, R3, R24, 0x6 ;  /* 0x0000001803037211 */ /* 0x000fc600078e30ff */
[----:B------:R1:W-:Y:S01]  /*41e30*/  STL [R1+0x20d8], R0 ;  /* 0x0020d80001007387 */ /* 0x0003e20000100800 */
[----:B------:R-:W-:Y:S02]  /*41e40*/  LOP3.LUT R21, R21, 0x30, RZ, 0xc0, !PT ;  /* 0x0000003015157812 */ /* 0x000fe400078ec0ff */
[----:B-1----:R-:W-:Y:S02]  /*41e50*/  LOP3.LUT R0, R20, R23, RZ, 0x3c, !PT ;  /* 0x0000001714007212 */ /* 0x002fe400078e3cff */
[----:B------:R-:W4:Y:S04]  /*41e60*/  LDL R20, [R1+0x11c4] ;  /* 0x0011c40001147983 */ /* 0x000f280000100800 */
[----:B------:R0:W-:Y:S01]  /*41e70*/  STL [R1+0x78], R3 ;  /* 0x0000780301007387 */ /* 0x0001e20000100800 */
[----:B------:R-:W-:-:S03]  /*41e80*/  LOP3.LUT R19, R22, R21, RZ, 0x3c, !PT ;  /* 0x0000001516137212 */ /* 0x000fc600078e3cff */
[----:B------:R-:W5:Y:S04]  /*41e90*/  LDL R23, [R1+0x11b8] ;  /* 0x0011b80001177983 */ /* 0x000f680000100800 */
[----:B------:R1:W-:Y:S04]  /*41ea0*/  STL [R1+0x570], R0 ;  /* 0x0005700001007387 */ /* 0x0003e80000100800 */
[----:B------:R-:W5:Y:S01]  /*41eb0*/  LDL R29, [R1+0x11b4] ;  /* 0x0011b400011d7983 */ /* 0x000f620000100800 */
[----:B0-----:R-:W-:-:S03]  /*41ec0*/  FADD R3, R10, R14 ;  /* 0x0000000e0a037221 */ /* 0x001fc60000000000 */
[----:B------:R-:W5:Y:S04]  /*41ed0*/  LDL R27, [R1+0x11bc] ;  /* 0x0011bc00011b7983 */ /* 0x000f680000100800 */
[----:B-1----:R-:W5:Y:S01]  /*41ee0*/  LDL R0, [R1+0x11b0] ;  /* 0x0011b00001007983 */ /* 0x002f620000100800 */
[----:B--2---:R-:W-:Y:S01]  /*41ef0*/  FADD R10, R12, R16 ;  /* 0x000000100c0a7221 */ /* 0x004fe20000000000 */
[----:B------:R-:W-:Y:S02]  /*41f00*/  IMAD.U32 R28, R18, 0x20, R19 ;  /* 0x00000020121c7824 */ /* 0x000fe400078e0013 */
[----:B------:R-:W2:Y:S01]  /*41f10*/  LDL R24, [R1+0x11ac] ;  /* 0x0011ac0001187983 */ /* 0x000ea20000100800 */
[----:B---3--:R-:W-:-:S03]  /*41f20*/  FADD R13, R13, R17 ;  /* 0x000000110d0d7221 */ /* 0x008fc60000000000 */
[----:B------:R-:W3:Y:S04]  /*41f30*/  LDL R25, [R1+0x11c0] ;  /* 0x0011c00001197983 */ /* 0x000ee80000100800 */
[----:B------:R-:W3:Y:S04]  /*41f40*/  LDL R22, [R1+0x11a0] ;  /* 0x0011a00001167983 */ /* 0x000ee80000100800 */
[----:B------:R-:W3:Y:S04]  /*41f50*/  LDL R21, [R1+0x119c] ;  /* 0x00119c0001157983 */ /* 0x000ee80000100800 */
[----:B------:R-:W-:Y:S04]  /*41f60*/  STL [R1+0x2080], R28 ;  /* 0x0020801c01007387 */ /* 0x000fe80000100800 */
[----:B------:R0:W-:Y:S04]  /*41f70*/  @!P0 STS [R2+0x41000], R10 ;  /* 0x0410000a02008388 */ /* 0x0001e80000000800 */
[----:B------:R1:W-:Y:S04]  /*41f80*/  @!P0 STS [R2+0x41800], R13 ;  /* 0x0418000d02008388 */ /* 0x0003e80000000800 */
[----:B------:R-:W3:Y:S04]  /*41f90*/  LDL R12, [R1+0x11a8] ;  /* 0x0011a800010c7983 */ /* 0x000ee80000100800 */
[----:B0-----:R-:W3:Y:S04]  /*41fa0*/  LDL R10, [R1+0x1198] ;  /* 0x00119800010a7983 */ /* 0x001ee80000100800 */
[----:B-1----:R-:W3:Y:S04]  /*41fb0*/  LDL R13, [R1+0x11a4] ;  /* 0x0011a400010d7983 */ /* 0x002ee80000100800 */
[----:B------:R-:W0:Y:S04]  /*41fc0*/  SHFL.BFLY PT, R15, R11, 0x8, 0x1f ;  /* 0x0d001f000b0f7f89 */ /* 0x000e2800000e0000 */
[----:B------:R-:W1:Y:S04]  /*41fd0*/  SHFL.BFLY PT, R8, R6, 0x8, 0x1f ;  /* 0x0d001f0006087f89 */ /* 0x000e6800000e0000 */
[----:B------:R-:W1:Y:S04]  /*41fe0*/  SHFL.BFLY PT, R5, R7, 0x8, 0x1f ;  /* 0x0d001f0007057f89 */ /* 0x000e6800000e0000 */
[----:B------:R-:W-:Y:S01]  /*41ff0*/  @!P0 STS [R2+0x40000], R3 ;  /* 0x0400000302008388 */ /* 0x000fe20000000800 */
[----:B------:R-:W-:-:S03]  /*42000*/  USHF.R.S32.HI UR9, URZ, 0x1f, UR5 ;  /* 0x0000001fff097899 */ /* 0x000fc60008011405 */
[----:B------:R-:W3:Y:S04]  /*42010*/  LDL R17, [R1+0x1188] ;  /* 0x0011880001117983 */ /* 0x000ee80000100800 */
[----:B------:R-:W3:Y:S01]  /*42020*/  LDL R14, [R1+0x1180] ;  /* 0x00118000010e7983 */ /* 0x000ee20000100800 */
[----:B0-----:R-:W-:-:S03]  /*42030*/  FADD R11, R11, R15 ;  /* 0x0000000f0b0b7221 */ /* 0x001fc60000000000 */
[----:B------:R-:W3:Y:S01]  /*42040*/  LDL R16, [R1+0x1190] ;  /* 0x0011900001107983 */ /* 0x000ee20000100800 */
[----:B-1----:R-:W-:Y:S01]  /*42050*/  FADD R6, R6, R8 ;  /* 0x0000000806067221 */ /* 0x002fe20000000000 */
[----:B------:R-:W-:Y:S02]  /*42060*/  FADD R7, R7, R5 ;  /* 0x0000000507077221 */ /* 0x000fe40000000000 */
[----:B------:R-:W0:Y:S04]  /*42070*/  SHFL.BFLY PT, R15, R11, 0x4, 0x1f ;  /* 0x0c801f000b0f7f89 */ /* 0x000e2800000e0000 */
[----:B------:R-:W1:Y:S04]  /*42080*/  SHFL.BFLY PT, R8, R6, 0x4, 0x1f ;  /* 0x0c801f0006087f89 */ /* 0x000e6800000e0000 */
[----:B------:R-:W1:Y:S01]  /*42090*/  SHFL.BFLY PT, R5, R7, 0x4, 0x1f ;  /* 0x0c801f0007057f89 */ /* 0x000e6200000e0000 */
[----:B0-----:R-:W-:Y:S01]  /*420a0*/  FADD R11, R11, R15 ;  /* 0x0000000f0b0b7221 */ /* 0x001fe20000000000 */
[----:B-1----:R-:W-:Y:S01]  /*420b0*/  FADD R6, R6, R8 ;  /* 0x0000000806067221 */ /* 0x002fe20000000000 */
[----:B------:R-:W-:-:S03]  /*420c0*/  FADD R7, R7, R5 ;  /* 0x0000000507077221 */ /* 0x000fc60000000000 */
        /* <DEDUP_REMOVED lines=8> */
[----:B------:R-:W1:Y:S04]  /*42150*/  SHFL.BFLY PT, R6, R7, 0x1, 0x1f ;  /* 0x0c201f0007067f89 */ /* 0x000e6800000e0000 */
[----:B------:R-:W1:Y:S01]  /*42160*/  SHFL.BFLY PT, R5, R4, 0x1, 0x1f ;  /* 0x0c201f0004057f89 */ /* 0x000e6200000e0000 */
[----:B0-----:R-:W-:-:S03]  /*42170*/  FADD R11, R11, R15 ;  /* 0x0000000f0b0b7221 */ /* 0x001fc60000000000 */
[----:B------:R-:W3:Y:S01]  /*42180*/  LDL R15, [R1+0x118c] ;  /* 0x00118c00010f7983 */ /* 0x000ee20000100800 */
[----:B-1----:R-:W-:Y:S01]  /*42190*/  FADD R3, R8, R9 ;  /* 0x0000000908037221 */ /* 0x002fe20000000000 */
[----:B------:R-:W-:Y:S01]  /*421a0*/  FADD R7, R7, R6 ;  /* 0x0000000607077221 */ /* 0x000fe20000000000 */
[----:B------:R-:W-:Y:S01]  /*421b0*/  FADD R5, R4, R5 ;  /* 0x0000000504057221 */ /* 0x000fe20000000000 */
[----:B------:R0:W-:Y:S04]  /*421c0*/  @!P0 STS [R2+0x40800], R11 ;  /* 0x0408000b02008388 */ /* 0x0001e80000000800 */
[----:B------:R-:W-:Y:S04]  /*421d0*/  @!P0 STS [R2+0x42000], R3 ;  /* 0x0420000302008388 */ /* 0x000fe80000000800 */
[----:B------:R1:W-:Y:S04]  /*421e0*/  @!P0 STS [R2+0x42800], R7 ;  /* 0x0428000702008388 */ /* 0x0003e80000000800 */
[----:B------:R2:W-:Y:S04]  /*421f0*/  @!P0 STS [R2+0x43000], R5 ;  /* 0x0430000502008388 */ /* 0x0005e80000000800 */
[----:B0-----:R-:W3:Y:S01]  /*42200*/  LDL R11, [R1+0x1194] ;  /* 0x00119400010b7983 */ /* 0x001ee20000100800 */
[----:B------:R-:W-:Y:S01]  /*42210*/  BAR.SYNC.DEFER_BLOCKING 0x0 ;  /* 0x0000000000007b1d */ /* 0x000fe20000010000 */
[----:B----4-:R-:W-:-:S02]  /*42220*/  IADD3 R8, P2, PT, R20, UR5, RZ ;  /* 0x0000000514087c10 */ /* 0x010fc4000ff5e0ff */
[----:B-----5:R-:W-:Y:S02]  /*42230*/  IADD3 R6, P3, PT, R23, UR5, RZ ;  /* 0x0000000517067c10 */ /* 0x020fe4000ff7e0ff */
[----:B------:R-:W-:Y:S02]  /*42240*/  IADD3.X R9, PT, PT, R29, UR9, RZ, P2, !PT ;  /* 0x000000091d097c10 */ /* 0x000fe400097fe4ff */
[----:B------:R-:W-:-:S03]  /*42250*/  IADD3 R4, P2, PT, R27, UR5, RZ ;  /* 0x000000051b047c10 */ /* 0x000fc6000ff5e0ff */
[----:B------:R-:W4:Y:S01]  /*42260*/  LDG.E.U8 R27, desc[UR10][R8.64] ;  /* 0x0000000a081b7981 */ /* 0x000f22000c1e1100 */
[----:B-1----:R-:W-:-:S03]  /*42270*/  IADD3.X R7, PT, PT, R0, UR9, RZ, P3, !PT ;  /* 0x0000000900077c10 */ /* 0x002fc60009ffe4ff */
[----:B------:R-:W5:Y:S01]  /*42280*/  LDL R0, [R1+0x1184] ;  /* 0x0011840001007983 */ /* 0x000f620000100800 */
[----:B--2---:R-:W-:-:S03]  /*42290*/  IADD3.X R5, PT, PT, R24, UR9, RZ, P2, !PT ;  /* 0x0000000918057c10 */ /* 0x004fc600097fe4ff */
[----:B------:R0:W2:Y:S01]  /*422a0*/  LDG.E.U8 R23, desc[UR10][R6.64] ;  /* 0x0000000a06177981 */ /* 0x0000a2000c1e1100 */
[----:B---3--:R-:W-:-:S03]  /*422b0*/  IADD3 R2, P3, PT, R25, UR5, RZ ;  /* 0x0000000519027c10 */ /* 0x008fc6000ff7e0ff */
[----:B------:R-:W3:Y:S04]  /*422c0*/  LDL R8, [R1+0x117c] ;  /* 0x00117c0001087983 */ /* 0x000ee80000100800 */
[----:B------:R1:W2:Y:S01]  /*422d0*/  LDG.E.U8 R19, desc[UR10][R4.64] ;  /* 0x0000000a04137981 */ /* 0x0002a2000c1e1100 */
[----:B0-----:R-:W-:Y:S02]  /*422e0*/  IADD3 R6, P2, PT, R22, UR5, RZ ;  /* 0x0000000516067c10 */ /* 0x001fe4000ff5e0ff */
[----:B------:R-:W-:Y:S01]  /*422f0*/  IADD3.X R3, PT, PT, R21, UR9, RZ, P3, !PT ;  /* 0x0000000915037c10 */ /* 0x000fe20009ffe4ff */
[----:B------:R-:W2:Y:S04]  /*42300*/  LDL R9, [R1+0x1178] ;  /* 0x0011780001097983 */ /* 0x000ea80000100800 */
[----:B------:R0:W2:Y:S01]  /*42310*/  LDG.E.U8 R18, desc[UR10][R2.64] ;  /* 0x0000000a02127981 */ /* 0x0000a2000c1e1100 */
[----:B------:R-:W-:-:S03]  /*42320*/  IADD3.X R7, PT, PT, R10, UR9, RZ, P2, !PT ;  /* 0x000000090a077c10 */ /* 0x000fc600097fe4ff */
[----:B------:R-:W2:Y:S01]  /*42330*/  LDL R10, [R1+0x116c] ;  /* 0x00116c00010a7983 */ /* 0x000ea20000100800 */
[----:B-1----:R-:W-:-:S03]  /*42340*/  IADD3 R4, P3, PT, R13, UR5, RZ ;  /* 0x000000050d047c10 */ /* 0x002fc6000ff7e0ff */
[----:B------:R-:W2:Y:S01]  /*42350*/  LDL R13, [R1+0x1170] ;  /* 0x00117000010d7983 */ /* 0x000ea20000100800 */
[----:B0-----:R-:W-:-:S03]  /*42360*/  IADD3 R2, P2, PT, R12, UR5, RZ ;  /* 0x000000050c027c10 */ /* 0x001fc6000ff5e0ff */
[----:B------:R-:W2:Y:S04]  /*42370*/  LDL R12, [R1+0x1174] ;  /* 0x00117400010c7983 */ /* 0x000ea80000100800 */
[----:B------:R0:W2:Y:S01]  /*42380*/  LDG.E.U8 R22, desc[UR10][R6.64] ;  /* 0x0000000a06167981 */ /* 0x0000a2000c1e1100 */
[----:B------:R-:W-:-:S03]  /*42390*/  IADD3.X R5, PT, PT, R11, UR9, RZ, P3, !PT ;  /* 0x000000090b057c10 */ /* 0x000fc60009ffe4ff */
[----:B------:R-:W2:Y:S01]  /*423a0*/  LDL R11, [R1+0x1168] ;  /* 0x00116800010b7983 */ /* 0x000ea20000100800 */
[----:B0-----:R-:W-:-:S03]  /*423b0*/  IADD3 R6, P3, PT, R17, UR5, RZ ;  /* 0x0000000511067c10 */ /* 0x001fc6000ff7e0ff */
[----:B------:R0:W2:Y:S01]  /*423c0*/  LDG.E.U8 R20, desc[UR10][R4.64] ;  /* 0x0000000a04147981 */ /* 0x0000a2000c1e1100 */
[----:B------:R-:W-:-:S05]  /*423d0*/  IADD3.X R7, PT, PT, R14, UR9, RZ, P3, !PT ;  /* 0x000000090e077c10 */ /* 0x000fca0009ffe4ff */
[----:B------:R-:W2:Y:S01]  /*423e0*/  LDG.E.U8 R17, desc[UR10][R6.64] ;  /* 0x0000000a06117981 */ /* 0x000ea2000c1e1100 */
[----:B-----5:R-:W-:-:S03]  /*423f0*/  IADD3.X R3, PT, PT, R0, UR9, RZ, P2, !PT ;  /* 0x0000000900037c10 */ /* 0x020fc600097fe4ff */
[----:B------:R-:W5:Y:S01]  /*42400*/  LDL R0, [R1+0x1164] ;  /* 0x0011640001007983 */ /* 0x000f620000100800 */
[----:B0-----:R-:W-:-:S03]  /*42410*/  IADD3 R4, P2, PT, R15, UR5, RZ ;  /* 0x000000050f047c10 */ /* 0x001fc6000ff5e0ff */
[----:B----4-:R-:W-:Y:S04]  /*42420*/  STL [R1+0x54c], R27 ;  /* 0x00054c1b01007387 */ /* 0x010fe80000100800 */
[----:B------:R0:W4:Y:S01]  /*42430*/  LDG.E.U8 R21, desc[UR10][R2.64] ;  /* 0x0000000a02157981 */ /* 0x000122000c1e1100 */
[----:B---3--:R-:W-:-:S03]  /*42440*/  IADD3.X R5, PT, PT, R8, UR9, RZ, P2, !PT ;  /* 0x0000000908057c10 */ /* 0x008fc600097fe4ff */
[----:B------:R-:W3:Y:S04]  /*42450*/  LDL R15, [R1+0x1158] ;  /* 0x00115800010f7983 */ /* 0x000ee80000100800 */
[----:B------:R-:W4:Y:S01]  /*42460*/  LDL R14, [R1+0x1154] ;  /* 0x00115400010e7983 */ /* 0x000f220000100800 */
[----:B0-----:R-:W-:-:S03]  /*42470*/  IADD3 R2, P3, PT, R16, UR5, RZ ;  /* 0x0000000510027c10 */ /* 0x001fc6000ff7e0ff */
[----:B--2---:R-:W-:Y:S04]  /*42480*/  STL [R1+0x56c], R23 ;  /* 0x00056c1701007387 */ /* 0x004fe80000100800 */
[----:B------:R-:W2:Y:S04]  /*42490*/  LDL R8, [R1+0x1150] ;  /* 0x0011500001087983 */ /* 0x000ea80000100800 */
[----:B------:R-:W2:Y:S01]  /*424a0*/  LDL R16, [R1+0x115c] ;  /* 0x00115c0001107983 */ /* 0x000ea20000100800 */
[----:B------:R-:W-:-:S03]  /*424b0*/  IADD3.X R3, PT, PT, R10, UR9, RZ, P3, !PT ;  /* 0x000000090a037c10 */ /* 0x000fc60009ffe4ff */
[----:B------:R-:W2:Y:S01]  /*424c0*/  LDL R10, [R1+0x1160] ;  /* 0x00116000010a7983 */ /* 0x000ea20000100800 */
[----:B------:R-:W-:-:S03]  /*424d0*/  IADD3 R6, P2, PT, R13, UR5, RZ ;  /* 0x000000050d067c10 */ /* 0x000fc6000ff5e0ff */
[----:B------:R0:W-:Y:S04]  /*424e0*/  STL [R1+0x544], R19 ;  /* 0x0005441301007387 */ /* 0x0001e80000100800 */
[----:B------:R-:W2:Y:S04]  /*424f0*/  LDL R13, [R1+0x114c] ;  /* 0x00114c00010d7983 */ /* 0x000ea80000100800 */
[----:B0-----:R0:W2:Y:S02]  /*42500*/  LDG.E.U8 R19, desc[UR10][R4.64] ;  /* 0x0000000a04137981 */ /* 0x0010a4000c1e1100 */
[----:B0-----:R-:W-:-:S02]  /*42510*/  IADD3 R4, P3, PT, R12, UR5, RZ ;  /* 0x000000050c047c10 */ /* 0x001fc4000ff7e0ff */
[----:B------:R-:W2:Y:S04]  /*42520*/  LDL R12, [R1+0x1140] ;  /* 0x00114000010c7983 */ /* 0x000ea80000100800 */
[----:B------:R0:W-:Y:S04]  /*42530*/  STL [R1+0x568], R18 ;  /* 0x0005681201007387 */ /* 0x0001e80000100800 */
[----:B0-----:R0:W2:Y:S01]  /*42540*/  LDG.E.U8 R18, desc[UR10][R2.64] ;  /* 0x0000000a02127981 */ /* 0x0010a2000c1e1100 */
[----:B------:R-:W-:Y:S02]  /*42550*/  IADD3.X R7, PT, PT, R11, UR9, RZ, P2, !PT ;  /* 0x000000090b077c10 */ /* 0x000fe400097fe4ff */
[----:B0-----:R-:W-:Y:S01]  /*42560*/  IADD3 R2, P2, PT, R9, UR5, RZ ;  /* 0x0000000509027c10 */ /* 0x001fe2000ff5e0ff */
[----:B------:R-:W2:Y:S04]  /*42570*/  LDL R11, [R1+0x113c] ;  /* 0x00113c00010b7983 */ /* 0x000ea80000100800 */
[----:B------:R-:W-:Y:S04]  /*42580*/  STL [R1+0x53c], R22 ;  /* 0x00053c1601007387 */ /* 0x000fe80000100800 */
[----:B------:R3:W2:Y:S04]  /*42590*/  LDG.E.U8 R24, desc[UR10][R6.64] ;  /* 0x0000000a06187981 */ /* 0x0006a8000c1e1100 */
[----:B------:R-:W2:Y:S01]  /*425a0*/  LDL R9, [R1+0x1144] ;  /* 0x0011440001097983 */ /* 0x000ea20000100800 */
[----:B-----5:R-:W-:-:S03]  /*425b0*/  IADD3.X R5, PT, PT, R0, UR9, RZ, P3, !PT ;  /* 0x0000000900057c10 */ /* 0x020fc60009ffe4ff */
[----:B------:R-:W5:Y:S04]  /*425c0*/  LDL R0, [R1+0x1138] ;  /* 0x0011380001007983 */ /* 0x000f680000100800 */
[----:B------:R0:W-:Y:S04]  /*425d0*/  STL [R1+0x564], R20 ;  /* 0x0005641401007387 */ /* 0x0001e80000100800 */
[----:B------:R1:W5:Y:S01]  /*425e0*/  LDG.E.U8 R23, desc[UR10][R4.64] ;  /* 0x0000000a04177981 */ /* 0x000362000c1e1100 */
[----:B---3--:R-:W-:-:S03]  /*425f0*/  IADD3 R6, P3, PT, R15, UR5, RZ ;  /* 0x000000050f067c10 */ /* 0x008fc6000ff7e0ff */
[----:B------:R-:W3:Y:S01]  /*42600*/  LDL R15, [R1+0x1148] ;  /* 0x00114800010f7983 */ /* 0x000ee20000100800 */
[----:B----4-:R-:W-:-:S03]  /*42610*/  IADD3.X R3, PT, PT, R14, UR9, RZ, P2, !PT ;  /* 0x000000090e037c10 */ /* 0x010fc600097fe4ff */
[----:B------:R-:W4:Y:S04]  /*42620*/  LDL R14, [R1+0x1134] ;  /* 0x00113400010e7983 */ /* 0x000f280000100800 */
[----:B------:R2:W-:Y:S02]  /*42630*/  STL [R1+0x534], R21 ;  /* 0x0005341501007387 */ /* 0x0005e40000100800 */
[----:B--2---:R-:W-:Y:S02]  /*42640*/  IADD3.X R7, PT, PT, R8, UR9, RZ, P3, !PT ;  /* 0x0000000908077c10 */ /* 0x004fe40009ffe4ff */
[----:B0-----:R0:W2:Y:S01]  /*42650*/  LDG.E.U8 R20, desc[UR10][R2.64] ;  /* 0x0000000a02147981 */ /* 0x0010a2000c1e1100 */
[----:B-1----:R-:W-:-:S03]  /*42660*/  IADD3 R4, P2, PT, R16, UR5, RZ ;  /* 0x0000000510047c10 */ /* 0x002fc6000ff5e0ff */
[----:B------:R-:W2:Y:S04]  /*42670*/  LDL R8, [R1+0x1128] ;  /* 0x0011280001087983 */ /* 0x000ea80000100800 */
[----:B------:R1:W2:Y:S01]  /*42680*/  LDG.E.U8 R22, desc[UR10][R6.64] ;  /* 0x0000000a06167981 */ /* 0x0002a2000c1e1100 */
[----:B0-----:R-:W-:-:S03]  /*42690*/  IADD3 R2, P3, PT, R10, UR5, RZ ;  /* 0x000000050a027c10 */ /* 0x001fc6000ff7e0ff */
[----:B------:R-:W2:Y:S04]  /*426a0*/  LDL R10, [R1+0x1124] ;  /* 0x00112400010a7983 */ /* 0x000ea80000100800 */
[----:B------:R0:W-:Y:S01]  /*426b0*/  STL [R1+0x560], R17 ;  /* 0x0005601101007387 */ /* 0x0001e20000100800 */
[----:B------:R-:W-:-:S03]  /*426c0*/  IADD3.X R5, PT, PT, R13, UR9, RZ, P2, !PT ;  /* 0x000000090d057c10 */ /* 0x000fc600097fe4ff */
[----:B------:R-:W2:Y:S04]  /*426d0*/  LDL R13, [R1+0x112c] ;  /* 0x00112c00010d7983 */ /* 0x000ea80000100800 */
[----:B------:R1:W2:Y:S04]  /*426e0*/  LDG.E.U8 R21, desc[UR10][R4.64] ;  /* 0x0000000a04157981 */ /* 0x0002a8000c1e1100 */
[----:B0-----:R-:W2:Y:S01]  /*426f0*/  LDL R17, [R1+0x1120] ;  /* 0x0011200001117983 */ /* 0x001ea20000100800 */
[----:B-1----:R-:W-:-:S03]  /*42700*/  IADD3 R6, P2, PT, R12, UR5, RZ ;  /* 0x000000050c067c10 */ /* 0x002fc6000ff5e0ff */
[----:B------:R-:W2:Y:S04]  /*42710*/  LDL R12, [R1+0x1130] ;  /* 0x00113000010c7983 */ /* 0x000ea80000100800 */
[----:B------:R0:W-:Y:S01]  /*42720*/  STL [R1+0x52c], R19 ;  /* 0x00052c1301007387 */ /* 0x0001e20000100800 */
[----:B------:R-:W-:-:S03]  /*42730*/  IADD3.X R3, PT, PT, R11, UR9, RZ, P3, !PT ;  /* 0x000000090b037c10 */ /* 0x000fc60009ffe4ff */
[----:B------:R-:W2:Y:S04]  /*42740*/  LDL R11, [R1+0x111c] ;  /* 0x00111c00010b7983 */ /* 0x000ea80000100800 */
[----:B0-----:R3:W2:Y:S01]  /*42750*/  LDG.E.U8 R19, desc[UR10][R2.64] ;  /* 0x0000000a02137981 */ /* 0x0016a2000c1e1100 */
[----:B------:R-:W-:-:S03]  /*42760*/  IADD3 R4, P3, PT, R9, UR5, RZ ;  /* 0x0000000509047c10 */ /* 0x000fc6000ff7e0ff */
[----:B------:R-:W2:Y:S01]  /*42770*/  LDL R9, [R1+0x1110] ;  /* 0x0011100001097983 */ /* 0x000ea20000100800 */
[----:B-----5:R-:W-:-:S03]  /*42780*/  IADD3.X R7, PT, PT, R0, UR9, RZ, P2, !PT ;  /* 0x0000000900077c10 */ /* 0x020fc600097fe4ff */
[----:B------:R-:W5:Y:S04]  /*42790*/  LDL R0, [R1+0x110c] ;  /* 0x00110c0001007983 */ /* 0x000f680000100800 */
[----:B------:R0:W-:Y:S04]  /*427a0*/  STL [R1+0x55c], R18 ;  /* 0x00055c1201007387 */ /* 0x0001e80000100800 */
[----:B------:R1:W-:Y:S01]  /*427b0*/  STL [R1+0x524], R24 ;  /* 0x0005241801007387 */ /* 0x0003e20000100800 */
[----:B---3--:R-:W-:-:S03]  /*427c0*/  IADD3 R2, P2, PT, R15, UR5, RZ ;  /* 0x000000050f027c10 */ /* 0x008fc6000ff5e0ff */
[----:B------:R-:W3:Y:S01]  /*427d0*/  LDL R16, [R1+0x1114] ;  /* 0x0011140001107983 */ /* 0x000ee20000100800 */
[----:B----4-:R-:W-:-:S03]  /*427e0*/  IADD3.X R5, PT, PT, R14, UR9, RZ, P3, !PT ;  /* 0x000000090e057c10 */ /* 0x010fc60009ffe4ff */
[----:B0-----:R2:W4:Y:S04]  /*427f0*/  LDG.E.U8 R18, desc[UR10][R6.64] ;  /* 0x0000000a06127981 */ /* 0x001528000c1e1100 */
[----:B------:R-:W4:Y:S04]  /*42800*/  LDL R15, [R1+0x1108] ;  /* 0x00110800010f7983 */ /* 0x000f280000100800 */
[----:B-1----:R0:W4:Y:S01]  /*42810*/  LDG.E.U8 R24, desc[UR10][R4.64] ;  /* 0x0000000a04187981 */ /* 0x002122000c1e1100 */
[----:B--2---:R-:W-:-:S03]  /*42820*/  IADD3 R6, P3, PT, R8, UR5, RZ ;  /* 0x0000000508067c10 */ /* 0x004fc6000ff7e0ff */
[----:B------:R-:W2:Y:S04]  /*42830*/  LDL R8, [R1+0x1118] ;  /* 0x0011180001087983 */ /* 0x000ea80000100800 */
[----:B------:R1:W-:Y:S01]  /*42840*/  STL [R1+0x558], R23 ;  /* 0x0005581701007387 */ /* 0x0003e20000100800 */
[----:B------:R-:W-:-:S03]  /*42850*/  IADD3.X R3, PT, PT, R10, UR9, RZ, P2, !PT ;  /* 0x000000090a037c10 */ /* 0x000fc600097fe4ff */
[----:B------:R-:W2:Y:S04]  /*42860*/  LDL R10, [R1+0x1104] ;  /* 0x00110400010a7983 */ /* 0x000ea80000100800 */
[----:B------:R-:W2:Y:S01]  /*42870*/  LDL R14, [R1+0x10f8] ;  /* 0x0010f800010e7983 */ /* 0x000ea20000100800 */
[----:B0-----:R-:W-:-:S03]  /*42880*/  IADD3 R4, P2, PT, R13, UR5, RZ ;  /* 0x000000050d047c10 */ /* 0x001fc6000ff5e0ff */
[----:B------:R-:W2:Y:S04]  /*42890*/  LDL R13, [R1+0x10f4] ;  /* 0x0010f400010d7983 */ /* 0x000ea80000100800 */
[----:B------:R0:W-:Y:S01]  /*428a0*/  STL [R1+0x520], R20 ;  /* 0x0005201401007387 */ /* 0x0001e20000100800 */
[----:B------:R-:W-:-:S03]  /*428b0*/  IADD3.X R7, PT, PT, R17, UR9, RZ, P3, !PT ;  /* 0x0000000911077c10 */ /* 0x000fc60009ffe4ff */
[----:B-1----:R1:W2:Y:S04]  /*428c0*/  LDG.E.U8 R23, desc[UR10][R2.64] ;  /* 0x0000000a02177981 */ /* 0x0022a8000c1e1100 */
[----:B------:R1:W-:Y:S04]  /*428d0*/  STL [R1+0x554], R22 ;  /* 0x0005541601007387 */ /* 0x0003e80000100800 */
[----:B0-----:R0:W2:Y:S01]  /*428e0*/  LDG.E.U8 R20, desc[UR10][R6.64] ;  /* 0x0000000a06147981 */ /* 0x0010a2000c1e1100 */
[----:B-1----:R-:W-:-:S03]  /*428f0*/  IADD3 R2, P3, PT, R12, UR5, RZ ;  /* 0x000000050c027c10 */ /* 0x002fc6000ff7e0ff */
[----:B------:R-:W2:Y:S01]  /*42900*/  LDL R12, [R1+0x10fc] ;  /* 0x0010fc00010c7983 */ /* 0x000ea20000100800 */
[----:B------:R-:W-:-:S03]  /*42910*/  IADD3.X R5, PT, PT, R11, UR9, RZ, P2, !PT ;  /* 0x000000090b057c10 */ /* 0x000fc600097fe4ff */
[----:B------:R-:W2:Y:S04]  /*42920*/  LDL R11, [R1+0x10f0] ;  /* 0x0010f000010b7983 */ /* 0x000ea80000100800 */
[----:B------:R3:W2:Y:S04]  /*42930*/  LDG.E.U8 R22, desc[UR10][R4.64] ;  /* 0x0000000a04167981 */ /* 0x0006a8000c1e1100 */
[----:B------:R1:W-:Y:S01]  /*42940*/  STL [R1+0x510], R21 ;  /* 0x0005101501007387 */ /* 0x0003e20000100800 */
[----:B0-----:R-:W-:-:S03]  /*42950*/  IADD3 R6, P2, PT, R9, UR5, RZ ;  /* 0x0000000509067c10 */ /* 0x001fc6000ff5e0ff */
[----:B------:R-:W2:Y:S01]  /*42960*/  LDL R9, [R1+0x1100] ;  /* 0x0011000001097983 */ /* 0x000ea20000100800 */
[----:B-----5:R-:W-:-:S03]  /*42970*/  IADD3.X R3, PT, PT, R0, UR9, RZ, P3, !PT ;  /* 0x0000000900037c10 */ /* 0x020fc60009ffe4ff */
[----:B------:R-:W5:Y:S04]  /*42980*/  LDL R0, [R1+0x10ec] ;  /* 0x0010ec0001007983 */ /* 0x000f680000100800 */
[----:B-1----:R2:W5:Y:S01]  /*42990*/  LDG.E.U8 R21, desc[UR10][R2.64] ;  /* 0x0000000a02157981 */ /* 0x002562000c1e1100 */
[----:B---3--:R-:W-:-:S03]  /*429a0*/  IADD3 R4, P3, PT, R16, UR5, RZ ;  /* 0x0000000510047c10 */ /* 0x008fc6000ff7e0ff */
[----:B------:R0:W-:Y:S01]  /*429b0*/  STL [R1+0x550], R19 ;  /* 0x0005501301007387 */ /* 0x0001e20000100800 */
[----:B----4-:R-:W-:-:S05]  /*429c0*/  IADD3.X R7, PT, PT, R15, UR9, RZ, P2, !PT ;  /* 0x000000090f077c10 */ /* 0x010fca00097fe4ff */
[----:B0-----:R0:W3:Y:S01]  /*429d0*/  LDG.E.U8 R19, desc[UR10][R6.64] ;  /* 0x0000000a06137981 */ /* 0x0010e2000c1e1100 */
[----:B--2---:R-:W-:-:S03]  /*429e0*/  IADD3 R2, P2, PT, R8, UR5, RZ ;  /* 0x0000000508027c10 */ /* 0x004fc6000ff5e0ff */
[----:B------:R-:W2:Y:S01]  /*429f0*/  LDL R8, [R1+0x10e0] ;  /* 0x0010e00001087983 */ /* 0x000ea20000100800 */
[----:B------:R-:W-:-:S03]  /*42a00*/  IADD3.X R5, PT, PT, R10, UR9, RZ, P3, !PT ;  /* 0x000000090a057c10 */ /* 0x000fc60009ffe4ff */
[----:B------:R-:W4:Y:S01]  /*42a10*/  LDL R10, [R1+0x10dc] ;  /* 0x0010dc00010a7983 */ /* 0x000f220000100800 */
[----:B0-----:R-:W-:-:S03]  /*42a20*/  IADD3 R6, P3, PT, R14, UR5, RZ ;  /* 0x000000050e067c10 */ /* 0x001fc6000ff7e0ff */
[----:B------:R0:W-:Y:S01]  /*42a30*/  STL [R1+0x50c], R18 ;  /* 0x00050c1201007387 */ /* 0x0001e20000100800 */
[----:B------:R-:W-:-:S03]  /*42a40*/  IADD3.X R3, PT, PT, R13, UR9, RZ, P2, !PT ;  /* 0x000000090d037c10 */ /* 0x000fc600097fe4ff */
[----:B------:R-:W2:Y:S04]  /*42a50*/  LDL R16, [R1+0x10e8] ;  /* 0x0010e80001107983 */ /* 0x000ea80000100800 */
[----:B------:R-:W3:Y:S04]  /*42a60*/  LDL R17, [R1+0x10e4] ;  /* 0x0010e40001117983 */ /* 0x000ee80000100800 */
[----:B------:R-:W3:Y:S04]  /*42a70*/  LDL R15, [R1+0x10d8] ;  /* 0x0010d800010f7983 */ /* 0x000ee80000100800 */
[----:B0-----:R0:W3:Y:S04]  /*42a80*/  LDG.E.U8 R18, desc[UR10][R4.64] ;  /* 0x0000000a04127981 */ /* 0x0010e8000c1e1100 */
[----:B------:R-:W3:Y:S04]  /*42a90*/  LDL R14, [R1+0x10c8] ;  /* 0x0010c800010e7983 */ /* 0x000ee80000100800 */
[----:B------:R-:W-:Y:S01]  /*42aa0*/  STL [R1+0x548], R24 ;  /* 0x0005481801007387 */ /* 0x000fe20000100800 */
[----:B0-----:R-:W-:-:S03]  /*42ab0*/  IADD3 R4, P2, PT, R12, UR5, RZ ;  /* 0x000000050c047c10 */ /* 0x001fc6000ff5e0ff */
[----:B------:R-:W3:Y:S04]  /*42ac0*/  LDL R12, [R1+0x10c4] ;  /* 0x0010c400010c7983 */ /* 0x000ee80000100800 */
[----:B------:R-:W3:Y:S04]  /*42ad0*/  LDL R13, [R1+0x10d4] ;  /* 0x0010d400010d7983 */ /* 0x000ee80000100800 */
[----:B------:R0:W3:Y:S04]  /*42ae0*/  LDG.E.U8 R27, desc[UR10][R2.64] ;  /* 0x0000000a021b7981 */ /* 0x0000e8000c1e1100 */
[----:B------:R-:W-:Y:S04]  /*42af0*/  STL [R1+0x508], R23 ;  /* 0x0005081701007387 */ /* 0x000fe80000100800 */
[----:B------:R1:W-:Y:S01]  /*42b00*/  STL [R1+0x540], R20 ;  /* 0x0005401401007387 */ /* 0x0003e20000100800 */
[----:B------:R-:W-:-:S03]  /*42b10*/  IADD3.X R7, PT, PT, R11, UR9, RZ, P3, !PT ;  /* 0x000000090b077c10 */ /* 0x000fc60009ffe4ff */
[----:B------:R-:W3:Y:S04]  /*42b20*/  LDL R11, [R1+0x10c0] ;  /* 0x0010c000010b7983 */ /* 0x000ee80000100800 */
[----:B-1----:R-:W3:Y:S04]  /*42b30*/  LDL.LU R20, [R1+0x33c] ;  /* 0x00033c0001147983 */ /* 0x002ee80000300800 */
[----:B------:R-:W3:Y:S01]  /*42b40*/  LDG.E.U8 R25, desc[UR10][R6.64] ;  /* 0x0000000a06197981 */ /* 0x000ee2000c1e1100 */
[----:B0-----:R-:W-:Y:S02]  /*42b50*/  IADD3 R2, P3, PT, R9, UR5, RZ ;  /* 0x0000000509027c10 */ /* 0x001fe4000ff7e0ff */
[----:B-----5:R-:W-:-:S02]  /*42b60*/  IADD3.X R5, PT, PT, R0, UR9, RZ, P2, !PT ;  /* 0x0000000900057c10 */ /* 0x020fc400097fe4ff */
[----:B------:R-:W5:Y:S04]  /*42b70*/  LDL R0, [R1+0x9e0] ;  /* 0x0009e00001007983 */ /* 0x000f680000100800 */
[----:B------:R0:W-:Y:S04]  /*42b80*/  STL [R1+0x500], R22 ;  /* 0x0005001601007387 */ /* 0x0001e80000100800 */
[----:B------:R2:W5:Y:S01]  /*42b90*/  LDG.E.U8 R24, desc[UR10][R4.64] ;  /* 0x0000000a04187981 */ /* 0x000562000c1e1100 */
[----:B----4-:R-:W-:-:S03]  /*42ba0*/  IADD3.X R3, PT, PT, R10, UR9, RZ, P3, !PT ;  /* 0x000000090a037c10 */ /* 0x010fc60009ffe4ff */
[----:B------:R-:W4:Y:S04]  /*42bb0*/  LDL R10, [R1+0x10cc] ;  /* 0x0010cc00010a7983 */ /* 0x000f280000100800 */
[----:B------:R1:W-:Y:S01]  /*42bc0*/  STL [R1+0x538], R21 ;  /* 0x0005381501007387 */ /* 0x0003e20000100800 */
[----:B--2---:R-:W-:-:S03]  /*42bd0*/  IADD3 R4, P4, PT, R16, UR5, RZ ;  /* 0x0000000510047c10 */ /* 0x004fc6000ff9e0ff */
[----:B------:R-:W2:Y:S04]  /*42be0*/  LDL.LU R23, [R1+0x45c] ;  /* 0x00045c0001177983 */ /* 0x000ea80000300800 */
[----:B0-----:R-:W2:Y:S04]  /*42bf0*/  LDL R22, [R1+0x9dc] ;  /* 0x0009dc0001167983 */ /* 0x001ea80000100800 */
[----:B---3--:R-:W-:Y:S01]  /*42c00*/  STL [R1+0x4fc], R19 ;  /* 0x0004fc1301007387 */ /* 0x008fe20000100800 */
[----:B------:R-:W-:-:S03]  /*42c10*/  IADD3 R8, P2, PT, R8, UR5, RZ ;  /* 0x0000000508087c10 */ /* 0x000fc6000ff5e0ff */
[----:B------:R0:W3:Y:S01]  /*42c20*/  LDG.E.U8 R28, desc[UR10][R2.64] ;  /* 0x0000000a021c7981 */ /* 0x0000e2000c1e1100 */
[----:B------:R-:W-:-:S03]  /*42c30*/  IADD3.X R5, PT, PT, R12, UR9, RZ, P4, !PT ;  /* 0x000000090c057c10 */ /* 0x000fc6000a7fe4ff */
[----:B------:R-:W2:Y:S01]  /*42c40*/  LDL R12, [R1+0x10d0] ;  /* 0x0010d000010c7983 */ /* 0x000ea20000100800 */
[----:B------:R-:W-:-:S03]  /*42c50*/  IADD3.X R9, PT, PT, R15, UR9, RZ, P2, !PT ;  /* 0x000000090f097c10 */ /* 0x000fc600097fe4ff */
[----:B-1----:R-:W3:Y:S04]  /*42c60*/  LDL.LU R21, [R1+0x460] ;  /* 0x0004600001157983 */ /* 0x002ee80000300800 */
[----:B------:R-:W3:Y:S04]  /*42c70*/  LDL R29, [R1+0x9d4] ;  /* 0x0009d400011d7983 */ /* 0x000ee80000100800 */
[----:B------:R1:W-:Y:S04]  /*42c80*/  STL [R1+0x530], R18 ;  /* 0x0005301201007387 */ /* 0x0003e80000100800 */
[----:B------:R-:W3:Y:S04]  /*42c90*/  LDG.E.U8 R16, desc[UR10][R8.64] ;  /* 0x0000000a08107981 */ /* 0x000ee8000c1e1100 */
[----:B------:R-:W3:Y:S01]  /*42ca0*/  LDL R15, [R1+0x10bc] ;  /* 0x0010bc00010f7983 */ /* 0x000ee20000100800 */
[----:B0-----:R-:W-:-:S02]  /*42cb0*/  IADD3 R2, P2, PT, R14, UR5, RZ ;  /* 0x000000050e027c10 */ /* 0x001fc4000ff5e0ff */
[----:B------:R-:W-:Y:S01]  /*42cc0*/  IADD3 R6, P3, PT, R17, UR5, RZ ;  /* 0x0000000511067c10 */ /* 0x000fe2000ff7e0ff */
[----:B-1----:R-:W3:Y:S04]  /*42cd0*/  LDG.E.U8 R18, desc[UR10][R4.64] ;  /* 0x0000000a04127981 */ /* 0x002ee8000c1e1100 */
[----:B------:R-:W3:Y:S04]  /*42ce0*/  LDL R9, [R1+0x10b0] ;  /* 0x0010b00001097983 */ /* 0x000ee80000100800 */
[----:B------:R-:W3:Y:S04]  /*42cf0*/  LDL R8, [R1+0x10ac] ;  /* 0x0010ac0001087983 */ /* 0x000ee80000100800 */
[----:B------:R0:W-:Y:S04]  /*42d00*/  STL [R1+0x4f8], R27 ;  /* 0x0004f81b01007387 */ /* 0x0001e80000100800 */
[----:B------:R-:W3:Y:S01]  /*42d10*/  LDL R14, [R1+0x10a8] ;  /* 0x0010a800010e7983 */ /* 0x000ee20000100800 */
[----:B------:R-:W-:-:S03]  /*42d20*/  IADD3.X R7, PT, PT, R13, UR9, RZ, P3, !PT ;  /* 0x000000090d077c10 */ /* 0x000fc60009ffe4ff */
[----:B0-----:R-:W3:Y:S04]  /*42d30*/  LDL.LU R27, [R1+0x468] ;  /* 0x00046800011b7983 */ /* 0x001ee80000300800 */
[----:B------:R-:W3:Y:S01]  /*42d40*/  LDG.E.U8 R19, desc[UR10][R6.64] ;  /* 0x0000000a06137981 */ /* 0x000ee2000c1e1100 */
[----:B------:R-:W-:-:S05]  /*42d50*/  IADD3.X R3, PT, PT, R11, UR9, RZ, P2, !PT ;  /* 0x000000090b037c10 */ /* 0x000fca00097fe4ff */
[----:B------:R5:W3:Y:S04]  /*42d60*/  LDG.E.U8 R17, desc[UR10][R2.64] ;  /* 0x0000000a02117981 */ /* 0x000ae8000c1e1100 */
[----:B------:R0:W-:Y:S04]  /*42d70*/  STL [R1+0x528], R25 ;  /* 0x0005281901007387 */ /* 0x0001e80000100800 */
[----:B0-----:R-:W3:Y:S01]  /*42d80*/  LDL R25, [R1+0x9d8] ;  /* 0x0009d80001197983 */ /* 0x001ee20000100800 */
[----:B-----5:R-:W-:-:S03]  /*42d90*/  FADD R3, -R0, R20 ;  /* 0x0000001400037221 */ /* 0x020fc60000000100 */
[----:B------:R0:W-:Y:S04]  /*42da0*/  STL [R1+0x4f4], R24 ;  /* 0x0004f41801007387 */ /* 0x0001e80000100800 */
[----:B------:R-:W-:Y:S04]  /*42db0*/  STL [R1+0x214c], R26 ;  /* 0x00214c1a01007387 */ /* 0x000fe80000100800 */
[----:B------:R-:W5:Y:S04]  /*42dc0*/  LDL R13, [R1+0x10b4] ;  /* 0x0010b400010d7983 */ /* 0x000f680000100800 */
[----:B------:R-:W5:Y:S01]  /*42dd0*/  LDL R0, [R1+0x10a4] ;  /* 0x0010a40001007983 */ /* 0x000f620000100800 */
[----:B--2---:R-:W-:-:S03]  /*42de0*/  IADD3 R2, P3, PT, R12, UR5, RZ ;  /* 0x000000050c027c10 */ /* 0x004fc6000ff7e0ff */
[----:B------:R-:W2:Y:S01]  /*42df0*/  LDL R12, [R1+0x10b8] ;  /* 0x0010b800010c7983 */ /* 0x000ea20000100800 */
[----:B0-----:R-:W-:-:S04]  /*42e00*/  LOP3.LUT R24, R26, 0x1c, RZ, 0xc0, !PT ;  /* 0x0000001c1a187812 */ /* 0x001fc800078ec0ff */
[----:B------:R-:W-:-:S05]  /*42e10*/  LEA R24, R24, UR7, 0x4 ;  /* 0x0000000718187c11 */ /* 0x000fca000f8e20ff */
[----:B------:R-:W0:Y:S04]  /*42e20*/  LDS R4, [R24+0x40000] ;  /* 0x0400000018047984 */ /* 0x000e280000000800 */
[----:B------:R-:W1:Y:S01]  /*42e30*/  LDS R5, [R24+0x40200] ;  /* 0x0402000018057984 */ /* 0x000e620000000800 */
[----:B----4-:R-:W-:-:S04]  /*42e40*/  IADD3 R10, P2, PT, R10, UR5, RZ ;  /* 0x000000050a0a7c10 */ /* 0x010fc8000ff5e0ff */
[----:B---3--:R-:W-:Y:S02]  /*42e50*/  IADD3.X R11, PT, PT, R15, UR9, RZ, P2, !PT ;  /* 0x000000090f0b7c10 */ /* 0x008fe400097fe4ff */
[----:B------:R-:W-:Y:S01]  /*42e60*/  IADD3 R6, P2, PT, R9, UR5, RZ ;  /* 0x0000000509067c10 */ /* 0x000fe2000ff5e0ff */
[----:B------:R-:W-:-:S04]  /*42e70*/  FADD R9, -R22, R23 ;  /* 0x0000001716097221 */ /* 0x000fc80000000100 */
[----:B------:R-:W-:Y:S01]  /*42e80*/  FMUL R9, R9, 1.4426950216293334961 ;  /* 0x3fb8aa3b09097820 */ /* 0x000fe20000400000 */
[----:B------:R-:W-:Y:S01]  /*42e90*/  FMUL R7, R3, 1.4426950216293334961 ;  /* 0x3fb8aa3b03077820 */ /* 0x000fe20000400000 */
[----:B------:R-:W-:Y:S04]  /*42ea0*/  STL [R1+0x51c], R28 ;  /* 0x00051c1c01007387 */ /* 0x000fe80000100800 */
[----:B------:R-:W3:Y:S01]  /*42eb0*/  MUFU.EX2 R9, R9 ;  /* 0x0000000900097308 */ /* 0x000ee20000000800 */
[----:B------:R-:W-:-:S07]  /*42ec0*/  IADD3.X R3, PT, PT, R8, UR9, RZ, P3, !PT ;  /* 0x0000000908037c10 */ /* 0x000fce0009ffe4ff */
[----:B------:R4:W2:Y:S01]  /*42ed0*/  MUFU.EX2 R8, R7 ;  /* 0x0000000700087308 */ /* 0x0008a20000000800 */
[----:B0-----:R-:W-:Y:S04]  /*42ee0*/  STL [R1+0x2184], R4 ;  /* 0x0021840401007387 */ /* 0x001fe80000100800 */
[----:B-1----:R-:W-:Y:S01]  /*42ef0*/  STL [R1+0x218c], R5 ;  /* 0x00218c0501007387 */ /* 0x002fe20000100800 */
[----:B----4-:R-:W-:-:S03]  /*42f00*/  IADD3.X R7, PT, PT, R14, UR9, RZ, P2, !PT ;  /* 0x000000090e077c10 */ /* 0x010fc600097fe4ff */
[----:B------:R-:W-:Y:S04]  /*42f10*/  STL [R1+0x2188], R24 ;  /* 0x0021881801007387 */ /* 0x000fe80000100800 */
[----:B------:R0:W-:Y:S04]  /*42f20*/  STL [R1+0x4f0], R16 ;  /* 0x0004f01001007387 */ /* 0x0001e80000100800 */
[----:B------:R-:W-:Y:S04]  /*42f30*/  STL [R1+0x518], R19 ;  /* 0x0005181301007387 */ /* 0x000fe80000100800 */
[----:B0-----:R-:W4:Y:S04]  /*42f40*/  LDG.E.U8 R16, desc[UR10][R10.64] ;  /* 0x0000000a0a107981 */ /* 0x001f28000c1e1100 */
[----:B------:R-:W-:Y:S04]  /*42f50*/  STL [R1+0x4ec], R18 ;  /* 0x0004ec1201007387 */ /* 0x000fe80000100800 */
[----:B------:R0:W4:Y:S04]  /*42f60*/  LDG.E.U8 R11, desc[UR10][R2.64] ;  /* 0x0000000a020b7981 */ /* 0x000128000c1e1100 */
[----:B---3--:R-:W-:Y:S01]  /*42f70*/  STL [R1+0x2190], R9 ;  /* 0x0021900901007387 */ /* 0x008fe20000100800 */
[----:B0-----:R-:W-:-:S03]  /*42f80*/  FADD R3, -R29, R21 ;  /* 0x000000151d037221 */ /* 0x001fc60000000100 */
[----:B------:R2:W3:Y:S01]  /*42f90*/  LDG.E.U8 R29, desc[UR10][R6.64] ;  /* 0x0000000a061d7981 */ /* 0x0004e2000c1e1100 */
[----:B------:R-:W-:-:S03]  /*42fa0*/  FMUL R10, R3, 1.4426950216293334961 ;  /* 0x3fb8aa3b030a7820 */ /* 0x000fc60000400000 */
[----:B------:R-:W-:Y:S01]  /*42fb0*/  STL [R1+0x514], R17 ;  /* 0x0005141101007387 */ /* 0x000fe20000100800 */
[----:B-----5:R-:W-:-:S04]  /*42fc0*/  IADD3 R2, P2, PT, R13, UR5, RZ ;  /* 0x000000050d027c10 */ /* 0x020fc8000ff5e0ff */
[----:B------:R-:W-:Y:S02]  /*42fd0*/  IADD3.X R3, PT, PT, R0, UR9, RZ, P2, !PT ;  /* 0x0000000900037c10 */ /* 0x000fe400097fe4ff */
[----:B--2---:R-:W-:-:S05]  /*42fe0*/  IADD3 R6, P3, PT, R12, UR5, RZ ;  /* 0x000000050c067c10 */ /* 0x004fca000ff7e0ff */
[----:B------:R-:W-:Y:S04]  /*42ff0*/  STL [R1+0x2194], R6 ;  /* 0x0021940601007387 */ /* 0x000fe80000100800 */
[----:B------:R0:W-:Y:S04]  /*43000*/  STL [R1+0x219c], R2 ;  /* 0x00219c0201007387 */ /* 0x0001e80000100800 */
[----:B------:R1:W-:Y:S04]  /*43010*/  STL [R1+0x2198], R3 ;  /* 0x0021980301007387 */ /* 0x0003e80000100800 */
[----:B0-----:R-:W2:Y:S04]  /*43020*/  LDL.LU R2, [R1+0x620] ;  /* 0x0006200001027983 */ /* 0x001ea80000300800 */
[----:B-1----:R-:W5:Y:S04]  /*43030*/  LDL.LU R3, [R1+0x624] ;  /* 0x0006240001037983 */ /* 0x002f680000300800 */
        /* <DEDUP_REMOVED lines=13> */
[----:B----4-:R0:W-:Y:S04]  /*43110*/  STL [R1+0x4e8], R16 ;  /* 0x0004e81001007387 */ /* 0x0101e80000100800 */
[----:B------:R-:W4:Y:S04]  /*43120*/  LDL.LU R0, [R1+0x38c] ;  /* 0x00038c0001007983 */ /* 0x000f280000300800 */
[----:B------:R-:W4:Y:S04]  /*43130*/  LDL.LU.64 R18, [R1+0x808] ;  /* 0x0008080001127983 */ /* 0x000f280000300a00 */
[----:B0-----:R-:W4:Y:S04]  /*43140*/  LDL R16, [R1+0x1098] ;  /* 0x0010980001107983 */ /* 0x001f280000100800 */
[----:B------:R0:W-:Y:S01]  /*43150*/  STL [R1+0x504], R11 ;  /* 0x0005040b01007387 */ /* 0x0001e20000100800 */
[----:B------:R-:W-:-:S03]  /*43160*/  FADD R7, -R25, R27 ;  /* 0x0000001b19077221 */ /* 0x000fc60000000100 */
[----:B0-----:R-:W4:Y:S04]  /*43170*/  LDL R11, [R1+0x1094] ;  /* 0x00109400010b7983 */ /* 0x001f280000100800 */
[----:B------:R-:W4:Y:S04]  /*43180*/  LDL.LU R23, [R1+0x46c] ;  /* 0x00046c0001177983 */ /* 0x000f280000300800 */
[----:B------:R-:W4:Y:S04]  /*43190*/  LDL R22, [R1+0x9d0] ;  /* 0x0009d00001167983 */ /* 0x000f280000100800 */
[----:B------:R-:W4:Y:S04]  /*431a0*/  LDL.LU R21, [R1+0x490] ;  /* 0x0004900001157983 */ /* 0x000f280000300800 */
[----:B---3--:R0:W-:Y:S04]  /*431b0*/  STL [R1+0x4e4], R29 ;  /* 0x0004e41d01007387 */ /* 0x0081e80000100800 */
[----:B0-----:R-:W3:Y:S04]  /*431c0*/  LDL R29, [R1+0x9cc] ;  /* 0x0009cc00011d7983 */ /* 0x001ee80000100800 */
[----:B------:R-:W3:Y:S04]  /*431d0*/  LDL.LU R27, [R1+0x494] ;  /* 0x00049400011b7983 */ /* 0x000ee80000300800 */
[----:B------:R-:W3:Y:S01]  /*431e0*/  LDL R25, [R1+0x9c8] ;  /* 0x0009c80001197983 */ /* 0x000ee20000100800 */
[C---:B--2---:R-:W-:Y:S01]  /*431f0*/  FMUL R2, R8.reuse, R2 ;  /* 0x0000000208027220 */ /* 0x044fe20000400000 */
[----:B-----5:R-:W-:-:S04]  /*43200*/  FMUL R3, R8, R3 ;  /* 0x0000000308037220 */ /* 0x020fc80000400000 */
[----:B------:R0:W-:Y:S01]  /*43210*/  STL [R1+0x1c0], R2 ;  /* 0x0001c00201007387 */ /* 0x0001e20000100800 */
[C---:B------:R-:W-:Y:S01]  /*43220*/  FMUL R6, R8.reuse, R6 ;  /* 0x0000000608067220 */ /* 0x040fe20000400000 */
[C---:B------:R-:W-:Y:S02]  /*43230*/  FMUL R9, R8.reuse, R9 ;  /* 0x0000000908097220 */ /* 0x040fe40000400000 */
[----:B0-----:R-:W2:Y:S04]  /*43240*/  LDL.LU R2, [R1+0x219c] ;  /* 0x00219c0001027983 */ /* 0x001ea80000300800 */
[----:B------:R0:W-:Y:S04]  /*43250*/  STL [R1+0x1c4], R3 ;  /* 0x0001c40301007387 */ /* 0x0001e80000100800 */
[----:B0-----:R-:W2:Y:S04]  /*43260*/  LDL.LU R3, [R1+0x2198] ;  /* 0x0021980001037983 */ /* 0x001ea80000300800 */
[----:B------:R0:W-:Y:S04]  /*43270*/  STL [R1+0x1d0], R6 ;  /* 0x0001d00601007387 */ /* 0x0001e80000100800 */
[----:B0-----:R-:W5:Y:S04]  /*43280*/  LDL.LU R6, [R1+0x2194] ;  /* 0x0021940001067983 */ /* 0x001f680000300800 */
[----:B------:R0:W-:Y:S04]  /*43290*/  STL [R1+0x1d4], R9 ;  /* 0x0001d40901007387 */ /* 0x0001e80000100800 */
[----:B0-----:R-:W2:Y:S01]  /*432a0*/  LDL.LU R9, [R1+0x2190] ;  /* 0x0021900001097983 */ /* 0x001ea20000300800 */
[C---:B------:R-:W-:Y:S01]  /*432b0*/  FMUL R5, R8.reuse, R5 ;  /* 0x0000000508057220 */ /* 0x040fe20000400000 */
[----:B------:R-:W-:-:S04]  /*432c0*/  FMUL R24, R8, R24 ;  /* 0x0000001808187220 */ /* 0x000fc80000400000 */
[----:B------:R0:W-:Y:S04]  /*432d0*/  STL [R1+0x1e0], R5 ;  /* 0x0001e00501007387 */ /* 0x0001e80000100800 */
[----:B0-----:R-:W3:Y:S04]  /*432e0*/  LDL.LU R5, [R1+0x218c] ;  /* 0x00218c0001057983 */ /* 0x001ee80000300800 */
[----:B------:R0:W-:Y:S04]  /*432f0*/  STL [R1+0x1e4], R24 ;  /* 0x0001e41801007387 */ /* 0x0001e80000100800 */
[----:B0-----:R-:W3:Y:S01]  /*43300*/  LDL.LU R24, [R1+0x2188] ;  /* 0x0021880001187983 */ /* 0x001ee20000300800 */
[C---:B------:R-:W-:Y:S01]  /*43310*/  FMUL R4, R8.reuse, R4 ;  /* 0x0000000408047220 */ /* 0x040fe20000400000 */
[----:B------:R-:W-:-:S04]  /*43320*/  FMUL R28, R8, R28 ;  /* 0x0000001c081c7220 */ /* 0x000fc80000400000 */
[----:B------:R0:W-:Y:S04]  /*43330*/  STL [R1+0x1f0], R4 ;  /* 0x0001f00401007387 */ /* 0x0001e80000100800 */
[----:B0-----:R-:W3:Y:S04]  /*43340*/  LDL.LU R4, [R1+0x2184] ;  /* 0x0021840001047983 */ /* 0x001ee80000300800 */
[----:B------:R2:W-:Y:S02]  /*43350*/  STL [R1+0x1f4], R28 ;  /* 0x0001f41c01007387 */ /* 0x0005e40000100800 */
[C---:B--2---:R-:W-:Y:S01]  /*43360*/  FMUL R28, R9.reuse, R26 ;  /* 0x0000001a091c7220 */ /* 0x044fe20000400000 */
[C---:B------:R-:W-:Y:S01]  /*43370*/  FMUL R26, R9.reuse, R20 ;  /* 0x00000014091a7220 */ /* 0x040fe20000400000 */
[----:B------:R-:W-:-:S03]  /*43380*/  FMUL R20, R9, R15 ;  /* 0x0000000f09147220 */ /* 0x000fc60000400000 */
[----:B------:R-:W-:Y:S04]  /*43390*/  STL [R1+0x1c8], R28 ;  /* 0x0001c81c01007387 */ /* 0x000fe80000100800 */
[----:B------:R-:W-:Y:S04]  /*433a0*/  STL [R1+0x1cc], R26 ;  /* 0x0001cc1a01007387 */ /* 0x000fe80000100800 */
[----:B------:R-:W2:Y:S01]  /*433b0*/  LDL R15, [R1+0x1090] ;  /* 0x00109000010f7983 */ /* 0x000ea20000100800 */
[C---:B------:R-:W-:Y:S01]  /*433c0*/  FMUL R17, R9.reuse, R17 ;  /* 0x0000001109117220 */ /* 0x040fe20000400000 */
[----:B------:R-:W-:-:S04]  /*433d0*/  FMUL R13, R9, R13 ;  /* 0x0000000d090d7220 */ /* 0x000fc80000400000 */
[----:B------:R0:W-:Y:S01]  /*433e0*/  STL [R1+0x1d8], R17 ;  /* 0x0001d81101007387 */ /* 0x0001e20000100800 */
[----:B------:R-:W-:-:S03]  /*433f0*/  FMUL R12, R9, R12 ;  /* 0x0000000c090c7220 */ /* 0x000fc60000400000 */
[----:B------:R-:W-:Y:S01]  /*43400*/  STL [R1+0x1dc], R20 ;  /* 0x0001dc1401007387 */ /* 0x000fe20000100800 */
[----:B0-----:R-:W-:-:S03]  /*43410*/  FMUL R17, R9, R14 ;  /* 0x0000000e09117220 */ /* 0x001fc60000400000 */
[----:B------:R-:W5:Y:S04]  /*43420*/  LDL R14, [R1+0x109c] ;  /* 0x00109c00010e7983 */ /* 0x000f680000100800 */
[----:B------:R-:W-:Y:S04]  /*43430*/  STL [R1+0x1e8], R17 ;  /* 0x0001e81101007387 */ /* 0x000fe80000100800 */
[----:B------:R4:W-:Y:S02]  /*43440*/  STL [R1+0x1ec], R13 ;  /* 0x0001ec0d01007387 */ /* 0x0009e40000100800 */
[----:B----4-:R-:W-:-:S02]  /*43450*/  FMUL R13, R9, R0 ;  /* 0x00000000090d7220 */ /* 0x010fc40000400000 */
[----:B------:R-:W4:Y:S04]  /*43460*/  LDL R0, [R1+0x108c] ;  /* 0x00108c0001007983 */ /* 0x000f280000100800 */
[----:B------:R-:W-:Y:S04]  /*43470*/  STL [R1+0x1f8], R12 ;  /* 0x0001f80c01007387 */ /* 0x000fe80000100800 */
[----:B---3--:R-:W0:Y:S01]  /*43480*/  LDS R12, [R24+0x40400] ;  /* 0x04040000180c7984 */ /* 0x008e220000000800 */
[----:B------:R-:W-:Y:S01]  /*43490*/  FFMA2 R8, R18.F32x2.HI_LO, R8.F32x2.HI_LO, R4.F32x2.HI_LO ;  /* 0x0000000812087249 */ /* 0x000fe20000000004 */
[----:B------:R-:W-:Y:S01]  /*434a0*/  IADD3 R4, P2, PT, R16, UR5, RZ ;  /* 0x0000000510047c10 */ /* 0x000fe2000ff5e0ff */
[----:B------:R-:W-:Y:S01]  /*434b0*/  FMUL R5, R7, 1.4426950216293334961 ;  /* 0x3fb8aa3b07057820 */ /* 0x000fe20000400000 */
[----:B------:R-:W-:Y:S01]  /*434c0*/  STL [R1+0x1fc], R13 ;  /* 0x0001fc0d01007387 */ /* 0x000fe20000100800 */
[----:B------:R-:W-:-:S02]  /*434d0*/  IADD3.X R7, PT, PT, R11, UR9, RZ, P3, !PT ;  /* 0x000000090b077c10 */ /* 0x000fc40009ffe4ff */
[----:B------:R2:W-:Y:S01]  /*434e0*/  MUFU.EX2 R11, R5 ;  /* 0x00000005000b7308 */ /* 0x0005e20000000800 */
[----:B------:R-:W1:Y:S04]  /*434f0*/  LDS R13, [R24+0x40600] ;  /* 0x04060000180d7984 */ /* 0x000e680000000800 */
[----:B0-----:R0:W-:Y:S04]  /*43500*/  STL [R1+0x2180], R12 ;  /* 0x0021800c01007387 */ /* 0x0011e80000100800 */
[----:B------:R3:W-:Y:S04]  /*43510*/  STL.64 [R1+0x8e8], R8 ;  /* 0x0008e80801007387 */ /* 0x0007e80000100a00 */
[----:B0-----:R-:W4:Y:S04]  /*43520*/  LDL.LU R12, [R1+0x650] ;  /* 0x00065000010c7983 */ /* 0x001f280000300800 */
[----:B---3--:R0:W3:Y:S01]  /*43530*/  LDG.E.U8 R9, desc[UR10][R2.64] ;  /* 0x0000000a02097981 */ /* 0x0080e2000c1e1100 */
[----:B--2---:R-:W-:-:S03]  /*43540*/  IADD3.X R5, PT, PT, R15, UR9, RZ, P2, !PT ;  /* 0x000000090f057c10 */ /* 0x004fc600097fe4ff */
[----:B-----5:R2:W5:Y:S04]  /*43550*/  LDG.E.U8 R15, desc[UR10][R6.64] ;  /* 0x0000000a060f7981 */ /* 0x020568000c1e1100 */
[----:B------:R1:W5:Y:S01]  /*43560*/  LDG.E.U8 R5, desc[UR10][R4.64] ;  /* 0x0000000a04057981 */ /* 0x000362000c1e1100 */
[----:B------:R-:W-:Y:S01]  /*43570*/  FADD R8, -R22, R23 ;  /* 0x0000001716087221 */ /* 0x000fe20000000100 */
[----:B------:R-:W1:Y:S03]  /*43580*/  MUFU.EX2 R10, R10 ;  /* 0x0000000a000a7308 */ /* 0x000e660000000800 */
[----:B0-----:R-:W-:Y:S01]  /*43590*/  FMUL R3, R8, 1.4426950216293334961 ;  /* 0x3fb8aa3b08037820 */ /* 0x001fe20000400000 */
[----:B--2---:R-:W-:Y:S01]  /*435a0*/  FADD R7, -R29, R21 ;  /* 0x000000151d077221 */ /* 0x004fe20000000100 */
[----:B------:R-:W-:Y:S01]  /*435b0*/  FADD R8, -R25, R27 ;  /* 0x0000001b19087221 */ /* 0x000fe20000000100 */
[----:B------:R-:W2:Y:S04]  /*435c0*/  LDL.LU R29, [R1+0x654] ;  /* 0x00065400011d7983 */ /* 0x000ea80000300800 */
[----:B------:R-:W2:Y:S04]  /*435d0*/  LDL.LU R28, [R1+0x640] ;  /* 0x00064000011c7983 */ /* 0x000ea80000300800 */
[----:B------:R-:W2:Y:S04]  /*435e0*/  LDL.LU R27, [R1+0x644] ;  /* 0x00064400011b7983 */ /* 0x000ea80000300800 */
[----:B------:R-:W2:Y:S04]  /*435f0*/  LDL.LU R26, [R1+0x630] ;  /* 0x00063000011a7983 */ /* 0x000ea80000300800 */
[----:B------:R-:W2:Y:S04]  /*43600*/  LDL.LU R25, [R1+0x634] ;  /* 0x0006340001197983 */ /* 0x000ea80000300800 */
[----:B------:R-:W2:Y:S04]  /*43610*/  LDL.LU R23, [R1+0x420] ;  /* 0x0004200001177983 */ /* 0x000ea80000300800 */
[----:B------:R-:W2:Y:S01]  /*43620*/  LDL.LU R22, [R1+0x424] ;  /* 0x0004240001167983 */ /* 0x000ea20000300800 */
[----:B------:R-:W-:-:S03]  /*43630*/  IADD3 R2, P2, PT, R14, UR5, RZ ;  /* 0x000000050e027c10 */ /* 0x000fc6000ff5e0ff */
[----:B------:R-:W2:Y:S04]  /*43640*/  LDL.LU R21, [R1+0x658] ;  /* 0x0006580001157983 */ /* 0x000ea80000300800 */
[----:B------:R-:W2:Y:S04]  /*43650*/  LDL.LU R20, [R1+0x65c] ;  /* 0x00065c0001147983 */ /* 0x000ea80000300800 */
[----:B------:R-:W2:Y:S01]  /*43660*/  LDL.LU R19, [R1+0x648] ;  /* 0x0006480001137983 */ /* 0x000ea20000300800 */
[----:B------:R4:W0:Y:S03]  /*43670*/  MUFU.EX2 R6, R3 ;  /* 0x0000000300067308 */ /* 0x0008260000000800 */
[----:B------:R-:W2:Y:S04]  /*43680*/  LDL.LU R18, [R1+0x64c] ;  /* 0x00064c0001127983 */ /* 0x000ea80000300800 */
[----:B------:R-:W2:Y:S01]  /*43690*/  LDL.LU R17, [R1+0x638] ;  /* 0x0006380001117983 */ /* 0x000ea20000300800 */
[----:B----4-:R-:W-:-:S03]  /*436a0*/  IADD3.X R3, PT, PT, R0, UR9, RZ, P2, !PT ;  /* 0x0000000900037c10 */ /* 0x010fc600097fe4ff */
[----:B------:R-:W4:Y:S04]  /*436b0*/  LDL.LU R16, [R1+0x63c] ;  /* 0x00063c0001107983 */ /* 0x000f280000300800 */
[----:B-1----:R-:W-:Y:S01]  /*436c0*/  LDS R4, [R24+0x40800] ;  /* 0x0408000018047984 */ /* 0x002fe20000000800 */
[----:B------:R-:W-:-:S03]  /*436d0*/  FMUL R12, R10, R12 ;  /* 0x0000000c0a0c7220 */ /* 0x000fc60000400000 */
[----:B---3--:R1:W-:Y:S04]  /*436e0*/  STL [R1+0x4e0], R9 ;  /* 0x0004e00901007387 */ /* 0x0083e80000100800 */
[----:B-1----:R-:W3:Y:S04]  /*436f0*/  LDL.LU R9, [R1+0x428] ;  /* 0x0004280001097983 */ /* 0x002ee80000300800 */
[----:B------:R-:W3:Y:S04]  /*43700*/  LDL.LU R0, [R1+0x42c] ;  /* 0x00042c0001007983 */ /* 0x000ee80000300800 */
[----:B-----5:R1:W-:Y:S04]  /*43710*/  STL [R1+0x4dc], R15 ;  /* 0x0004dc0f01007387 */ /* 0x0203e80000100800 */
[----:B-1----:R-:W5:Y:S04]  /*43720*/  LDL.LU.64 R14, [R1+0x860] ;  /* 0x00086000010e7983 */ /* 0x002f680000300a00 */
[----:B------:R-:W-:Y:S04]  /*43730*/  STL [R1+0x4d8], R5 ;  /* 0x0004d80501007387 */ /* 0x000fe80000100800 */
[----:B------:R1:W-:Y:S01]  /*43740*/  STL [R1+0x280], R12 ;  /* 0x0002800c01007387 */ /* 0x0003e20000100800 */
[C---:B--2---:R-:W-:Y:S01]  /*43750*/  FMUL R29, R10.reuse, R29 ;  /* 0x0000001d0a1d7220 */ /* 0x044fe20000400000 */
[C---:B------:R-:W-:Y:S01]  /*43760*/  FMUL R28, R10.reuse, R28 ;  /* 0x0000001c0a1c7220 */ /* 0x040fe20000400000 */
[C---:B------:R-:W-:Y:S01]  /*43770*/  FMUL R27, R10.reuse, R27 ;  /* 0x0000001b0a1b7220 */ /* 0x040fe20000400000 */
[----:B------:R-:W-:Y:S01]  /*43780*/  FMUL R7, R7, 1.4426950216293334961 ;  /* 0x3fb8aa3b07077820 */ /* 0x000fe20000400000 */
[----:B------:R-:W-:Y:S04]  /*43790*/  LDS R5, [R24+0x40a00] ;  /* 0x040a000018057984 */ /* 0x000fe80000000800 */
[----:B-1----:R-:W5:Y:S01]  /*437a0*/  LDL.LU R12, [R1+0x2180] ;  /* 0x00218000010c7983 */ /* 0x002f620000300800 */
[C---:B------:R-:W-:Y:S01]  /*437b0*/  FMUL R26, R10.reuse, R26 ;  /* 0x0000001a0a1a7220 */ /* 0x040fe20000400000 */
[----:B------:R-:W-:-:S02]  /*437c0*/  FMUL R25, R10, R25 ;  /* 0x000000190a197220 */ /* 0x000fc40000400000 */
[----:B------:R-:W-:Y:S01]  /*437d0*/  STL [R1+0x284], R29 ;  /* 0x0002841d01007387 */ /* 0x000fe20000100800 */
[----:B------:R-:W-:-:S03]  /*437e0*/  FMUL R23, R10, R23 ;  /* 0x000000170a177220 */ /* 0x000fc60000400000 */
[----:B------:R1:W-:Y:S01]  /*437f0*/  STL [R1+0x290], R28 ;  /* 0x0002901c01007387 */ /* 0x0003e20000100800 */
        /* <DEDUP_REMOVED lines=9> */
[----:B------:R-:W-:Y:S01]  /*43890*/  STL [R1+0x2b4], R22 ;  /* 0x0002b41601007387 */ /* 0x000fe20000100800 */
[----:B------:R-:W-:-:S03]  /*438a0*/  FMUL R17, R11, R17 ;  /* 0x000000110b117220 */ /* 0x000fc60000400000 */
[----:B------:R-:W-:Y:S01]  /*438b0*/  STL [R1+0x288], R21 ;  /* 0x0002881501007387 */ /* 0x000fe20000100800 */
[----:B----4-:R-:W-:-:S03]  /*438c0*/  FMUL R16, R11, R16 ;  /* 0x000000100b107220 */ /* 0x010fc60000400000 */
[----:B------:R4:W-:Y:S04]  /*438d0*/  STL [R1+0x28c], R20 ;  /* 0x00028c1401007387 */ /* 0x0009e80000100800 */
[----:B------:R0:W-:Y:S04]  /*438e0*/  STL [R1+0x298], R19 ;  /* 0x0002981301007387 */ /* 0x0001e80000100800 */
[----:B------:R0:W-:Y:S04]  /*438f0*/  STL [R1+0x29c], R18 ;  /* 0x00029c1201007387 */ /* 0x0001e80000100800 */
[----:B------:R0:W-:Y:S04]  /*43900*/  STL [R1+0x2a8], R17 ;  /* 0x0002a81101007387 */ /* 0x0001e80000100800 */
[----:B------:R0:W-:Y:S01]  /*43910*/  STL [R1+0x2ac], R16 ;  /* 0x0002ac1001007387 */ /* 0x0001e20000100800 */
[C---:B---3--:R-:W-:Y:S01]  /*43920*/  FMUL R9, R11.reuse, R9 ;  /* 0x000000090b097220 */ /* 0x048fe20000400000 */
[----:B------:R-:W-:-:S04]  /*43930*/  FMUL R0, R11, R0 ;  /* 0x000000000b007220 */ /* 0x000fc80000400000 */
[----:B------:R3:W-:Y:S01]  /*43940*/  STL [R1+0x2b8], R9 ;  /* 0x0002b80901007387 */ /* 0x0007e20000100800 */
[----:B-----5:R-:W-:-:S03]  /*43950*/  FFMA2 R10, R14.F32x2.HI_LO, R10.F32x2.HI_LO, R12.F32x2.HI_LO ;  /* 0x0000000a0e0a7249 */ /* 0x020fc6000000000c */
[----:B------:R-:W5:Y:S04]  /*43960*/  LDL.LU R13, [R1+0x3d0] ;  /* 0x0003d000010d7983 */ /* 0x000f680000300800 */
[----:B------:R-:W-:Y:S04]  /*43970*/  STL [R1+0x2bc], R0 ;  /* 0x0002bc0001007387 */ /* 0x000fe80000100800 */
[----:B-1----:R-:W5:Y:S04]  /*43980*/  LDL.LU R28, [R1+0x3d4] ;  /* 0x0003d400011c7983 */ /* 0x002f680000300800 */
[----:B------:R1:W-:Y:S04]  /*43990*/  STL.64 [R1+0x8e0], R10 ;  /* 0x0008e00a01007387 */ /* 0x0003e80000100a00 */
[----:B--2---:R-:W2:Y:S04]  /*439a0*/  LDL.LU R27, [R1+0x360] ;  /* 0x00036000011b7983 */ /* 0x004ea80000300800 */
[----:B0-----:R-:W2:Y:S04]  /*439b0*/  LDL.LU R26, [R1+0x364] ;  /* 0x00036400011a7983 */ /* 0x001ea80000300800 */
[----:B------:R-:W2:Y:S04]  /*439c0*/  LDL.LU R25, [R1+0x340] ;  /* 0x0003400001197983 */ /* 0x000ea80000300800 */
[----:B------:R-:W2:Y:S04]  /*439d0*/  LDL.LU R23, [R1+0x344] ;  /* 0x0003440001177983 */ /* 0x000ea80000300800 */
[----:B----4-:R-:W4:Y:S04]  /*439e0*/  LDL.LU R20, [R1+0x350] ;  /* 0x0003500001147983 */ /* 0x010f280000300800 */
[----:B------:R-:W4:Y:S04]  /*439f0*/  LDL.LU R19, [R1+0x354] ;  /* 0x0003540001137983 */ /* 0x000f280000300800 */
[----:B------:R-:W4:Y:S04]  /*43a00*/  LDL.LU R18, [R1+0x3d8] ;  /* 0x0003d80001127983 */ /* 0x000f280000300800 */
[----:B------:R-:W4:Y:S04]  /*43a10*/  LDL.LU R17, [R1+0x3dc] ;  /* 0x0003dc0001117983 */ /* 0x000f280000300800 */
[----:B------:R-:W4:Y:S04]  /*43a20*/  LDL.LU R16, [R1+0x368] ;  /* 0x0003680001107983 */ /* 0x000f280000300800 */
[----:B------:R-:W4:Y:S04]  /*43a30*/  LDL.LU R15, [R1+0x36c] ;  /* 0x00036c00010f7983 */ /* 0x000f280000300800 */
[----:B------:R-:W4:Y:S04]  /*43a40*/  LDL.LU R14, [R1+0x348] ;  /* 0x00034800010e7983 */ /* 0x000f280000300800 */
[----:B---3--:R-:W3:Y:S01]  /*43a50*/  LDL.LU R9, [R1+0x34c] ;  /* 0x00034c0001097983 */ /* 0x008ee20000300800 */
[----:B-1----:R-:W-:-:S03]  /*43a60*/  FMUL R10, R8, 1.4426950216293334961 ;  /* 0x3fb8aa3b080a7820 */ /* 0x002fc60000400000 */
[----:B------:R-:W3:Y:S04]  /*43a70*/  LDL.LU R22, [R1+0x498] ;  /* 0x0004980001167983 */ /* 0x000ee80000300800 */
[----:B------:R-:W3:Y:S04]  /*43a80*/  LDL R21, [R1+0x9c4] ;  /* 0x0009c40001157983 */ /* 0x000ee80000100800 */
[----:B------:R-:W3:Y:S04]  /*43a90*/  LDL.LU R0, [R1+0x49c] ;  /* 0x00049c0001007983 */ /* 0x000ee80000300800 */
[----:B------:R-:W3:Y:S01]  /*43aa0*/  LDL R29, [R1+0x9c0] ;  /* 0x0009c000011d7983 */ /* 0x000ee20000100800 */
[----:B------:R-:W0:Y:S01]  /*43ab0*/  MUFU.EX2 R7, R7 ;  /* 0x0000000700077308 */ /* 0x000e220000000800 */
[C---:B-----5:R-:W-:Y:S01]  /*43ac0*/  FMUL R12, R6.reuse, R13 ;  /* 0x0000000d060c7220 */ /* 0x060fe20000400000 */
[----:B------:R-:W-:-:S04]  /*43ad0*/  FMUL R11, R6, R28 ;  /* 0x0000001c060b7220 */ /* 0x000fc80000400000 */
[----:B------:R1:W-:Y:S01]  /*43ae0*/  STL [R1+0x300], R12 ;  /* 0x0003000c01007387 */ /* 0x0003e20000100800 */
[----:B--2---:R-:W-:-:S03]  /*43af0*/  FMUL R8, R6, R27 ;  /* 0x0000001b06087220 */ /* 0x004fc60000400000 */
[----:B------:R2:W-:Y:S01]  /*43b00*/  STL [R1+0x304], R11 ;  /* 0x0003040b01007387 */ /* 0x0005e20000100800 */
[----:B-1----:R-:W-:-:S03]  /*43b10*/  FMUL R12, R6, R26 ;  /* 0x0000001a060c7220 */ /* 0x002fc60000400000 */
[----:B------:R1:W-:Y:S01]  /*43b20*/  STL [R1+0x320], R8 ;  /* 0x0003200801007387 */ /* 0x0003e20000100800 */
[----:B--2---:R-:W-:-:S03]  /*43b30*/  FMUL R11, R6, R25 ;  /* 0x00000019060b7220 */ /* 0x004fc60000400000 */
[----:B------:R-:W-:Y:S01]  /*43b40*/  STL [R1+0x324], R12 ;  /* 0x0003240c01007387 */ /* 0x000fe20000100800 */
[----:B-1----:R-:W-:-:S03]  /*43b50*/  FMUL R8, R6, R23 ;  /* 0x0000001706087220 */ /* 0x002fc60000400000 */
[----:B------:R-:W-:Y:S04]  /*43b60*/  STL [R1+0x340], R11 ;  /* 0x0003400b01007387 */ /* 0x000fe80000100800 */
[----:B------:R1:W-:Y:S04]  /*43b70*/  STL [R1+0x344], R8 ;  /* 0x0003440801007387 */ /* 0x0003e80000100800 */
[----:B-1----:R-:W2:Y:S01]  /*43b80*/  LDL.LU R8, [R1+0x358] ;  /* 0x0003580001087983 */ /* 0x002ea20000300800 */
[C---:B----4-:R-:W-:Y:S01]  /*43b90*/  FMUL R12, R6.reuse, R20 ;  /* 0x00000014060c7220 */ /* 0x050fe20000400000 */
[----:B------:R-:W-:-:S04]  /*43ba0*/  FMUL R11, R6, R19 ;  /* 0x00000013060b7220 */ /* 0x000fc80000400000 */
[----:B------:R0:W-:Y:S04]  /*43bb0*/  STL [R1+0x360], R12 ;  /* 0x0003600c01007387 */ /* 0x0001e80000100800 */
[----:B------:R1:W-:Y:S01]  /*43bc0*/  STL [R1+0x364], R11 ;  /* 0x0003640b01007387 */ /* 0x0003e20000100800 */
[C---:B0-----:R-:W-:Y:S01]  /*43bd0*/  FMUL R12, R7.reuse, R18 ;  /* 0x00000012070c7220 */ /* 0x041fe20000400000 */
[C---:B-1----:R-:W-:Y:S02]  /*43be0*/  FMUL R11, R7.reuse, R17 ;  /* 0x00000011070b7220 */ /* 0x042fe40000400000 */
[----:B------:R-:W4:Y:S04]  /*43bf0*/  LDL.LU R17, [R1+0x35c] ;  /* 0x00035c0001117983 */ /* 0x000f280000300800 */
[----:B------:R0:W-:Y:S04]  /*43c00*/  STL [R1+0x308], R12 ;  /* 0x0003080c01007387 */ /* 0x0001e80000100800 */
[----:B------:R-:W5:Y:S04]  /*43c10*/  LDL.LU R27, [R1+0x4a0] ;  /* 0x0004a000011b7983 */ /* 0x000f680000300800 */
[----:B------:R1:W-:Y:S01]  /*43c20*/  STL [R1+0x30c], R11 ;  /* 0x00030c0b01007387 */ /* 0x0003e20000100800 */
[----:B0-----:R-:W-:-:S03]  /*43c30*/  FMUL R12, R7, R16 ;  /* 0x00000010070c7220 */ /* 0x001fc60000400000 */
[----:B------:R-:W5:Y:S04]  /*43c40*/  LDL R25, [R1+0x9bc] ;  /* 0x0009bc0001197983 */ /* 0x000f680000100800 */
[----:B------:R-:W4:Y:S01]  /*43c50*/  LDL.LU.64 R18, [R1+0x8a8] ;  /* 0x0008a80001127983 */ /* 0x000f220000300a00 */
[----:B-1----:R-:W-:-:S03]  /*43c60*/  FMUL R11, R7, R15 ;  /* 0x0000000f070b7220 */ /* 0x002fc60000400000 */
[----:B------:R0:W-:Y:S01]  /*43c70*/  STL [R1+0x328], R12 ;  /* 0x0003280c01007387 */ /* 0x0001e20000100800 */
[----:B---3--:R-:W-:-:S03]  /*43c80*/  FMUL R9, R7, R9 ;  /* 0x0000000907097220 */ /* 0x008fc60000400000 */
[----:B------:R-:W3:Y:S01]  /*43c90*/  LDL R16, [R1+0x10a0] ;  /* 0x0010a00001107983 */ /* 0x000ee20000100800 */
[----:B0-----:R-:W-:-:S03]  /*43ca0*/  FMUL R12, R7, R14 ;  /* 0x0000000e070c7220 */ /* 0x001fc60000400000 */
[----:B------:R0:W-:Y:S04]  /*43cb0*/  STL [R1+0x32c], R11 ;  /* 0x00032c0b01007387 */ /* 0x0001e80000100800 */
[----:B0-----:R-:W3:Y:S04]  /*43cc0*/  LDL R11, [R1+0x1080] ;  /* 0x00108000010b7983 */ /* 0x001ee80000100800 */
[----:B------:R0:W-:Y:S04]  /*43cd0*/  STL [R1+0x348], R12 ;  /* 0x0003480c01007387 */ /* 0x0001e80000100800 */
[----:B------:R-:W5:Y:S04]  /*43ce0*/  LDL R15, [R1+0x1084] ;  /* 0x00108400010f7983 */ /* 0x000f680000100800 */
[----:B------:R2:W-:Y:S04]  /*43cf0*/  STL [R1+0x34c], R9 ;  /* 0x00034c0901007387 */ /* 0x0005e80000100800 */
[----:B------:R-:W5:Y:S04]  /*43d00*/  LDL R14, [R1+0x107c] ;  /* 0x00107c00010e7983 */ /* 0x000f680000100800 */
[----:B0-----:R-:W5:Y:S04]  /*43d10*/  LDL R12, [R1+0x1074] ;  /* 0x00107400010c7983 */ /* 0x001f680000100800 */
[----:B------:R-:W5:Y:S01]  /*43d20*/  LDL R13, [R1+0x1078] ;  /* 0x00107800010d7983 */ /* 0x000f620000100800 */
[----:B--2---:R-:W-:-:S03]  /*43d30*/  FMUL R9, R7, R8 ;  /* 0x0000000807097220 */ /* 0x004fc60000400000 */
[----:B------:R-:W0:Y:S04]  /*43d40*/  LDS R8, [R24+0x40c00] ;  /* 0x040c000018087984 */ /* 0x000e280000000800 */
[----:B0-----:R4:W-:Y:S04]  /*43d50*/  STL [R1+0x2160], R8 ;  /* 0x0021600801007387 */ /* 0x0019e80000100800 */
[----:B------:R-:W-:Y:S04]  /*43d60*/  STL [R1+0x368], R9 ;  /* 0x0003680901007387 */ /* 0x000fe80000100800 */
[----:B------:R-:W0:Y:S01]  /*43d70*/  LDS R9, [R24+0x40e00] ;  /* 0x040e000018097984 */ /* 0x000e220000000800 */
[----:B----4-:R-:W-:-:S03]  /*43d80*/  FMUL R8, R7, R17 ;  /* 0x0000001107087220 */ /* 0x010fc60000400000 */
[----:B------:R1:W2:Y:S02]  /*43d90*/  LDG.E.U8 R17, desc[UR10][R2.64] ;  /* 0x0000000a02117981 */ /* 0x0002a4000c1e1100 */
[----:B-1----:R-:W-:-:S04]  /*43da0*/  FADD R3, -R21, R22 ;  /* 0x0000001615037221 */ /* 0x002fc80000000100 */
[----:B------:R-:W-:Y:S01]  /*43db0*/  FMUL R3, R3, 1.4426950216293334961 ;  /* 0x3fb8aa3b03037820 */ /* 0x000fe20000400000 */
[----:B------:R-:W-:Y:S01]  /*43dc0*/  FFMA2 R4, R18.F32x2.HI_LO, R6.F32x2.HI_LO, R4.F32x2.HI_LO ;  /* 0x0000000612047249 */ /* 0x000fe20000000004 */
[----:B---3--:R-:W-:-:S04]  /*43dd0*/  IADD3 R6, P2, PT, R16, UR5, RZ ;  /* 0x0000000510067c10 */ /* 0x008fc8000ff5e0ff */
[----:B------:R-:W1:Y:S01]  /*43de0*/  MUFU.EX2 R3, R3 ;  /* 0x0000000300037308 */ /* 0x000e620000000800 */
[----:B-----5:R-:W-:Y:S01]  /*43df0*/  IADD3.X R7, PT, PT, R14, UR9, RZ, P2, !PT ;  /* 0x000000090e077c10 */ /* 0x020fe200097fe4ff */
[----:B0-----:R-:W-:Y:S04]  /*43e00*/  STL [R1+0x2168], R9 ;  /* 0x0021680901007387 */ /* 0x001fe80000100800 */
[----:B------:R-:W-:Y:S04]  /*43e10*/  STL [R1+0x2164], R24 ;  /* 0x0021641801007387 */ /* 0x000fe80000100800 */
[----:B------:R-:W-:Y:S04]  /*43e20*/  STL [R1+0x36c], R8 ;  /* 0x00036c0801007387 */ /* 0x000fe80000100800 */
[----:B------:R0:W-:Y:S02]  /*43e30*/  STL.64 [R1+0x8a8], R4 ;  /* 0x0008a80401007387 */ /* 0x0001e40000100a00 */
[----:B0-----:R-:W-:-:S04]  /*43e40*/  IADD3 R4, P4, PT, R15, UR5, RZ ;  /* 0x000000050f047c10 */ /* 0x001fc8000ff9e0ff */
[----:B------:R-:W-:Y:S01]  /*43e50*/  IADD3.X R5, PT, PT, R12, UR9, RZ, P4, !PT ;  /* 0x000000090c057c10 */ /* 0x000fe2000a7fe4ff */
[----:B------:R-:W-:Y:S02]  /*43e60*/  FADD R12, -R29, R0 ;  /* 0x000000001d0c7221 */ /* 0x000fe40000000100 */
[----:B------:R0:W3:Y:S04]  /*43e70*/  LDG.E.U8 R29, desc[UR10][R6.64] ;  /* 0x0000000a061d7981 */ /* 0x0000e8000c1e1100 */
[----:B------:R-:W-:Y:S01]  /*43e80*/  STL [R1+0x2170], R4 ;  /* 0x0021700401007387 */ /* 0x000fe20000100800 */
[----:B0-----:R-:W-:-:S03]  /*43e90*/  FADD R7, -R25, R27 ;  /* 0x0000001b19077221 */ /* 0x001fc60000000100 */
[----:B------:R-:W-:Y:S04]  /*43ea0*/  STL [R1+0x216c], R5 ;  /* 0x00216c0501007387 */ /* 0x000fe80000100800 */
[----:B-1----:R-:W-:Y:S04]  /*43eb0*/  STL [R1+0x2174], R3 ;  /* 0x0021740301007387 */ /* 0x002fe80000100800 */
[----:B------:R0:W-:Y:S04]  /*43ec0*/  STL [R1+0x2178], R7 ;  /* 0x0021780701007387 */ /* 0x0001e80000100800 */
[----:B0-----:R-:W4:Y:S01]  /*43ed0*/  LDL.LU R7, [R1+0x684] ;  /* 0x0006840001077983 */ /* 0x001f220000300800 */
[----:B------:R0:W1:Y:S02]  /*43ee0*/  MUFU.EX2 R2, R10 ;  /* 0x0000000a00027308 */ /* 0x0000640000000800 */
[----:B0-----:R-:W-:-:S04]  /*43ef0*/  IADD3 R10, P3, PT, R11, UR5, RZ ;  /* 0x000000050b0a7c10 */ /* 0x001fc8000ff7e0ff */
[----:B------:R-:W-:-:S05]  /*43f00*/  IADD3.X R11, PT, PT, R13, UR9, RZ, P3, !PT ;  /* 0x000000090d0b7c10 */ /* 0x000fca0009ffe4ff */
[----:B------:R-:W5:Y:S04]  /*43f10*/  LDG.E.U8 R10, desc[UR10][R10.64] ;  /* 0x0000000a0a0a7981 */ /* 0x000f68000c1e1100 */
[----:B----4-:R0:W-:Y:S04]  /*43f20*/  STL [R1+0x217c], R7 ;  /* 0x00217c0701007387 */ /* 0x0101e80000100800 */
[----:B0-----:R-:W1:Y:S04]  /*43f30*/  LDL.LU R7, [R1+0x680] ;  /* 0x0006800001077983 */ /* 0x001e680000300800 */
[----:B------:R-:W4:Y:S04]  /*43f40*/  LDL.LU R3, [R1+0x3a0] ;  /* 0x0003a00001037983 */ /* 0x000f280000300800 */
[----:B------:R-:W4:Y:S04]  /*43f50*/  LDL.LU R4, [R1+0x3a4] ;  /* 0x0003a40001047983 */ /* 0x000f280000300800 */
[----:B------:R-:W4:Y:S04]  /*43f60*/  LDL.LU R5, [R1+0x3c0] ;  /* 0x0003c00001057983 */ /* 0x000f280000300800 */
[----:B------:R-:W4:Y:S04]  /*43f70*/  LDL.LU R9, [R1+0x3c4] ;  /* 0x0003c40001097983 */ /* 0x000f280000300800 */
[----:B------:R-:W4:Y:S04]  /*43f80*/  LDL.LU R24, [R1+0x370] ;  /* 0x0003700001187983 */ /* 0x000f280000300800 */
[----:B------:R-:W4:Y:S04]  /*43f90*/  LDL.LU R8, [R1+0x374] ;  /* 0x0003740001087983 */ /* 0x000f280000300800 */
[----:B--2---:R0:W-:Y:S04]  /*43fa0*/  STL [R1+0x4d4], R17 ;  /* 0x0004d41101007387 */ /* 0x0041e80000100800 */
[----:B------:R-:W2:Y:S04]  /*43fb0*/  LDL.LU R15, [R1+0x68c] ;  /* 0x00068c00010f7983 */ /* 0x000ea80000300800 */
[----:B------:R-:W2:Y:S01]  /*43fc0*/  LDL.LU R14, [R1+0x3a8] ;  /* 0x0003a800010e7983 */ /* 0x000ea20000300800 */
[----:B------:R-:W-:-:S03]  /*43fd0*/  FMUL R6, R12, 1.4426950216293334961 ;  /* 0x3fb8aa3b0c067820 */ /* 0x000fc60000400000 */
[----:B------:R-:W2:Y:S04]  /*43fe0*/  LDL.LU R13, [R1+0x3ac] ;  /* 0x0003ac00010d7983 */ /* 0x000ea80000300800 */
[----:B------:R-:W2:Y:S04]  /*43ff0*/  LDL.LU R28, [R1+0x3c8] ;  /* 0x0003c800011c7983 */ /* 0x000ea80000300800 */
[----:B------:R-:W2:Y:S04]  /*44000*/  LDL.LU R26, [R1+0x3cc] ;  /* 0x0003cc00011a7983 */ /* 0x000ea80000300800 */
[----:B------:R-:W2:Y:S04]  /*44010*/  LDL.LU R19, [R1+0x378] ;  /* 0x0003780001137983 */ /* 0x000ea80000300800 */
[----:B------:R-:W2:Y:S04]  /*44020*/  LDL.LU R12, [R1+0x37c] ;  /* 0x00037c00010c7983 */ /* 0x000ea80000300800 */
[----:B------:R-:W2:Y:S04]  /*44030*/  LDL R18, [R1+0x1088] ;  /* 0x0010880001127983 */ /* 0x000ea80000100800 */
[----:B------:R-:W2:Y:S04]  /*44040*/  LDL R11, [R1+0x1068] ;  /* 0x00106800010b7983 */ /* 0x000ea80000100800 */
[----:B0-----:R-:W2:Y:S04]  /*44050*/  LDL.LU R17, [R1+0x4a4] ;  /* 0x0004a40001117983 */ /* 0x001ea80000300800 */
[----:B------:R-:W2:Y:S04]  /*44060*/  LDL R16, [R1+0x9b8] ;  /* 0x0009b80001107983 */ /* 0x000ea80000100800 */
[----:B------:R-:W2:Y:S04]  /*44070*/  LDL.LU R20, [R1+0x4a8] ;  /* 0x0004a80001147983 */ /* 0x000ea80000300800 */
[----:B------:R-:W2:Y:S04]  /*44080*/  LDL R23, [R1+0x9b4] ;  /* 0x0009b40001177983 */ /* 0x000ea80000100800 */
[----:B------:R-:W2:Y:S04]  /*44090*/  LDL.LU R22, [R1+0x4ac] ;  /* 0x0004ac0001167983 */ /* 0x000ea80000300800 */
[----:B------:R-:W2:Y:S04]  /*440a0*/  LDL R21, [R1+0x9ac] ;  /* 0x0009ac0001157983 */ /* 0x000ea80000100800 */
[----:B------:R-:W2:Y:S04]  /*440b0*/  LDL.LU R0, [R1+0x4b0] ;  /* 0x0004b00001007983 */ /* 0x000ea80000300800 */
[----:B---3--:R0:W-:Y:S04]  /*440c0*/  STL [R1+0x4d0], R29 ;  /* 0x0004d01d01007387 */ /* 0x0081e80000100800 */
[----:B0-----:R-:W3:Y:S04]  /*440d0*/  LDL R29, [R1+0x9b0] ;  /* 0x0009b000011d7983 */ /* 0x001ee80000100800 */
[----:B------:R-:W2:Y:S04]  /*440e0*/  LDL.LU R27, [R1+0x4b4] ;  /* 0x0004b400011b7983 */ /* 0x000ea80000300800 */
[----:B------:R-:W2:Y:S04]  /*440f0*/  LDL R25, [R1+0x9a8] ;  /* 0x0009a80001197983 */ /* 0x000ea80000100800 */
[----:B-----5:R0:W-:Y:S02]  /*44100*/  STL [R1+0x4cc], R10 ;  /* 0x0004cc0a01007387 */ /* 0x0201e40000100800 */
[----:B0-----:R0:W-:Y:S02]  /*44110*/  MUFU.EX2 R10, R6 ;  /* 0x00000006000a7308 */ /* 0x0011e40000000800 */
[----:B0-----:R-:W5:Y:S01]  /*44120*/  LDL.LU R6, [R1+0x688] ;  /* 0x0006880001067983 */ /* 0x001f620000300800 */
[----:B-1----:R-:W-:-:S05]  /*44130*/  FMUL R7, R2, R7 ;  /* 0x0000000702077220 */ /* 0x002fca0000400000 */
[----:B------:R0:W-:Y:S04]  /*44140*/  STL [R1+0x380], R7 ;  /* 0x0003800701007387 */ /* 0x0001e80000100800 */
[----:B0-----:R-:W2:Y:S01]  /*44150*/  LDL.LU R7, [R1+0x217c] ;  /* 0x00217c0001077983 */ /* 0x001ea20000300800 */
[C---:B----4-:R-:W-:Y:S01]  /*44160*/  FMUL R3, R2.reuse, R3 ;  /* 0x0000000302037220 */ /* 0x050fe20000400000 */
[C---:B------:R-:W-:Y:S01]  /*44170*/  FMUL R4, R2.reuse, R4 ;  /* 0x0000000402047220 */ /* 0x040fe20000400000 */
[C---:B------:R-:W-:Y:S01]  /*44180*/  FMUL R5, R2.reuse, R5 ;  /* 0x0000000502057220 */ /* 0x040fe20000400000 */
[----:B--2---:R-:W-:-:S05]  /*44190*/  FMUL R7, R2, R7 ;  /* 0x0000000702077220 */ /* 0x004fca0000400000 */
[----:B------:R0:W-:Y:S04]  /*441a0*/  STL [R1+0x384], R7 ;  /* 0x0003840701007387 */ /* 0x0001e80000100800 */
[----:B0-----:R-:W2:Y:S04]  /*441b0*/  LDL.LU R7, [R1+0x2178] ;  /* 0x0021780001077983 */ /* 0x001ea80000300800 */
[----:B------:R0:W-:Y:S04]  /*441c0*/  STL [R1+0x3a0], R3 ;  /* 0x0003a00301007387 */ /* 0x0001e80000100800 */
[----:B0-----:R-:W5:Y:S04]  /*441d0*/  LDL.LU R3, [R1+0x2174] ;  /* 0x0021740001037983 */ /* 0x001f680000300800 */
[----:B------:R0:W-:Y:S04]  /*441e0*/  STL [R1+0x3a4], R4 ;  /* 0x0003a40401007387 */ /* 0x0001e80000100800 */
[----:B0-----:R-:W4:Y:S04]  /*441f0*/  LDL.LU R4, [R1+0x2170] ;  /* 0x0021700001047983 */ /* 0x001f280000300800 */
[----:B------:R0:W-:Y:S04]  /*44200*/  STL [R1+0x3c0], R5 ;  /* 0x0003c00501007387 */ /* 0x0001e80000100800 */
[----:B0-----:R-:W4:Y:S01]  /*44210*/  LDL.LU R5, [R1+0x216c] ;  /* 0x00216c0001057983 */ /* 0x001f220000300800 */
[C---:B------:R-:W-:Y:S01]  /*44220*/  FMUL R9, R2.reuse, R9 ;  /* 0x0000000902097220 */ /* 0x040fe20000400000 */
[C---:B------:R-:W-:Y:S01]  /*44230*/  FMUL R24, R2.reuse, R24 ;  /* 0x0000001802187220 */ /* 0x040fe20000400000 */
[----:B------:R-:W-:-:S03]  /*44240*/  FMUL R8, R2, R8 ;  /* 0x0000000802087220 */ /* 0x000fc60000400000 */
[----:B------:R0:W-:Y:S04]  /*44250*/  STL [R1+0x3c4], R9 ;  /* 0x0003c40901007387 */ /* 0x0001e80000100800 */
[----:B0-----:R-:W2:Y:S04]  /*44260*/  LDL.LU R9, [R1+0x2168] ;  /* 0x0021680001097983 */ /* 0x001ea80000300800 */
[----:B------:R0:W-:Y:S04]  /*44270*/  STL [R1+0x3d0], R24 ;  /* 0x0003d01801007387 */ /* 0x0001e80000100800 */
[----:B0-----:R-:W2:Y:S04]  /*44280*/  LDL.LU R24, [R1+0x2164] ;  /* 0x0021640001187983 */ /* 0x001ea80000300800 */
[----:B------:R0:W-:Y:S04]  /*44290*/  STL [R1+0x3d4], R8 ;  /* 0x0003d40801007387 */ /* 0x0001e80000100800 */
[----:B0-----:R-:W2:Y:S01]  /*442a0*/  LDL.LU R8, [R1+0x2160] ;  /* 0x0021600001087983 */ /* 0x001ea20000300800 */
[C---:B-----5:R-:W-:Y:S01]  /*442b0*/  FMUL R6, R3.reuse, R6 ;  /* 0x0000000603067220 */ /* 0x060fe20000400000 */
[C---:B------:R-:W-:Y:S01]  /*442c0*/  FMUL R15, R3.reuse, R15 ;  /* 0x0000000f030f7220 */ /* 0x040fe20000400000 */
[----:B------:R-:W-:-:S03]  /*442d0*/  FMUL R14, R3, R14 ;  /* 0x0000000e030e7220 */ /* 0x000fc60000400000 */
[----:B------:R0:W-:Y:S04]  /*442e0*/  STL [R1+0x388], R6 ;  /* 0x0003880601007387 */ /* 0x0001e80000100800 */
[----:B------:R1:W-:Y:S01]  /*442f0*/  STL [R1+0x38c], R15 ;  /* 0x00038c0f01007387 */ /* 0x0003e20000100800 */
[----:B0-----:R-:W-:-:S03]  /*44300*/  FMUL R6, R3, R13 ;  /* 0x0000000d03067220 */ /* 0x001fc60000400000 */
[----:B-1----:R-:W5:Y:S04]  /*44310*/  LDL R15, [R1+0x1064] ;  /* 0x00106400010f7983 */ /* 0x002f680000100800 */
[----:B------:R0:W-:Y:S01]  /*44320*/  STL [R1+0x3a8], R14 ;  /* 0x0003a80e01007387 */ /* 0x0001e20000100800 */
[C---:B------:R-:W-:Y:S01]  /*44330*/  FMUL R26, R3.reuse, R26 ;  /* 0x0000001a031a7220 */ /* 0x040fe20000400000 */
[C---:B------:R-:W-:Y:S02]  /*44340*/  FMUL R19, R3.reuse, R19 ;  /* 0x0000001303137220 */ /* 0x040fe40000400000 */
[----:B0-----:R-:W2:Y:S04]  /*44350*/  LDL R14, [R1+0x106c] ;  /* 0x00106c00010e7983 */ /* 0x001ea80000100800 */
[----:B------:R0:W-:Y:S04]  /*44360*/  STL [R1+0x3ac], R6 ;  /* 0x0003ac0601007387 */ /* 0x0001e80000100800 */
[----:B------:R-:W2:Y:S01]  /*44370*/  LDL R13, [R1+0x1060] ;  /* 0x00106000010d7983 */ /* 0x000ea20000100800 */
[----:B0-----:R-:W-:-:S05]  /*44380*/  FMUL R6, R3, R28 ;  /* 0x0000001c03067220 */ /* 0x001fca0000400000 */
[----:B------:R0:W-:Y:S04]  /*44390*/  STL [R1+0x3c8], R6 ;  /* 0x0003c80601007387 */ /* 0x0001e80000100800 */
[----:B------:R-:W-:Y:S01]  /*443a0*/  STL [R1+0x3cc], R26 ;  /* 0x0003cc1a01007387 */ /* 0x000fe20000100800 */
[----:B0-----:R-:W-:-:S03]  /*443b0*/  FMUL R6, R3, R12 ;  /* 0x0000000c03067220 */ /* 0x001fc60000400000 */
[----:B------:R-:W2:Y:S04]  /*443c0*/  LDL R12, [R1+0x105c] ;  /* 0x00105c00010c7983 */ /* 0x000ea80000100800 */
[----:B------:R4:W-:Y:S04]  /*443d0*/  STL [R1+0x3d8], R19 ;  /* 0x0003d81301007387 */ /* 0x0009e80000100800 */
[----:B------:R0:W-:Y:S04]  /*443e0*/  STL [R1+0x3dc], R6 ;  /* 0x0003dc0601007387 */ /* 0x0001e80000100800 */
[----:B----4-:R2:W4:Y:S04]  /*443f0*/  LDG.E.U8 R19, desc[UR10][R4.64] ;  /* 0x0000000a04137981 */ /* 0x010528000c1e1100 */
[----:B------:R-:W2:Y:S01]  /*44400*/  LDL.LU.64 R4, [R1+0x8a0] ;  /* 0x0008a00001047983 */ /* 0x000ea20000300a00 */
[----:B0-----:R-:W-:Y:S01]  /*44410*/  IADD3 R6, P2, PT, R18, UR5, RZ ;  /* 0x0000000512067c10 */ /* 0x001fe2000ff5e0ff */
[----:B--2---:R-:W-:-:S02]  /*44420*/  FFMA2 R4, R4.F32x2.HI_LO, R2.F32x2.HI_LO, R8.F32x2.HI_LO ;  /* 0x0000000204047249 */ /* 0x004fc40000000008 */
[----:B------:R-:W-:Y:S01]  /*44430*/  FMUL R3, R7, 1.4426950216293334961 ;  /* 0x3fb8aa3b07037820 */ /* 0x000fe20000400000 */
[----:B-----5:R-:W-:-:S05]  /*44440*/  IADD3.X R7, PT, PT, R15, UR9, RZ, P2, !PT ;  /* 0x000000090f077c10 */ /* 0x020fca00097fe4ff */
[----:B------:R-:W2:Y:S01]  /*44450*/  LDG.E.U8 R18, desc[UR10][R6.64] ;  /* 0x0000000a06127981 */ /* 0x000ea2000c1e1100 */
[----:B------:R-:W-:-:S04]  /*44460*/  IADD3 R8, P3, PT, R11, UR5, RZ ;  /* 0x000000050b087c10 */ /* 0x000fc8000ff7e0ff */
[----:B------:R-:W-:-:S06]  /*44470*/  IADD3.X R9, PT, PT, R13, UR9, RZ, P3, !PT ;  /* 0x000000090d097c10 */ /* 0x000fcc0009ffe4ff */
[----:B------:R3:W5:Y:S01]  /*44480*/  LDG.E.U8 R9, desc[UR10][R8.64] ;  /* 0x0000000a08097981 */ /* 0x000762000c1e1100 */
[----:B------:R0:W-:Y:S02]  /*44490*/  MUFU.EX2 R11, R3 ;  /* 0x00000003000b7308 */ /* 0x0001e40000000800 */
[----:B0-----:R-:W-:-:S04]  /*444a0*/  FADD R3, -R23, R20 ;  /* 0x0000001417037221 */ /* 0x001fc80000000100 */
[----:B------:R-:W-:-:S06]  /*444b0*/  FMUL R3, R3, 1.4426950216293334961 ;  /* 0x3fb8aa3b03037820 */ /* 0x000fcc0000400000 */
[----:B------:R-:W0:Y:S01]  /*444c0*/  MUFU.EX2 R3, R3 ;  /* 0x0000000300037308 */ /* 0x000e220000000800 */
[----:B------:R1:W-:Y:S01]  /*444d0*/  STL.64 [R1+0x8a0], R4 ;  /* 0x0008a00401007387 */ /* 0x0003e20000100a00 */
[----:B---3--:R-:W-:Y:S01]  /*444e0*/  FADD R8, -R29, R0 ;  /* 0x000000001d087221 */ /* 0x008fe20000000100 */
[----:B------:R-:W-:Y:S01]  /*444f0*/  FADD R7, -R25, R27 ;  /* 0x0000001b19077221 */ /* 0x000fe20000000100 */
[----:B-1----:R-:W-:-:S04]  /*44500*/  IADD3 R4, P2, PT, R14, UR5, RZ ;  /* 0x000000050e047c10 */ /* 0x002fc8000ff5e0ff */
[----:B------:R-:W-:Y:S01]  /*44510*/  IADD3.X R5, PT, PT, R12, UR9, RZ, P2, !PT ;  /* 0x000000090c057c10 */ /* 0x000fe200097fe4ff */
[----:B0-----:R-:W-:Y:S04]  /*44520*/  STL [R1+0x2150], R3 ;  /* 0x0021500301007387 */ /* 0x001fe80000100800 */
[----:B------:R-:W3:Y:S04]  /*44530*/  LDL.LU R12, [R1+0x6b0] ;  /* 0x0006b000010c7983 */ /* 0x000ee80000300800 */
[----:B------:R-:W3:Y:S04]  /*44540*/  LDL.LU R13, [R1+0x6b4] ;  /* 0x0006b400010d7983 */ /* 0x000ee80000300800 */
[----:B------:R-:W3:Y:S04]  /*44550*/  LDL.LU R29, [R1+0x3f0] ;  /* 0x0003f000011d7983 */ /* 0x000ee80000300800 */
[----:B------:R-:W3:Y:S04]  /*44560*/  LDL.LU R28, [R1+0x3f4] ;  /* 0x0003f400011c7983 */ /* 0x000ee80000300800 */
[----:B------:R-:W3:Y:S04]  /*44570*/  LDL.LU R27, [R1+0x3b0] ;  /* 0x0003b000011b7983 */ /* 0x000ee80000300800 */
[----:B----4-:R0:W-:Y:S04]  /*44580*/  STL [R1+0x4c8], R19 ;  /* 0x0004c81301007387 */ /* 0x0101e80000100800 */
[----:B------:R-:W4:Y:S01]  /*44590*/  LDL.LU R26, [R1+0x3b4] ;  /* 0x0003b400011a7983 */ /* 0x000f220000300800 */
[----:B------:R-:W-:-:S03]  /*445a0*/  FADD R6, -R21, R22 ;  /* 0x0000001615067221 */ /* 0x000fc60000000100 */
[----:B------:R-:W3:Y:S04]  /*445b0*/  LDL.LU R14, [R1+0x6b8] ;  /* 0x0006b800010e7983 */ /* 0x000ee80000300800 */
[----:B------:R-:W3:Y:S04]  /*445c0*/  LDL.LU R15, [R1+0x6bc] ;  /* 0x0006bc00010f7983 */ /* 0x000ee80000300800 */
[----:B------:R-:W3:Y:S04]  /*445d0*/  LDL.LU R25, [R1+0x668] ;  /* 0x0006680001197983 */ /* 0x000ee80000300800 */
[----:B------:R-:W3:Y:S04]  /*445e0*/  LDL.LU R23, [R1+0x66c] ;  /* 0x00066c0001177983 */ /* 0x000ee80000300800 */
[----:B------:R-:W3:Y:S04]  /*445f0*/  LDL.LU R22, [R1+0x3f8] ;  /* 0x0003f80001167983 */ /* 0x000ee80000300800 */
[----:B0-----:R-:W3:Y:S04]  /*44600*/  LDL.LU R19, [R1+0x3fc] ;  /* 0x0003fc0001137983 */ /* 0x001ee80000300800 */
[----:B------:R-:W3:Y:S04]  /*44610*/  LDL.LU R3, [R1+0x3b8] ;  /* 0x0003b80001037983 */ /* 0x000ee80000300800 */
[----:B------:R-:W3:Y:S04]  /*44620*/  LDL.LU R0, [R1+0x3bc] ;  /* 0x0003bc0001007983 */ /* 0x000ee80000300800 */
[----:B------:R-:W3:Y:S04]  /*44630*/  LDL.LU.64 R20, [R1+0x878] ;  /* 0x0008780001147983 */ /* 0x000ee80000300a00 */
[----:B--2---:R0:W-:Y:S02]  /*44640*/  STL [R1+0x4c4], R18 ;  /* 0x0004c41201007387 */ /* 0x0041e40000100800 */
[----:B0-----:R-:W-:-:S02]  /*44650*/  FMUL R18, R8, 1.4426950216293334961 ;  /* 0x3fb8aa3b08127820 */ /* 0x001fc40000400000 */
[----:B------:R-:W0:Y:S04]  /*44660*/  LDS R8, [R24+0x41400] ;  /* 0x0414000018087984 */ /* 0x000e280000000800 */
[----:B0-----:R0:W-:Y:S04]  /*44670*/  STL [R1+0x2154], R8 ;  /* 0x0021540801007387 */ /* 0x0011e80000100800 */
[----:B0-----:R-:W2:Y:S04]  /*44680*/  LDL.LU R8, [R1+0x664] ;  /* 0x0006640001087983 */ /* 0x001ea80000300800 */
[----:B-----5:R-:W-:Y:S04]  /*44690*/  STL [R1+0x4c0], R9 ;  /* 0x0004c00901007387 */ /* 0x020fe80000100800 */
[----:B------:R-:W0:Y:S04]  /*446a0*/  LDS R9, [R24+0x41600] ;  /* 0x0416000018097984 */ /* 0x000e280000000800 */
[----:B0-----:R0:W-:Y:S04]  /*446b0*/  STL [R1+0x215c], R9 ;  /* 0x00215c0901007387 */ /* 0x0011e80000100800 */
[----:B0-----:R-:W5:Y:S01]  /*446c0*/  LDL.LU R9, [R1+0x660] ;  /* 0x0006600001097983 */ /* 0x001f620000300800 */
[----:B------:R-:W-:-:S03]  /*446d0*/  FADD R2, -R16, R17 ;  /* 0x0000001110027221 */ /* 0x000fc60000000100 */
[----:B------:R-:W-:Y:S04]  /*446e0*/  LDS R16, [R24+0x41000] ;  /* 0x0410000018107984 */ /* 0x000fe80000000800 */
[----:B------:R-:W0:Y:S01]  /*446f0*/  LDS R17, [R24+0x41200] ;  /* 0x0412000018117984 */ /* 0x000e220000000800 */
[C---:B---3--:R-:W-:Y:S01]  /*44700*/  FMUL R12, R10.reuse, R12 ;  /* 0x0000000c0a0c7220 */ /* 0x048fe20000400000 */
[C---:B------:R-:W-:Y:S02]  /*44710*/  FMUL R13, R10.reuse, R13 ;  /* 0x0000000d0a0d7220 */ /* 0x040fe40000400000 */
[----:B------:R-:W-:Y:S04]  /*44720*/  STL [R1+0x2158], R24 ;  /* 0x0021581801007387 */ /* 0x000fe80000100800 */
[----:B------:R1:W-:Y:S04]  /*44730*/  STL [R1+0x2050], R12 ;  /* 0x0020500c01007387 */ /* 0x0003e80000100800 */
[----:B------:R2:W-:Y:S01]  /*44740*/  STL [R1+0x2054], R13 ;  /* 0x0020540d01007387 */ /* 0x0005e20000100800 */
[C---:B------:R-:W-:Y:S01]  /*44750*/  FMUL R14, R11.reuse, R14 ;  /* 0x0000000e0b0e7220 */ /* 0x040fe20000400000 */
[C---:B-1----:R-:W-:Y:S01]  /*44760*/  FMUL R12, R10.reuse, R28 ;  /* 0x0000001c0a0c7220 */ /* 0x042fe20000400000 */
[C---:B------:R-:W-:Y:S01]  /*44770*/  FMUL R15, R11.reuse, R15 ;  /* 0x0000000f0b0f7220 */ /* 0x040fe20000400000 */
[C---:B------:R-:W-:Y:S01]  /*44780*/  FMUL R3, R11.reuse, R3 ;  /* 0x000000030b037220 */ /* 0x040fe20000400000 */
[----:B------:R-:W-:Y:S01]  /*44790*/  FMUL R0, R11, R0 ;  /* 0x000000000b007220 */ /* 0x000fe20000400000 */
[C---:B--2---:R-:W-:Y:S01]  /*447a0*/  FMUL R13, R10.reuse, R8 ;  /* 0x000000080a0d7220 */ /* 0x044fe20000400000 */
[----:B------:R-:W-:-:S04]  /*447b0*/  FMUL R8, R10, R29 ;  /* 0x0000001d0a087220 */ /* 0x000fc80000400000 */
[----:B------:R-:W-:Y:S01]  /*447c0*/  STL [R1+0x2058], R13 ;  /* 0x0020580d01007387 */ /* 0x000fe20000100800 */
[----:B-----5:R-:W-:-:S05]  /*447d0*/  FMUL R9, R10, R9 ;  /* 0x000000090a097220 */ /* 0x020fca0000400000 */
[----:B------:R1:W-:Y:S04]  /*447e0*/  STL [R1], R9 ;  /* 0x0000000901007387 */ /* 0x0003e80000100800 */
[----:B------:R4:W-:Y:S01]  /*447f0*/  STL [R1+0x10], R8 ;  /* 0x0000100801007387 */ /* 0x0009e20000100800 */
[----:B-1----:R-:W-:-:S03]  /*44800*/  FMUL R9, R10, R27 ;  /* 0x0000001b0a097220 */ /* 0x002fc60000400000 */
[----:B------:R1:W-:Y:S01]  /*44810*/  STL [R1+0x14], R12 ;  /* 0x0000140c01007387 */ /* 0x0003e20000100800 */
[----:B----4-:R-:W-:-:S03]  /*44820*/  FMUL R8, R10, R26 ;  /* 0x0000001a0a087220 */ /* 0x010fc60000400000 */
[----:B------:R2:W-:Y:S04]  /*44830*/  STL [R1+0x20], R9 ;  /* 0x0000200901007387 */ /* 0x0005e80000100800 */
[----:B------:R-:W-:Y:S01]  /*44840*/  STL [R1+0x205c], R14 ;  /* 0x00205c0e01007387 */ /* 0x000fe20000100800 */
[----:B-1----:R-:W-:-:S03]  /*44850*/  FMUL R12, R11, R25 ;  /* 0x000000190b0c7220 */ /* 0x002fc60000400000 */
[----:B------:R1:W-:Y:S04]  /*44860*/  STL [R1+0x24], R8 ;  /* 0x0000240801007387 */ /* 0x0003e80000100800 */
[----:B------:R-:W-:Y:S01]  /*44870*/  STL [R1+0x2060], R15 ;  /* 0x0020600f01007387 */ /* 0x000fe20000100800 */
[----:B--2---:R-:W-:-:S03]  /*44880*/  FMUL R9, R11, R22 ;  /* 0x000000160b097220 */ /* 0x004fc60000400000 */
[----:B------:R2:W-:Y:S01]  /*44890*/  STL [R1+0x2064], R12 ;  /* 0x0020640c01007387 */ /* 0x0005e20000100800 */
[----:B-1----:R-:W-:-:S03]  /*448a0*/  FMUL R8, R11, R19 ;  /* 0x000000130b087220 */ /* 0x002fc60000400000 */
[----:B------:R0:W3:Y:S01]  /*448b0*/  LDG.E.U8 R25, desc[UR10][R4.64] ;  /* 0x0000000a04197981 */ /* 0x0000e2000c1e1100 */
[----:B--2---:R-:W-:-:S05]  /*448c0*/  FMUL R12, R11, R23 ;  /* 0x000000170b0c7220 */ /* 0x004fca0000400000 */
[----:B------:R-:W-:Y:S01]  /*448d0*/  STL [R1+0xc], R12 ;  /* 0x00000c0c01007387 */ /* 0x000fe20000100800 */
[----:B0-----:R-:W-:-:S03]  /*448e0*/  FFMA2 R4, R20.F32x2.HI_LO, R10.F32x2.HI_LO, R16.F32x2.HI_LO ;  /* 0x0000000a14047249 */ /* 0x001fc60000000010 */
[----:B------:R0:W-:Y:S04]  /*448f0*/  STL [R1+0x18], R9 ;  /* 0x0000180901007387 */ /* 0x0001e80000100800 */
[----:B------:R1:W-:Y:S04]  /*44900*/  STL [R1+0x1c], R8 ;  /* 0x00001c0801007387 */ /* 0x0003e80000100800 */
[----:B------:R2:W-:Y:S04]  /*44910*/  STL [R1+0x28], R3 ;  /* 0x0000280301007387 */ /* 0x0005e80000100800 */
[----:B------:R-:W-:Y:S04]  /*44920*/  STL [R1+0x2c], R0 ;  /* 0x00002c0001007387 */ /* 0x000fe80000100800 */
[----:B0-----:R-:W4:Y:S04]  /*44930*/  LDL.LU R9, [R1+0x6c0] ;  /* 0x0006c00001097983 */ /* 0x001f280000300800 */
[----:B------:R-:W5:Y:S04]  /*44940*/  LDL.LU R24, [R1+0x6c4] ;  /* 0x0006c40001187983 */ /* 0x000f680000300800 */
[----:B------:R0:W-:Y:S04]  /*44950*/  STL.64 [R1+0x878], R4 ;  /* 0x0008780401007387 */ /* 0x0001e80000100a00 */
[----:B-1----:R-:W5:Y:S04]  /*44960*/  LDL.LU R8, [R1+0x670] ;  /* 0x0006700001087983 */ /* 0x002f680000300800 */
[----:B--2---:R-:W2:Y:S01]  /*44970*/  LDL.LU R3, [R1+0x674] ;  /* 0x0006740001037983 */ /* 0x004ea20000300800 */
[----:B------:R-:W-:-:S03]  /*44980*/  FMUL R2, R2, 1.4426950216293334961 ;  /* 0x3fb8aa3b02027820 */ /* 0x000fc60000400000 */
[----:B------:R-:W2:Y:S03]  /*44990*/  LDL.LU R26, [R1+0x400] ;  /* 0x00040000011a7983 */ /* 0x000ea60000300800 */
[----:B------:R-:W4:Y:S01]  /*449a0*/  MUFU.EX2 R2, R2 ;  /* 0x0000000200027308 */ /* 0x000f220000000800 */
        /* <DEDUP_REMOVED lines=8> */
[----:B0-----:R-:W2:Y:S04]  /*44a30*/  LDL.LU R5, [R1+0x398] ;  /* 0x0003980001057983 */ /* 0x001ea80000300800 */
[----:B------:R-:W2:Y:S04]  /*44a40*/  LDL.LU R4, [R1+0x39c] ;  /* 0x00039c0001047983 */ /* 0x000ea80000300800 */
[----:B------:R-:W2:Y:S04]  /*44a50*/  LDL.LU.64 R16, [R1+0x870] ;  /* 0x0008700001107983 */ /* 0x000ea80000300a00 */
[----:B------:R-:W2:Y:S04]  /*44a60*/  LDL R19, [R1+0x1070] ;  /* 0x0010700001137983 */ /* 0x000ea80000100800 */
[----:B------:R-:W2:Y:S04]  /*44a70*/  LDL.LU R22, [R1+0x4b8] ;  /* 0x0004b80001167983 */ /* 0x000ea80000300800 */
[----:B------:R-:W2:Y:S01]  /*44a80*/  LDL R21, [R1+0x9a4] ;  /* 0x0009a40001157983 */ /* 0x000ea20000100800 */
[----:B------:R-:W-:-:S03]  /*44a90*/  FMUL R10, R7, 1.4426950216293334961 ;  /* 0x3fb8aa3b070a7820 */ /* 0x000fc60000400000 */
[----:B------:R-:W2:Y:S01]  /*44aa0*/  LDL.LU R0, [R1+0x5c8] ;  /* 0x0005c80001007983 */ /* 0x000ea20000300800 */
[----:B------:R0:W-:Y:S03]  /*44ab0*/  MUFU.EX2 R7, R18 ;  /* 0x0000001200077308 */ /* 0x0001e60000000800 */
[----:B------:R-:W2:Y:S04]  /*44ac0*/  LDL R29, [R1+0x968] ;  /* 0x00096800011d7983 */ /* 0x000ea80000100800 */
[----:B------:R-:W2:Y:S04]  /*44ad0*/  LDL.LU R27, [R1+0x5cc] ;  /* 0x0005cc00011b7983 */ /* 0x000ea80000300800 */
[----:B---3--:R1:W-:Y:S04]  /*44ae0*/  STL [R1+0x4bc], R25 ;  /* 0x0004bc1901007387 */ /* 0x0083e80000100800 */
[----:B-1----:R-:W3:Y:S04]  /*44af0*/  LDL R25, [R1+0x964] ;  /* 0x0009640001197983 */ /* 0x002ee80000100800 */
[----:B0-----:R-:W3:Y:S01]  /*44b00*/  LDL.LU R18, [R1+0x404] ;  /* 0x0004040001127983 */ /* 0x001ee20000300800 */
[C---:B----4-:R-:W-:Y:S01]  /*44b10*/  FMUL R9, R2.reuse, R9 ;  /* 0x0000000902097220 */ /* 0x050fe20000400000 */
[----:B-----5:R-:W-:-:S04]  /*44b20*/  FMUL R24, R2, R24 ;  /* 0x0000001802187220 */ /* 0x020fc80000400000 */
[----:B------:R0:W-:Y:S01]  /*44b30*/  STL [R1+0x80], R9 ;  /* 0x0000800901007387 */ /* 0x0001e20000100800 */
[----:B------:R-:W-:-:S03]  /*44b40*/  FMUL R8, R2, R8 ;  /* 0x0000000802087220 */ /* 0x000fc60000400000 */
[----:B0-----:R-:W4:Y:S01]  /*44b50*/  LDL.LU R9, [R1+0x215c] ;  /* 0x00215c0001097983 */ /* 0x001f220000300800 */
[----:B--2---:R-:W-:-:S03]  /*44b60*/  FMUL R3, R2, R3 ;  /* 0x0000000302037220 */ /* 0x004fc60000400000 */
[----:B------:R0:W-:Y:S04]  /*44b70*/  STL [R1+0x84], R24 ;  /* 0x0000841801007387 */ /* 0x0001e80000100800 */
[----:B0-----:R-:W2:Y:S04]  /*44b80*/  LDL.LU R24, [R1+0x2158] ;  /* 0x0021580001187983 */ /* 0x001ea80000300800 */
[----:B------:R0:W-:Y:S04]  /*44b90*/  STL [R1+0x90], R8 ;  /* 0x0000900801007387 */ /* 0x0001e80000100800 */
[----:B0-----:R-:W4:Y:S04]  /*44ba0*/  LDL.LU R8, [R1+0x2154] ;  /* 0x0021540001087983 */ /* 0x001f280000300800 */
[----:B------:R0:W-:Y:S04]  /*44bb0*/  STL [R1+0x94], R3 ;  /* 0x0000940301007387 */ /* 0x0001e80000100800 */
[----:B0-----:R-:W5:Y:S01]  /*44bc0*/  LDL.LU R3, [R1+0x2150] ;  /* 0x0021500001037983 */ /* 0x001f620000300800 */
[C---:B------:R-:W-:Y:S01]  /*44bd0*/  FMUL R26, R2.reuse, R26 ;  /* 0x0000001a021a7220 */ /* 0x040fe20000400000 */
[C---:B------:R-:W-:Y:S01]  /*44be0*/  FMUL R11, R2.reuse, R11 ;  /* 0x0000000b020b7220 */ /* 0x040fe20000400000 */
[----:B------:R-:W-:-:S03]  /*44bf0*/  FMUL R15, R2, R15 ;  /* 0x0000000f020f7220 */ /* 0x000fc60000400000 */
[----:B------:R0:W-:Y:S04]  /*44c00*/  STL [R1+0xa0], R26 ;  /* 0x0000a01a01007387 */ /* 0x0001e80000100800 */
[----:B0-----:R-:W2:Y:S01]  /*44c10*/  LDL.LU R26, [R1+0x214c] ;  /* 0x00214c00011a7983 */ /* 0x001ea20000300800 */
[----:B---3--:R-:W-:-:S05]  /*44c20*/  FMUL R18, R2, R18 ;  /* 0x0000001202127220 */ /* 0x008fca0000400000 */
[----:B------:R-:W-:Y:S04]  /*44c30*/  STL [R1+0xa4], R18 ;  /* 0x0000a41201007387 */ /* 0x000fe80000100800 */
[----:B------:R-:W-:Y:S04]  /*44c40*/  STL [R1+0xb0], R11 ;  /* 0x0000b00b01007387 */ /* 0x000fe80000100800 */
[----:B------:R0:W-:Y:S04]  /*44c50*/  STL [R1+0xb4], R15 ;  /* 0x0000b40f01007387 */ /* 0x0001e80000100800 */
[----:B0-----:R-:W3:Y:S01]  /*44c60*/  LDL R15, [R1+0x1050] ;  /* 0x00105000010f7983 */ /* 0x001ee20000100800 */
[C---:B-----5:R-:W-:Y:S01]  /*44c70*/  FMUL R14, R3.reuse, R14 ;  /* 0x0000000e030e7220 */ /* 0x060fe20000400000 */
[----:B------:R-:W-:-:S04]  /*44c80*/  FMUL R11, R3, R13 ;  /* 0x0000000d030b7220 */ /* 0x000fc80000400000 */
[----:B------:R0:W-:Y:S01]  /*44c90*/  STL [R1+0x88], R14 ;  /* 0x0000880e01007387 */ /* 0x0001e20000100800 */
[----:B------:R-:W-:-:S03]  /*44ca0*/  FMUL R18, R3, R12 ;  /* 0x0000000c03127220 */ /* 0x000fc60000400000 */
[----:B0-----:R-:W5:Y:S04]  /*44cb0*/  LDL R14, [R1+0x1054] ;  /* 0x00105400010e7983 */ /* 0x001f680000100800 */
[----:B------:R0:W-:Y:S04]  /*44cc0*/  STL [R1+0x8c], R11 ;  /* 0x00008c0b01007387 */ /* 0x0001e80000100800 */
[----:B------:R-:W3:Y:S04]  /*44cd0*/  LDL R13, [R1+0x104c] ;  /* 0x00104c00010d7983 */ /* 0x000ee80000100800 */
[----:B------:R-:W3:Y:S01]  /*44ce0*/  LDL R12, [R1+0x1048] ;  /* 0x00104800010c7983 */ /* 0x000ee20000100800 */
[----:B0-----:R-:W-:-:S05]  /*44cf0*/  FMUL R11, R3, R28 ;  /* 0x0000001c030b7220 */ /* 0x001fca0000400000 */
[----:B------:R0:W-:Y:S04]  /*44d00*/  STL [R1+0x98], R11 ;  /* 0x0000980b01007387 */ /* 0x0001e80000100800 */
[----:B0-----:R-:W3:Y:S04]  /*44d10*/  LDL R11, [R1+0x1044] ;  /* 0x00104400010b7983 */ /* 0x001ee80000100800 */
[----:B------:R0:W-:Y:S02]  /*44d20*/  STL [R1+0x9c], R18 ;  /* 0x00009c1201007387 */ /* 0x0001e40000100800 */
[C---:B0-----:R-:W-:Y:S01]  /*44d30*/  FMUL R18, R3.reuse, R5 ;  /* 0x0000000503127220 */ /* 0x041fe20000400000 */
[----:B------:R-:W-:-:S02]  /*44d40*/  FMUL R5, R3, R4 ;  /* 0x0000000403057220 */ /* 0x000fc40000400000 */
[----:B--2---:R-:W0:Y:S01]  /*44d50*/  LDS R4, [R24+0x41800] ;  /* 0x0418000018047984 */ /* 0x004e220000000800 */
[C---:B------:R-:W-:Y:S01]  /*44d60*/  FMUL R23, R3.reuse, R23 ;  /* 0x0000001703177220 */ /* 0x040fe20000400000 */
[----:B------:R-:W-:Y:S01]  /*44d70*/  FMUL R20, R3, R20 ;  /* 0x0000001403147220 */ /* 0x000fe20000400000 */
[----:B----4-:R-:W-:-:S03]  /*44d80*/  FFMA2 R8, R16.F32x2.HI_LO, R2.F32x2.HI_LO, R8.F32x2.HI_LO ;  /* 0x0000000210087249 */ /* 0x010fc60000000008 */
[----:B------:R-:W-:Y:S01]  /*44d90*/  STL [R1+0xa8], R23 ;  /* 0x0000a81701007387 */ /* 0x000fe20000100800 */
[----:B------:R-:W-:-:S03]  /*44da0*/  FADD R2, -R21, R22 ;  /* 0x0000001615027221 */ /* 0x000fc60000000100 */
[----:B------:R-:W-:Y:S04]  /*44db0*/  STL [R1+0xac], R20 ;  /* 0x0000ac1401007387 */ /* 0x000fe80000100800 */
[----:B------:R-:W-:Y:S01]  /*44dc0*/  STL [R1+0xb8], R18 ;  /* 0x0000b81201007387 */ /* 0x000fe20000100800 */
[----:B------:R-:W-:-:S03]  /*44dd0*/  FMUL R3, R2, 1.4426950216293334961 ;  /* 0x3fb8aa3b02037820 */ /* 0x000fc60000400000 */
[----:B0-----:R-:W-:Y:S04]  /*44de0*/  STL [R1+0x2148], R4 ;  /* 0x0021480401007387 */ /* 0x001fe80000100800 */
[----:B------:R-:W-:Y:S04]  /*44df0*/  STL [R1+0xbc], R5 ;  /* 0x0000bc0501007387 */ /* 0x000fe80000100800 */
[----:B------:R5:W-:Y:S01]  /*44e00*/  STL.64 [R1+0x870], R8 ;  /* 0x0008700801007387 */ /* 0x000be20000100a00 */
[----:B------:R-:W-:Y:S01]  /*44e10*/  IADD3 R16, P2, PT, R19, UR5, RZ ;  /* 0x0000000513107c10 */ /* 0x000fe2000ff5e0ff */
[----:B------:R-:W-:Y:S01]  /*44e20*/  FMUL R6, R6, 1.4426950216293334961 ;  /* 0x3fb8aa3b06067820 */ /* 0x000fe20000400000 */
[----:B------:R-:W-:Y:S01]  /*44e30*/  FADD R2, -R29, R0 ;  /* 0x000000001d027221 */ /* 0x000fe20000000100 */
[----:B------:R-:W-:Y:S01]  /*44e40*/  IMAD.SHL.U32 R26, R26, 0x10, RZ ;  /* 0x000000101a1a7824 */ /* 0x000fe200078e00ff */
[----:B------:R-:W0:Y:S01]  /*44e50*/  LDS R5, [R24+0x41a00] ;  /* 0x041a000018057984 */ /* 0x000e220000000800 */
[----:B-----5:R-:W-:-:S04]  /*44e60*/  IADD3 R8, P4, PT, R14, UR5, RZ ;  /* 0x000000050e087c10 */ /* 0x020fc8000ff9e0ff */
[----:B---3--:R-:W-:Y:S02]  /*44e70*/  IADD3.X R9, PT, PT, R11, UR9, RZ, P4, !PT ;  /* 0x000000090b097c10 */ /* 0x008fe4000a7fe4ff */
[----:B------:R-:W1:Y:S01]  /*44e80*/  MUFU.EX2 R11, R3 ;  /* 0x00000003000b7308 */ /* 0x000e620000000800 */
[----:B------:R-:W-:-:S05]  /*44e90*/  IADD3.X R17, PT, PT, R13, UR9, RZ, P2, !PT ;  /* 0x000000090d117c10 */ /* 0x000fca00097fe4ff */
[----:B------:R2:W3:Y:S04]  /*44ea0*/  LDG.E.U8 R28, desc[UR10][R16.64] ;  /* 0x0000000a101c7981 */ /* 0x0004e8000c1e1100 */
[----:B-1----:R1:W-:Y:S04]  /*44eb0*/  STL [R1+0x2140], R11 ;  /* 0x0021400b01007387 */ /* 0x0023e80000100800 */
[----:B------:R-:W2:Y:S04]  /*44ec0*/  LDL.LU R22, [R1+0x6e0] ;  /* 0x0006e00001167983 */ /* 0x000ea80000300800 */
[----:B------:R-:W4:Y:S04]  /*44ed0*/  LDL.LU R21, [R1+0x6e4] ;  /* 0x0006e40001157983 */ /* 0x000f280000300800 */
[----:B------:R-:W5:Y:S04]  /*44ee0*/  LDL.LU R20, [R1+0x690] ;  /* 0x0006900001147983 */ /* 0x000f680000300800 */
[----:B------:R-:W3:Y:S04]  /*44ef0*/  LDL.LU R14, [R1+0x694] ;  /* 0x00069400010e7983 */ /* 0x000ee80000300800 */
[----:B------:R-:W3:Y:S01]  /*44f00*/  LDL.LU R4, [R1+0x440] ;  /* 0x0004400001047983 */ /* 0x000ee20000300800 */
[----:B------:R-:W2:Y:S01]  /*44f10*/  MUFU.EX2 R6, R6 ;  /* 0x0000000600067308 */ /* 0x000ea20000000800 */
[----:B------:R-:W-:Y:S01]  /*44f20*/  IADD3 R18, P3, PT, R15, UR5, RZ ;  /* 0x000000050f127c10 */ /* 0x000fe2000ff7e0ff */
[----:B------:R-:W-:-:S03]  /*44f30*/  FMUL R3, R2, 1.4426950216293334961 ;  /* 0x3fb8aa3b02037820 */ /* 0x000fc60000400000 */
[----:B------:R-:W-:Y:S01]  /*44f40*/  IADD3.X R19, PT, PT, R12, UR9, RZ, P3, !PT ;  /* 0x000000090c137c10 */ /* 0x000fe20009ffe4ff */
[----:B------:R-:W-:Y:S02]  /*44f50*/  FADD R2, -R25, R27 ;  /* 0x0000001b19027221 */ /* 0x000fe40000000100 */
[----:B------:R-:W3:Y:S04]  /*44f60*/  LDL.LU R25, [R1+0x444] ;  /* 0x0004440001197983 */ /* 0x000ee80000300800 */
[----:B------:R0:W3:Y:S01]  /*44f70*/  LDG.E.U8 R29, desc[UR10][R18.64] ;  /* 0x0000000a121d7981 */ /* 0x0000e2000c1e1100 */
[----:B------:R5:W-:Y:S03]  /*44f80*/  MUFU.EX2 R12, R3 ;  /* 0x00000003000c7308 */ /* 0x000be60000000800 */
[----:B------:R-:W0:Y:S04]  /*44f90*/  LDL.LU R19, [R1+0x3e0] ;  /* 0x0003e00001137983 */ /* 0x000e280000300800 */
[----:B------:R-:W3:Y:S04]  /*44fa0*/  LDL.LU R18, [R1+0x3e4] ;  /* 0x0003e40001127983 */ /* 0x000ee80000300800 */
[----:B------:R-:W3:Y:S04]  /*44fb0*/  LDL.LU R15, [R1+0x6e8] ;  /* 0x0006e800010f7983 */ /* 0x000ee80000300800 */
[----:B-1----:R-:W3:Y:S04]  /*44fc0*/  LDL.LU R11, [R1+0x6ec] ;  /* 0x0006ec00010b7983 */ /* 0x002ee80000300800 */
[----:B------:R-:W3:Y:S04]  /*44fd0*/  LDL.LU R13, [R1+0x69c] ;  /* 0x00069c00010d7983 */ /* 0x000ee80000300800 */
[----:B------:R-:W3:Y:S04]  /*44fe0*/  LDL.LU R23, [R1+0x5d0] ;  /* 0x0005d00001177983 */ /* 0x000ee80000300800 */
[----:B------:R-:W3:Y:S01]  /*44ff0*/  LDL R0, [R1+0x9a0] ;  /* 0x0009a00001007983 */ /* 0x000ee20000100800 */
[C---:B--2---:R-:W-:Y:S01]  /*45000*/  FMUL R17, R6.reuse, R22 ;  /* 0x0000001606117220 */ /* 0x044fe20000400000 */
[----:B----4-:R-:W-:-:S04]  /*45010*/  FMUL R16, R6, R21 ;  /* 0x0000001506107220 */ /* 0x010fc80000400000 */
[----:B------:R-:W-:Y:S01]  /*45020*/  STL [R1+0xc0], R17 ;  /* 0x0000c01101007387 */ /* 0x000fe20000100800 */
[----:B-----5:R-:W-:-:S03]  /*45030*/  FMUL R3, R6, R20 ;  /* 0x0000001406037220 */ /* 0x020fc60000400000 */
[----:B------:R3:W-:Y:S04]  /*45040*/  STL [R1+0xc4], R16 ;  /* 0x0000c41001007387 */ /* 0x0007e80000100800 */
[----:B------:R1:W-:Y:S01]  /*45050*/  STL [R1+0xd0], R3 ;  /* 0x0000d00301007387 */ /* 0x0003e20000100800 */
[----:B---3--:R-:W-:-:S03]  /*45060*/  FMUL R16, R6, R14 ;  /* 0x0000000e06107220 */ /* 0x008fc60000400000 */
[----:B-1----:R-:W2:Y:S01]  /*45070*/  LDL.LU R3, [R1+0x698] ;  /* 0x0006980001037983 */ /* 0x002ea20000300800 */
[----:B------:R-:W-:-:S03]  /*45080*/  FMUL R14, R6, R4 ;  /* 0x00000004060e7220 */ /* 0x000fc60000400000 */
[----:B------:R-:W-:Y:S04]  /*45090*/  STL [R1+0xd4], R16 ;  /* 0x0000d41001007387 */ /* 0x000fe80000100800 */
[----:B------:R1:W-:Y:S04]  /*450a0*/  STL [R1+0x4b8], R28 ;  /* 0x0004b81c01007387 */ /* 0x0003e80000100800 */
[----:B------:R-:W3:Y:S04]  /*450b0*/  LDL.LU R4, [R1+0x448] ;  /* 0x0004480001047983 */ /* 0x000ee80000300800 */
[----:B------:R4:W-:Y:S04]  /*450c0*/  STL [R1+0xf0], R14 ;  /* 0x0000f00e01007387 */ /* 0x0009e80000100800 */
[----:B-1----:R-:W5:Y:S04]  /*450d0*/  LDL.LU R28, [R1+0x44c] ;  /* 0x00044c00011c7983 */ /* 0x002f680000300800 */
[----:B------:R-:W5:Y:S04]  /*450e0*/  LDL.LU R20, [R1+0x3e8] ;  /* 0x0003e80001147983 */ /* 0x000f680000300800 */
[----:B----4-:R-:W4:Y:S01]  /*450f0*/  LDL.LU R14, [R1+0x3ec] ;  /* 0x0003ec00010e7983 */ /* 0x010f220000300800 */
[C---:B------:R-:W-:Y:S01]  /*45100*/  FMUL R25, R6.reuse, R25 ;  /* 0x0000001906197220 */ /* 0x040fe20000400000 */
[----:B0-----:R-:W-:-:S02]  /*45110*/  FMUL R19, R6, R19 ;  /* 0x0000001306137220 */ /* 0x001fc40000400000 */
[----:B------:R-:W4:Y:S01]  /*45120*/  LDL.LU R22, [R1+0x5d4] ;  /* 0x0005d40001167983 */ /* 0x000f220000300800 */
[----:B------:R-:W-:-:S03]  /*45130*/  FMUL R18, R6, R18 ;  /* 0x0000001206127220 */ /* 0x000fc60000400000 */
[----:B------:R-:W-:Y:S04]  /*45140*/  STL [R1+0x4b4], R29 ;  /* 0x0004b41d01007387 */ /* 0x000fe80000100800 */
[----:B------:R-:W4:Y:S04]  /*45150*/  LDL R21, [R1+0x99c] ;  /* 0x00099c0001157983 */ /* 0x000f280000100800 */
[----:B------:R0:W-:Y:S04]  /*45160*/  STL [R1+0xf4], R25 ;  /* 0x0000f41901007387 */ /* 0x0001e80000100800 */
[----:B------:R-:W-:Y:S01]  /*45170*/  STL [R1+0x110], R19 ;  /* 0x0001101301007387 */ /* 0x000fe20000100800 */
[----:B------:R-:W-:-:S03]  /*45180*/  LOP3.LUT R26, R26, 0x1c0, RZ, 0xc0, !PT ;  /* 0x000001c01a1a7812 */ /* 0x000fc600078ec0ff */
[----:B------:R-:W-:Y:S01]  /*45190*/  LDS R16, [R24+0x43c00] ;  /* 0x043c000018107984 */ /* 0x000fe20000000800 */
[C---:B0-----:R-:W-:Y:S01]  /*451a0*/  FMUL R25, R7.reuse, R15 ;  /* 0x0000000f07197220 */ /* 0x041fe20000400000 */
[C---:B------:R-:W-:Y:S02]  /*451b0*/  FMUL R15, R7.reuse, R11 ;  /* 0x0000000b070f7220 */ /* 0x040fe40000400000 */
[----:B------:R0:W-:Y:S04]  /*451c0*/  STL [R1+0x114], R18 ;  /* 0x0001141201007387 */ /* 0x0001e80000100800 */
[----:B------:R-:W-:Y:S04]  /*451d0*/  LDS R17, [R26+UR7+0x43e00] ;  /* 0x043e00071a117984 */ /* 0x000fe80008000800 */
[----:B0-----:R-:W4:Y:S04]  /*451e0*/  LDL.LU.64 R18, [R1+0x868] ;  /* 0x0008680001127983 */ /* 0x001f280000300a00 */
[----:B------:R-:W-:Y:S04]  /*451f0*/  STL [R1+0xc8], R25 ;  /* 0x0000c81901007387 */ /* 0x000fe80000100800 */
[----:B------:R-:W4:Y:S04]  /*45200*/  LDL R11, [R1+0x1058] ;  /* 0x00105800010b7983 */ /* 0x000f280000100800 */
[----:B------:R0:W-:Y:S02]  /*45210*/  STL [R1+0xcc], R15 ;  /* 0x0000cc0f01007387 */ /* 0x0001e40000100800 */
[----:B0-----:R-:W-:-:S02]  /*45220*/  FMUL R15, R7, R13 ;  /* 0x0000000d070f7220 */ /* 0x001fc40000400000 */
[----:B------:R-:W4:Y:S01]  /*45230*/  LDL R13, [R1+0x1038] ;  /* 0x00103800010d7983 */ /* 0x000f220000100800 */
[----:B--2---:R-:W-:-:S05]  /*45240*/  FMUL R3, R7, R3 ;  /* 0x0000000307037220 */ /* 0x004fca0000400000 */
[----:B------:R0:W-:Y:S01]  /*45250*/  STL [R1+0xd8], R3 ;  /* 0x0000d80301007387 */ /* 0x0001e20000100800 */
[----:B---3--:R-:W-:-:S03]  /*45260*/  FMUL R4, R7, R4 ;  /* 0x0000000407047220 */ /* 0x008fc60000400000 */
[----:B0-----:R-:W2:Y:S04]  /*45270*/  LDL R3, [R1+0x103c] ;  /* 0x00103c0001037983 */ /* 0x001ea80000100800 */
[----:B------:R0:W-:Y:S04]  /*45280*/  STL [R1+0xdc], R15 ;  /* 0x0000dc0f01007387 */ /* 0x0001e80000100800 */
[----:B0-----:R-:W3:Y:S04]  /*45290*/  LDL R15, [R1+0x1034] ;  /* 0x00103400010f7983 */ /* 0x001ee80000100800 */
[----:B------:R-:W2:Y:S04]  /*452a0*/  LDL.LU R29, [R1+0x5d8] ;  /* 0x0005d800011d7983 */ /* 0x000ea80000300800 */
[----:B------:R-:W2:Y:S04]  /*452b0*/  LDL R27, [R1+0x998] ;  /* 0x00099800011b7983 */ /* 0x000ea80000100800 */
[----:B------:R-:W2:Y:S04]  /*452c0*/  LDL.LU R26, [R1+0x5dc] ;  /* 0x0005dc00011a7983 */ /* 0x000ea80000300800 */
[----:B------:R-:W2:Y:S04]  /*452d0*/  LDL R25, [R1+0x994] ;  /* 0x0009940001197983 */ /* 0x000ea80000100800 */
[----:B------:R0:W-:Y:S04]  /*452e0*/  STL [R1+0xf8], R4 ;  /* 0x0000f80401007387 */ /* 0x0001e80000100800 */
[----:B0-----:R-:W2:Y:S01]  /*452f0*/  LDL.LU R4, [R1+0x2148] ;  /* 0x0021480001047983 */ /* 0x001ea20000300800 */
[----:B-----5:R-:W-:-:S05]  /*45300*/  FMUL R28, R7, R28 ;  /* 0x0000001c071c7220 */ /* 0x020fca0000400000 */
[----:B------:R4:W-:Y:S02]  /*45310*/  STL [R1+0xfc], R28 ;  /* 0x0000fc1c01007387 */ /* 0x0009e40000100800 */
[C---:B----4-:R-:W-:Y:S02]  /*45320*/  FMUL R28, R7.reuse, R14 ;  /* 0x0000000e071c7220 */ /* 0x050fe40000400000 */
[----:B------:R-:W4:Y:S01]  /*45330*/  LDL R14, [R1+0x1030] ;  /* 0x00103000010e7983 */ /* 0x000f220000100800 */
[----:B------:R-:W-:-:S05]  /*45340*/  FMUL R20, R7, R20 ;  /* 0x0000001407147220 */ /* 0x000fca0000400000 */
[----:B------:R0:W-:Y:S04]  /*45350*/  STL [R1+0x118], R20 ;  /* 0x0001181401007387 */ /* 0x0001e80000100800 */
[----:B0-----:R0:W5:Y:S04]  /*45360*/  LDG.E.U8 R20, desc[UR10][R8.64] ;  /* 0x0000000a08147981 */ /* 0x001168000c1e1100 */
[----:B0-----:R-:W0:Y:S04]  /*45370*/  LDS R8, [R24+0x41c00] ;  /* 0x041c000018087984 */ /* 0x001e280000000800 */
[----:B------:R-:W-:Y:S01]  /*45380*/  STL [R1+0x11c], R28 ;  /* 0x00011c1c01007387 */ /* 0x000fe20000100800 */
[----:B------:R-:W-:Y:S03]  /*45390*/  MUFU.EX2 R10, R10 ;  /* 0x0000000a000a7308 */ /* 0x000fe60000000800 */
[----:B------:R-:W1:Y:S01]  /*453a0*/  LDS R9, [R24+0x41e00] ;  /* 0x041e000018097984 */ /* 0x000e620000000800 */
[----:B--2---:R-:W-:Y:S01]  /*453b0*/  FFMA2 R6, R18.F32x2.HI_LO, R6.F32x2.HI_LO, R4.F32x2.HI_LO ;  /* 0x0000000612067249 */ /* 0x004fe20000000004 */
[----:B------:R-:W-:Y:S01]  /*453c0*/  IADD3 R4, P2, PT, R11, UR5, RZ ;  /* 0x000000050b047c10 */ /* 0x000fe2000ff5e0ff */
[----:B------:R-:W-:Y:S01]  /*453d0*/  FMUL R5, R2, 1.4426950216293334961 ;  /* 0x3fb8aa3b02057820 */ /* 0x000fe20000400000 */
[----:B------:R-:W2:Y:S04]  /*453e0*/  LDL R11, [R1+0x102c] ;  /* 0x00102c00010b7983 */ /* 0x000ea80000100800 */
[----:B------:R0:W-:Y:S02]  /*453f0*/  STL.64 [R1+0x868], R6 ;  /* 0x0008680601007387 */ /* 0x0001e40000100a00 */
[----:B0-----:R-:W-:-:S02]  /*45400*/  IADD3 R6, P3, PT, R13, UR5, RZ ;  /* 0x000000050d067c10 */ /* 0x001fc4000ff7e0ff */
[----:B------:R3:W0:Y:S01]  /*45410*/  MUFU.EX2 R13, R5 ;  /* 0x00000005000d7308 */ /* 0x0006220000000800 */
[----:B------:R-:W-:Y:S01]  /*45420*/  IADD3 R2, P4, PT, R3, UR5, RZ ;  /* 0x0000000503027c10 */ /* 0x000fe2000ff9e0ff */
[----:B------:R-:W-:Y:S02]  /*45430*/  FADD R3, -R0, R23 ;  /* 0x0000001700037221 */ /* 0x000fe40000000100 */
[----:B------:R-:W2:Y:S01]  /*45440*/  LDL R0, [R1+0x1040] ;  /* 0x0010400001007983 */ /* 0x000ea20000100800 */
[----:B----4-:R-:W-:-:S03]  /*45450*/  IADD3.X R7, PT, PT, R14, UR9, RZ, P3, !PT ;  /* 0x000000090e077c10 */ /* 0x010fc60009ffe4ff */
[----:B------:R4:W-:Y:S01]  /*45460*/  STL [R1+0x2144], R8 ;  /* 0x0021440801007387 */ /* 0x0009e20000100800 */
[----:B---3--:R-:W-:Y:S01]  /*45470*/  IADD3.X R5, PT, PT, R15, UR9, RZ, P2, !PT ;  /* 0x000000090f057c10 */ /* 0x008fe200097fe4ff */
[----:B------:R-:W-:Y:S01]  /*45480*/  FADD R19, -R21, R22 ;  /* 0x0000001615137221 */ /* 0x000fe20000000100 */
[----:B------:R-:W-:Y:S01]  /*45490*/  FMUL R3, R3, 1.4426950216293334961 ;  /* 0x3fb8aa3b03037820 */ /* 0x000fe20000400000 */
[----:B------:R-:W3:Y:S04]  /*454a0*/  LDG.E.U8 R22, desc[UR10][R6.64] ;  /* 0x0000000a06167981 */ /* 0x000ee8000c1e1100 */
[----:B0-----:R-:W-:Y:S04]  /*454b0*/  STL [R1+0x614], R13 ;  /* 0x0006140d01007387 */ /* 0x001fe80000100800 */
[----:B------:R-:W3:Y:S04]  /*454c0*/  LDL.LU.64 R14, [R1+0x9e8] ;  /* 0x0009e800010e7983 */ /* 0x000ee80000300a00 */
[----:B----4-:R-:W4:Y:S01]  /*454d0*/  LDL R8, [R1+0x101c] ;  /* 0x00101c0001087983 */ /* 0x010f220000100800 */
[----:B------:R-:W-:-:S03]  /*454e0*/  FMUL R19, R19, 1.4426950216293334961 ;  /* 0x3fb8aa3b13137820 */ /* 0x000fc60000400000 */
[----:B------:R0:W4:Y:S03]  /*454f0*/  LDG.E.U8 R23, desc[UR10][R4.64] ;  /* 0x0000000a04177981 */ /* 0x000126000c1e1100 */
[----:B------:R-:W1:Y:S08]  /*45500*/  MUFU.EX2 R19, R19 ;  /* 0x0000001300137308 */ /* 0x000e700000000800 */
[----:B------:R2:W-:Y:S01]  /*45510*/  MUFU.EX2 R18, R3 ;  /* 0x0000000300127308 */ /* 0x0005e20000000800 */
[----:B0-----:R-:W-:Y:S01]  /*45520*/  FADD R5, -R27, R29 ;  /* 0x0000001d1b057221 */ /* 0x001fe20000000100 */
[----:B-1----:R-:W-:Y:S04]  /*45530*/  STL [R1+0x2138], R19 ;  /* 0x0021381301007387 */ /* 0x002fe80000100800 */
[----:B-----5:R0:W-:Y:S04]  /*45540*/  STL [R1+0x4b0], R20 ;  /* 0x0004b01401007387 */ /* 0x0201e80000100800 */
[----:B------:R-:W5:Y:S01]  /*45550*/  LDL.LU R21, [R1+0x5e0] ;  /* 0x0005e00001157983 */ /* 0x000f620000300800 */
[----:B------:R-:W-:Y:S01]  /*45560*/  FMUL R7, R5, 1.4426950216293334961 ;  /* 0x3fb8aa3b05077820 */ /* 0x000fe20000400000 */
[----:B--2---:R-:W-:-:S05]  /*45570*/  IADD3.X R3, PT, PT, R11, UR9, RZ, P4, !PT ;  /* 0x000000090b037c10 */ /* 0x004fca000a7fe4ff */
[----:B0-----:R3:W2:Y:S01]  /*45580*/  LDG.E.U8 R20, desc[UR10][R2.64] ;  /* 0x0000000a02147981 */ /* 0x0016a2000c1e1100 */
[----:B------:R-:W-:-:S03]  /*45590*/  IADD3 R4, P2, PT, R0, UR5, RZ ;  /* 0x0000000500047c10 */ /* 0x000fc6000ff5e0ff */
[----:B------:R-:W5:Y:S04]  /*455a0*/  LDL R0, [R1+0x990] ;  /* 0x0009900001007983 */ /* 0x000f680000100800 */
[----:B------:R-:W5:Y:S01]  /*455b0*/  LDL.LU R19, [R1+0x6ac] ;  /* 0x0006ac0001137983 */ /* 0x000f620000300800 */
[----:B---3--:R-:W-:Y:S02]  /*455c0*/  FFMA2 R2, R14.F32x2.HI_LO, R12.F32x2.HI_LO, R16.F32x2.HI_LO ;  /* 0x0000000c0e027249 */ /* 0x008fe40000000010 */
[----:B------:R-:W-:-:S03]  /*455d0*/  IMAD.MOV.U32 R13, RZ, RZ, R12 ;  /* 0x000000ffff0d7224 */ /* 0x000fc600078e000c */
[----:B------:R-:W-:Y:S01]  /*455e0*/  STL.64 [R1+0x860], R2 ;  /* 0x0008600201007387 */ /* 0x000fe20000100a00 */
[----:B----4-:R-:W-:-:S03]  /*455f0*/  IADD3.X R5, PT, PT, R8, UR9, RZ, P2, !PT ;  /* 0x0000000908057c10 */ /* 0x010fc600097fe4ff */
[----:B------:R-:W3:Y:S04]  /*45600*/  LDL.LU R17, [R1+0x418] ;  /* 0x0004180001117983 */ /* 0x000ee80000300800 */
[----:B------:R-:W4:Y:S04]  /*45610*/  LDL.LU R12, [R1+0x41c] ;  /* 0x00041c00010c7983 */ /* 0x000f280000300800 */
[----:B------:R-:W3:Y:S04]  /*45620*/  LDL.LU.64 R14, [R1+0x858] ;  /* 0x00085800010e7983 */ /* 0x000ee80000300a00 */
[----:B------:R-:W-:Y:S04]  /*45630*/  STL [R1+0x2068], R13 ;  /* 0x0020680d01007387 */ /* 0x000fe80000100800 */
[----:B------:R-:W3:Y:S04]  /*45640*/  LDL.LU R8, [R1+0x720] ;  /* 0x0007200001087983 */ /* 0x000ee80000300800 */
[----:B------:R-:W4:Y:S01]  /*45650*/  LDL.LU R11, [R1+0x724] ;  /* 0x00072400010b7983 */ /* 0x000f220000300800 */
[----:B------:R-:W-:-:S03]  /*45660*/  FADD R6, -R25, R26 ;  /* 0x0000001a19067221 */ /* 0x000fc60000000100 */
[----:B------:R-:W5:Y:S04]  /*45670*/  LDL.LU R29, [R1+0x6a0] ;  /* 0x0006a000011d7983 */ /* 0x000f680000300800 */
[----:B------:R-:W5:Y:S04]  /*45680*/  LDL.LU R28, [R1+0x6a4] ;  /* 0x0006a400011c7983 */ /* 0x000f680000300800 */
[----:B------:R-:W5:Y:S04]  /*45690*/  LDL.LU R27, [R1+0x410] ;  /* 0x00041000011b7983 */ /* 0x000f680000300800 */
[----:B------:R-:W5:Y:S04]  /*456a0*/  LDL.LU R26, [R1+0x414] ;  /* 0x00041400011a7983 */ /* 0x000f680000300800 */
[----:B------:R-:W5:Y:S04]  /*456b0*/  LDL.LU R25, [R1+0x728] ;  /* 0x0007280001197983 */ /* 0x000f680000300800 */
[----:B------:R0:W-:Y:S01]  /*456c0*/  STL [R1+0x4ac], R23 ;  /* 0x0004ac1701007387 */ /* 0x0001e20000100800 */
[----:B------:R-:W-:-:S02]  /*456d0*/  FMUL R16, R6, 1.4426950216293334961 ;  /* 0x3fb8aa3b06107820 */ /* 0x000fc40000400000 */
[----:B------:R1:W-:Y:S01]  /*456e0*/  MUFU.EX2 R6, R7 ;  /* 0x0000000700067308 */ /* 0x0003e20000000800 */
[----:B------:R-:W-:Y:S04]  /*456f0*/  LDS R2, [R24+0x42000] ;  /* 0x0420000018027984 */ /* 0x000fe80000000800 */
[----:B------:R-:W-:Y:S04]  /*45700*/  LDS R3, [R24+0x42200] ;  /* 0x0422000018037984 */ /* 0x000fe80000000800 */
[----:B0-----:R-:W5:Y:S04]  /*45710*/  LDL.LU R23, [R1+0x72c] ;  /* 0x00072c0001177983 */ /* 0x001f680000300800 */
[----:B------:R0:W-:Y:S04]  /*45720*/  STL [R1+0x4a8], R22 ;  /* 0x0004a81601007387 */ /* 0x0001e80000100800 */
[----:B0-----:R-:W5:Y:S04]  /*45730*/  LDL.LU R22, [R1+0x6f8] ;  /* 0x0006f80001167983 */ /* 0x001f680000300800 */
[----:B--2---:R0:W-:Y:S04]  /*45740*/  STL [R1+0x4a4], R20 ;  /* 0x0004a41401007387 */ /* 0x0041e80000100800 */
[----:B0-----:R-:W2:Y:S04]  /*45750*/  LDL.LU R20, [R1+0x6fc] ;  /* 0x0006fc0001147983 */ /* 0x001ea80000300800 */
[----:B------:R-:W2:Y:S04]  /*45760*/  LDL.LU R13, [R1+0x6a8] ;  /* 0x0006a800010d7983 */ /* 0x000ea80000300800 */
[----:B------:R0:W-:Y:S04]  /*45770*/  STL [R1+0x213c], R5 ;  /* 0x00213c0501007387 */ /* 0x0001e80000100800 */
[----:B0-----:R-:W2:Y:S04]  /*45780*/  LDL.LU R5, [R1+0x6f4] ;  /* 0x0006f40001057983 */ /* 0x001ea80000300800 */
[----:B-1----:R-:W2:Y:S01]  /*45790*/  LDL.LU R7, [R1+0x6f0] ;  /* 0x0006f00001077983 */ /* 0x002ea20000300800 */
[C---:B---3--:R-:W-:Y:S01]  /*457a0*/  FMUL R8, R10.reuse, R8 ;  /* 0x000000080a087220 */ /* 0x048fe20000400000 */
[----:B----4-:R-:W-:-:S04]  /*457b0*/  FMUL R11, R10, R11 ;  /* 0x0000000b0a0b7220 */ /* 0x010fc80000400000 */
[----:B------:R0:W-:Y:S04]  /*457c0*/  STL [R1+0xe0], R8 ;  /* 0x0000e00801007387 */ /* 0x0001e80000100800 */
[----:B0-----:R-:W3:Y:S04]  /*457d0*/  LDL.LU R8, [R1+0x2144] ;  /* 0x0021440001087983 */ /* 0x001ee80000300800 */
[----:B------:R0:W-:Y:S04]  /*457e0*/  STL [R1+0xe4], R11 ;  /* 0x0000e40b01007387 */ /* 0x0001e80000100800 */
[----:B0-----:R-:W4:Y:S01]  /*457f0*/  LDL.LU R11, [R1+0x2140] ;  /* 0x00214000010b7983 */ /* 0x001f220000300800 */
[C---:B-----5:R-:W-:Y:S01]  /*45800*/  FMUL R29, R10.reuse, R29 ;  /* 0x0000001d0a1d7220 */ /* 0x060fe20000400000 */
[C---:B------:R-:W-:Y:S01]  /*45810*/  FMUL R26, R10.reuse, R26 ;  /* 0x0000001a0a1a7220 */ /* 0x040fe20000400000 */
[C---:B--2---:R-:W-:Y:S01]  /*45820*/  FMUL R5, R10.reuse, R5 ;  /* 0x000000050a057220 */ /* 0x044fe20000400000 */
[----:B------:R-:W-:-:S05]  /*45830*/  FMUL R7, R10, R7 ;  /* 0x000000070a077220 */ /* 0x000fca0000400000 */
[----:B------:R0:W-:Y:S04]  /*45840*/  STL [R1+0x100], R7 ;  /* 0x0001000701007387 */ /* 0x0001e80000100800 */
[----:B------:R1:W-:Y:S01]  /*45850*/  STL [R1+0x104], R5 ;  /* 0x0001040501007387 */ /* 0x0003e20000100800 */
[----:B0-----:R-:W-:-:S03]  /*45860*/  FMUL R7, R10, R28 ;  /* 0x0000001c0a077220 */ /* 0x001fc60000400000 */
[----:B------:R-:W-:Y:S01]  /*45870*/  STL [R1+0x120], R29 ;  /* 0x0001201d01007387 */ /* 0x000fe20000100800 */
[----:B-1----:R-:W-:-:S03]  /*45880*/  FMUL R5, R10, R27 ;  /* 0x0000001b0a057220 */ /* 0x002fc60000400000 */
[----:B------:R4:W-:Y:S04]  /*45890*/  STL [R1+0x124], R7 ;  /* 0x0001240701007387 */ /* 0x0009e80000100800 */
[----:B------:R0:W-:Y:S04]  /*458a0*/  STL [R1+0x130], R5 ;  /* 0x0001300501007387 */ /* 0x0001e80000100800 */
[----:B------:R-:W-:Y:S01]  /*458b0*/  STL [R1+0x134], R26 ;  /* 0x0001341a01007387 */ /* 0x000fe20000100800 */
[C---:B----4-:R-:W-:Y:S01]  /*458c0*/  FMUL R7, R11.reuse, R25 ;  /* 0x000000190b077220 */ /* 0x050fe20000400000 */
[C---:B0-----:R-:W-:Y:S01]  /*458d0*/  FMUL R5, R11.reuse, R23 ;  /* 0x000000170b057220 */ /* 0x041fe20000400000 */
[----:B------:R-:W-:-:S03]  /*458e0*/  FMUL R22, R11, R22 ;  /* 0x000000160b167220 */ /* 0x000fc60000400000 */
[----:B------:R0:W-:Y:S04]  /*458f0*/  STL [R1+0xe8], R7 ;  /* 0x0000e80701007387 */ /* 0x0001e80000100800 */
[----:B------:R1:W-:Y:S01]  /*45900*/  STL [R1+0xec], R5 ;  /* 0x0000ec0501007387 */ /* 0x0003e20000100800 */
[----:B0-----:R-:W-:-:S03]  /*45910*/  FMUL R7, R11, R20 ;  /* 0x000000140b077220 */ /* 0x001fc60000400000 */
[----:B------:R-:W-:Y:S01]  /*45920*/  STL [R1+0x108], R22 ;  /* 0x0001081601007387 */ /* 0x000fe20000100800 */
[C---:B-1----:R-:W-:Y:S01]  /*45930*/  FMUL R5, R11.reuse, R13 ;  /* 0x0000000d0b057220 */ /* 0x042fe20000400000 */
[C---:B------:R-:W-:Y:S02]  /*45940*/  FMUL R13, R11.reuse, R19 ;  /* 0x000000130b0d7220 */ /* 0x040fe40000400000 */
[----:B------:R0:W-:Y:S04]  /*45950*/  STL [R1+0x10c], R7 ;  /* 0x00010c0701007387 */ /* 0x0001e80000100800 */
[----:B------:R1:W-:Y:S01]  /*45960*/  STL [R1+0x128], R5 ;  /* 0x0001280501007387 */ /* 0x0003e20000100800 */
[----:B0-----:R-:W-:-:S03]  /*45970*/  FMUL R7, R11, R17 ;  /* 0x000000110b077220 */ /* 0x001fc60000400000 */
[----:B------:R-:W-:Y:S01]  /*45980*/  STL [R1+0x12c], R13 ;  /* 0x00012c0d01007387 */ /* 0x000fe20000100800 */
[----:B-1----:R-:W-:-:S03]  /*45990*/  FMUL R5, R11, R12 ;  /* 0x0000000c0b057220 */ /* 0x002fc60000400000 */
[----:B------:R-:W2:Y:S01]  /*459a0*/  LDL.LU R29, [R1+0x5e4] ;  /* 0x0005e400011d7983 */ /* 0x000ea20000300800 */
[----:B---3--:R-:W-:-:S03]  /*459b0*/  FFMA2 R8, R14.F32x2.HI_LO, R10.F32x2.HI_LO, R8.F32x2.HI_LO ;  /* 0x0000000a0e087249 */ /* 0x008fc60000000008 */
[----:B------:R-:W-:Y:S04]  /*459c0*/  STL [R1+0x138], R7 ;  /* 0x0001380701007387 */ /* 0x000fe80000100800 */
[----:B------:R-:W2:Y:S04]  /*459d0*/  LDL R27, [R1+0x98c] ;  /* 0x00098c00011b7983 */ /* 0x000ea80000100800 */
[----:B------:R0:W-:Y:S04]  /*459e0*/  STL [R1+0x13c], R5 ;  /* 0x00013c0501007387 */ /* 0x0001e80000100800 */
[----:B------:R-:W3:Y:S04]  /*459f0*/  LDL.LU R26, [R1+0x5e8] ;  /* 0x0005e800011a7983 */ /* 0x000ee80000300800 */
[----:B------:R-:W3:Y:S04]  /*45a00*/  LDL R25, [R1+0x988] ;  /* 0x0009880001197983 */ /* 0x000ee80000100800 */
[----:B0-----:R-:W4:Y:S04]  /*45a10*/  LDL.LU R5, [R1+0x730] ;  /* 0x0007300001057983 */ /* 0x001f280000300800 */
[----:B------:R0:W-:Y:S04]  /*45a20*/  STL.64 [R1+0x858], R8 ;  /* 0x0008580801007387 */ /* 0x0001e80000100a00 */
[----:B------:R-:W5:Y:S04]  /*45a30*/  LDL.LU R19, [R1+0x734] ;  /* 0x0007340001137983 */ /* 0x000f680000300800 */
[----:B0-----:R-:W2:Y:S04]  /*45a40*/  LDL.LU R9, [R1+0x700] ;  /* 0x0007000001097983 */ /* 0x001ea80000300800 */
[----:B------:R-:W3:Y:S01]  /*45a50*/  LDL.LU R8, [R1+0x704] ;  /* 0x0007040001087983 */ /* 0x000ee20000300800 */
[----:B------:R0:W1:Y:S01]  /*45a60*/  MUFU.EX2 R7, R16 ;  /* 0x0000001000077308 */ /* 0x0000620000000800 */
[----:B------:R-:W-:-:S02]  /*45a70*/  FADD R10, -R0, R21 ;  /* 0x00000015000a7221 */ /* 0x000fc40000000100 */
        /* <DEDUP_REMOVED lines=9> */
[----:B------:R-:W3:Y:S04]  /*45b10*/  LDL.LU.64 R12, [R1+0x850] ;  /* 0x00085000010c7983 */ /* 0x000ee80000300a00 */
[----:B------:R-:W3:Y:S04]  /*45b20*/  LDL R0, [R1+0x1020] ;  /* 0x0010200001007983 */ /* 0x000ee80000100800 */
[----:B0-----:R-:W3:Y:S04]  /*45b30*/  LDL.LU R16, [R1+0x470] ;  /* 0x0004700001107983 */ /* 0x001ee80000300800 */
[----:B-1----:R0:W-:Y:S04]  /*45b40*/  STL [R1+0x2128], R7 ;  /* 0x0021280701007387 */ /* 0x0021e80000100800 */
[----:B0-----:R-:W3:Y:S01]  /*45b50*/  LDL.LU R7, [R1+0x6d4] ;  /* 0x0006d40001077983 */ /* 0x001ee20000300800 */
[----:B----4-:R-:W-:-:S05]  /*45b60*/  FMUL R5, R18, R5 ;  /* 0x0000000512057220 */ /* 0x010fca0000400000 */
[----:B------:R0:W-:Y:S01]  /*45b70*/  STL [R1+0x2c0], R5 ;  /* 0x0002c00501007387 */ /* 0x0001e20000100800 */
[----:B-----5:R-:W-:-:S03]  /*45b80*/  FMUL R19, R18, R19 ;  /* 0x0000001312137220 */ /* 0x020fc60000400000 */
[----:B0-----:R-:W4:Y:S01]  /*45b90*/  LDL.LU R5, [R1+0x213c] ;  /* 0x00213c0001057983 */ /* 0x001f220000300800 */
[----:B--2---:R-:W-:-:S03]  /*45ba0*/  FMUL R9, R18, R9 ;  /* 0x0000000912097220 */ /* 0x004fc60000400000 */
[----:B------:R0:W-:Y:S04]  /*45bb0*/  STL [R1+0x2c4], R19 ;  /* 0x0002c41301007387 */ /* 0x0001e80000100800 */
[----:B0-----:R-:W2:Y:S04]  /*45bc0*/  LDL.LU R19, [R1+0x2138] ;  /* 0x0021380001137983 */ /* 0x001ea80000300800 */
[----:B------:R3:W-:Y:S02]  /*45bd0*/  STL [R1+0x2d0], R9 ;  /* 0x0002d00901007387 */ /* 0x0007e40000100800 */
[----:B---3--:R-:W-:-:S02]  /*45be0*/  FMUL R9, R18, R8 ;  /* 0x0000000812097220 */ /* 0x008fc40000400000 */
[----:B------:R-:W0:Y:S04]  /*45bf0*/  LDS R8, [R24+0x42400] ;  /* 0x0424000018087984 */ /* 0x000e280000000800 */
[----:B0-----:R0:W-:Y:S04]  /*45c00*/  STL [R1+0x212c], R8 ;  /* 0x00212c0801007387 */ /* 0x0011e80000100800 */
[----:B------:R-:W-:Y:S04]  /*45c10*/  STL [R1+0x2d4], R9 ;  /* 0x0002d40901007387 */ /* 0x000fe80000100800 */
[----:B------:R-:W1:Y:S04]  /*45c20*/  LDS R9, [R24+0x42600] ;  /* 0x0426000018097984 */ /* 0x000e680000000800 */
[----:B0-----:R-:W3:Y:S04]  /*45c30*/  LDL.LU R8, [R1+0x6d0] ;  /* 0x0006d00001087983 */ /* 0x001ee80000300800 */
[----:B-1----:R3:W-:Y:S04]  /*45c40*/  STL [R1+0x2134], R9 ;  /* 0x0021340901007387 */ /* 0x0027e80000100800 */
[----:B------:R-:W-:Y:S01]  /*45c50*/  STL [R1+0x2130], R24 ;  /* 0x0021301801007387 */ /* 0x000fe20000100800 */
[C---:B---3--:R-:W-:Y:S01]  /*45c60*/  FMUL R9, R18.reuse, R8 ;  /* 0x0000000812097220 */ /* 0x048fe20000400000 */
[----:B------:R-:W-:-:S04]  /*45c70*/  FMUL R8, R18, R7 ;  /* 0x0000000712087220 */ /* 0x000fc80000400000 */
[----:B------:R-:W-:Y:S04]  /*45c80*/  STL [R1+0x2e0], R9 ;  /* 0x0002e00901007387 */ /* 0x000fe80000100800 */
[----:B------:R2:W-:Y:S02]  /*45c90*/  STL [R1+0x2e4], R8 ;  /* 0x0002e40801007387 */ /* 0x0005e40000100800 */
[----:B--2---:R-:W-:Y:S02]  /*45ca0*/  FMUL R8, R19, R23 ;  /* 0x0000001713087220 */ /* 0x004fe40000400000 */
[----:B----4-:R0:W2:Y:S01]  /*45cb0*/  LDG.E.U8 R23, desc[UR10][R4.64] ;  /* 0x0000000a04177981 */ /* 0x0100a2000c1e1100 */
[C---:B------:R-:W-:Y:S01]  /*45cc0*/  FMUL R7, R18.reuse, R16 ;  /* 0x0000001012077220 */ /* 0x040fe20000400000 */
[----:B------:R-:W-:-:S04]  /*45cd0*/  FMUL R9, R18, R28 ;  /* 0x0000001c12097220 */ /* 0x000fc80000400000 */
[----:B------:R1:W-:Y:S04]  /*45ce0*/  STL [R1+0x2f0], R7 ;  /* 0x0002f00701007387 */ /* 0x0003e80000100800 */
[----:B------:R3:W-:Y:S01]  /*45cf0*/  STL [R1+0x2f4], R9 ;  /* 0x0002f40901007387 */ /* 0x0007e20000100800 */
[----:B-1----:R-:W-:-:S03]  /*45d00*/  FMUL R7, R19, R22 ;  /* 0x0000001613077220 */ /* 0x002fc60000400000 */
[----:B------:R1:W-:Y:S01]  /*45d10*/  STL [R1+0x2c8], R8 ;  /* 0x0002c80801007387 */ /* 0x0003e20000100800 */
[----:B---3--:R-:W-:-:S03]  /*45d20*/  FMUL R9, R19, R21 ;  /* 0x0000001513097220 */ /* 0x008fc60000400000 */
[----:B------:R3:W-:Y:S01]  /*45d30*/  STL [R1+0x2cc], R7 ;  /* 0x0002cc0701007387 */ /* 0x0007e20000100800 */
[----:B-1----:R-:W-:-:S03]  /*45d40*/  FMUL R8, R19, R20 ;  /* 0x0000001413087220 */ /* 0x002fc60000400000 */
[----:B------:R1:W-:Y:S01]  /*45d50*/  STL [R1+0x2d8], R9 ;  /* 0x0002d80901007387 */ /* 0x0003e20000100800 */
[----:B---3--:R-:W-:-:S03]  /*45d60*/  FMUL R7, R19, R17 ;  /* 0x0000001113077220 */ /* 0x008fc60000400000 */
[----:B------:R3:W-:Y:S01]  /*45d70*/  STL [R1+0x2dc], R8 ;  /* 0x0002dc0801007387 */ /* 0x0007e20000100800 */
[----:B0-----:R-:W-:-:S03]  /*45d80*/  FFMA2 R4, R12.F32x2.HI_LO, R18.F32x2.HI_LO, R2.F32x2.HI_LO ;  /* 0x000000120c047249 */ /* 0x001fc60000000002 */
[----:B------:R0:W-:Y:S01]  /*45d90*/  STL [R1+0x2e8], R7 ;  /* 0x0002e80701007387 */ /* 0x0001e20000100800 */
[C---:B-1----:R-:W-:Y:S01]  /*45da0*/  FMUL R9, R19.reuse, R15 ;  /* 0x0000000f13097220 */ /* 0x042fe20000400000 */
[----:B---3--:R-:W-:-:S04]  /*45db0*/  FMUL R8, R19, R14 ;  /* 0x0000000e13087220 */ /* 0x008fc80000400000 */
[----:B------:R1:W-:Y:S01]  /*45dc0*/  STL [R1+0x2ec], R9 ;  /* 0x0002ec0901007387 */ /* 0x0003e20000100800 */
[----:B0-----:R-:W-:-:S03]  /*45dd0*/  FMUL R7, R19, R11 ;  /* 0x0000000b13077220 */ /* 0x001fc60000400000 */
[----:B------:R0:W-:Y:S04]  /*45de0*/  STL [R1+0x2f8], R8 ;  /* 0x0002f80801007387 */ /* 0x0001e80000100800 */
[----:B------:R3:W-:Y:S04]  /*45df0*/  STL [R1+0x2fc], R7 ;  /* 0x0002fc0701007387 */ /* 0x0007e80000100800 */
[----:B------:R4:W-:Y:S01]  /*45e00*/  STL.64 [R1+0x850], R4 ;  /* 0x0008500401007387 */ /* 0x0009e20000100a00 */
[----:B------:R-:W-:-:S03]  /*45e10*/  FADD R2, -R27, R29 ;  /* 0x0000001d1b027221 */ /* 0x000fc60000000100 */
[----:B-1----:R-:W5:Y:S01]  /*45e20*/  LDL.LU R9, [R1+0x750] ;  /* 0x0007500001097983 */ /* 0x002f620000300800 */
[----:B------:R-:W-:-:S03]  /*45e30*/  FMUL R3, R10, 1.4426950216293334961 ;  /* 0x3fb8aa3b0a037820 */ /* 0x000fc60000400000 */
[----:B------:R-:W5:Y:S01]  /*45e40*/  LDL.LU R24, [R1+0x754] ;  /* 0x0007540001187983 */ /* 0x000f620000300800 */
[----:B------:R-:W-:-:S03]  /*45e50*/  FADD R10, -R25, R26 ;  /* 0x0000001a190a7221 */ /* 0x000fc60000000100 */
[----:B0-----:R-:W5:Y:S04]  /*45e60*/  LDL.LU R8, [R1+0x740] ;  /* 0x0007400001087983 */ /* 0x001f680000300800 */
[----:B---3--:R-:W3:Y:S04]  /*45e70*/  LDL.LU R7, [R1+0x714] ;  /* 0x0007140001077983 */ /* 0x008ee80000300800 */
[----:B------:R-:W3:Y:S04]  /*45e80*/  LDL.LU R27, [R1+0x480] ;  /* 0x00048000011b7983 */ /* 0x000ee80000300800 */
[----:B------:R-:W3:Y:S04]  /*45e90*/  LDL.LU R25, [R1+0x484] ;  /* 0x0004840001197983 */ /* 0x000ee80000300800 */
[----:B------:R-:W3:Y:S01]  /*45ea0*/  LDL.LU R22, [R1+0x758] ;  /* 0x0007580001167983 */ /* 0x000ee20000300800 */
[----:B------:R-:W-:-:S03]  /*45eb0*/  IADD3 R18, P2, PT, R0, UR5, RZ ;  /* 0x0000000500127c10 */ /* 0x000fc6000ff5e0ff */
        /* <DEDUP_REMOVED lines=9> */
[----:B------:R-:W3:Y:S04]  /*45f50*/  LDL R11, [R1+0x1018] ;  /* 0x00101800010b7983 */ /* 0x000ee80000100800 */
[----:B------:R-:W3:Y:S01]  /*45f60*/  LDL.LU R28, [R1+0x5ec] ;  /* 0x0005ec00011c7983 */ /* 0x000ee20000300800 */
[----:B----4-:R-:W-:Y:S01]  /*45f70*/  FMUL R5, R2, 1.4426950216293334961 ;  /* 0x3fb8aa3b02057820 */ /* 0x010fe20000400000 */
[----:B------:R0:W-:Y:S02]  /*45f80*/  MUFU.EX2 R4, R3 ;  /* 0x0000000300047308 */ /* 0x0001e40000000800 */
[----:B--2---:R1:W-:Y:S04]  /*45f90*/  STL [R1+0x4a0], R23 ;  /* 0x0004a01701007387 */ /* 0x0043e80000100800 */
[----:B-1----:R-:W2:Y:S04]  /*45fa0*/  LDL R23, [R1+0x984] ;  /* 0x0009840001177983 */ /* 0x002ea80000100800 */
[----:B------:R-:W4:Y:S04]  /*45fb0*/  LDL.LU R29, [R1+0x5f0] ;  /* 0x0005f000011d7983 */ /* 0x000f280000300800 */
[----:B------:R-:W4:Y:S04]  /*45fc0*/  LDL R26, [R1+0x978] ;  /* 0x00097800011a7983 */ /* 0x000f280000100800 */
[----:B------:R-:W2:Y:S04]  /*45fd0*/  LDL.LU R2, [R1+0x710] ;  /* 0x0007100001027983 */ /* 0x000ea80000300800 */
[----:B0-----:R-:W2:Y:S01]  /*45fe0*/  LDL.LU R3, [R1+0x744] ;  /* 0x0007440001037983 */ /* 0x001ea20000300800 */
[C---:B-----5:R-:W-:Y:S01]  /*45ff0*/  FMUL R9, R6.reuse, R9 ;  /* 0x0000000906097220 */ /* 0x060fe20000400000 */
[----:B------:R-:W-:-:S04]  /*46000*/  FMUL R24, R6, R24 ;  /* 0x0000001806187220 */ /* 0x000fc80000400000 */
[----:B------:R0:W-:Y:S01]  /*46010*/  STL [R1+0x310], R9 ;  /* 0x0003100901007387 */ /* 0x0001e20000100800 */
[----:B------:R-:W-:-:S03]  /*46020*/  FMUL R8, R6, R8 ;  /* 0x0000000806087220 */ /* 0x000fc60000400000 */
[----:B0-----:R-:W5:Y:S04]  /*46030*/  LDL.LU R9, [R1+0x2134] ;  /* 0x0021340001097983 */ /* 0x001f680000300800 */
[----:B------:R0:W-:Y:S01]  /*46040*/  STL [R1+0x314], R24 ;  /* 0x0003141801007387 */ /* 0x0001e20000100800 */
[----:B---3--:R-:W-:-:S03]  /*46050*/  FMUL R7, R6, R7 ;  /* 0x0000000706077220 */ /* 0x008fc60000400000 */
[----:B0-----:R-:W3:Y:S04]  /*46060*/  LDL.LU R24, [R1+0x2130] ;  /* 0x0021300001187983 */ /* 0x001ee80000300800 */
[----:B------:R0:W-:Y:S04]  /*46070*/  STL [R1+0x330], R8 ;  /* 0x0003300801007387 */ /* 0x0001e80000100800 */
[----:B0-----:R-:W5:Y:S01]  /*46080*/  LDL.LU R8, [R1+0x212c] ;  /* 0x00212c0001087983 */ /* 0x001f620000300800 */
[----:B--2---:R-:W-:-:S05]  /*46090*/  FMUL R3, R6, R3 ;  /* 0x0000000306037220 */ /* 0x004fca0000400000 */
[----:B------:R0:W-:Y:S02]  /*460a0*/  STL [R1+0x334], R3 ;  /* 0x0003340301007387 */ /* 0x0001e40000100800 */
[----:B0-----:R-:W-:-:S05]  /*460b0*/  FMUL R3, R6, R2 ;  /* 0x0000000206037220 */ /* 0x001fca0000400000 */
[----:B------:R-:W-:Y:S04]  /*460c0*/  STL [R1+0x350], R3 ;  /* 0x0003500301007387 */ /* 0x000fe80000100800 */
[----:B------:R0:W-:Y:S04]  /*460d0*/  STL [R1+0x354], R7 ;  /* 0x0003540701007387 */ /* 0x0001e80000100800 */
[----:B0-----:R-:W2:Y:S01]  /*460e0*/  LDL.LU R7, [R1+0x2128] ;  /* 0x0021280001077983 */ /* 0x001ea20000300800 */
[C---:B------:R-:W-:Y:S01]  /*460f0*/  FMUL R27, R6.reuse, R27 ;  /* 0x0000001b061b7220 */ /* 0x040fe20000400000 */
[----:B------:R-:W-:-:S04]  /*46100*/  FMUL R25, R6, R25 ;  /* 0x0000001906197220 */ /* 0x000fc80000400000 */
[----:B------:R0:W-:Y:S04]  /*46110*/  STL [R1+0x370], R27 ;  /* 0x0003701b01007387 */ /* 0x0001e80000100800 */
[----:B------:R1:W-:Y:S04]  /*46120*/  STL [R1+0x374], R25 ;  /* 0x0003741901007387 */ /* 0x0003e80000100800 */
[----:B0-----:R-:W4:Y:S01]  /*46130*/  LDL.LU R27, [R1+0x5f4] ;  /* 0x0005f400011b7983 */ /* 0x001f220000300800 */
[----:B------:R-:W-:-:S03]  /*46140*/  FMUL R10, R10, 1.4426950216293334961 ;  /* 0x3fb8aa3b0a0a7820 */ /* 0x000fc60000400000 */
[----:B---3--:R-:W-:Y:S04]  /*46150*/  LDS R2, [R24+0x42800] ;  /* 0x0428000018027984 */ /* 0x008fe80000000800 */
[----:B------:R-:W0:Y:S01]  /*46160*/  LDS R3, [R24+0x42a00] ;  /* 0x042a000018037984 */ /* 0x000e220000000800 */
[C---:B--2---:R-:W-:Y:S01]  /*46170*/  FMUL R22, R7.reuse, R22 ;  /* 0x0000001607167220 */ /* 0x044fe20000400000 */
[----:B------:R-:W-:-:S04]  /*46180*/  FMUL R21, R7, R21 ;  /* 0x0000001507157220 */ /* 0x000fc80000400000 */
[----:B------:R2:W-:Y:S04]  /*46190*/  STL [R1+0x318], R22 ;  /* 0x0003181601007387 */ /* 0x0005e80000100800 */
[----:B-1----:R-:W3:Y:S04]  /*461a0*/  LDL R25, [R1+0x970] ;  /* 0x0009700001197983 */ /* 0x002ee80000100800 */
[----:B------:R1:W-:Y:S01]  /*461b0*/  STL [R1+0x31c], R21 ;  /* 0x00031c1501007387 */ /* 0x0003e20000100800 */
[C---:B--2---:R-:W-:Y:S01]  /*461c0*/  FMUL R22, R7.reuse, R20 ;  /* 0x0000001407167220 */ /* 0x044fe20000400000 */
[C---:B------:R-:W-:Y:S01]  /*461d0*/  FMUL R20, R7.reuse, R12 ;  /* 0x0000000c07147220 */ /* 0x040fe20000400000 */
[----:B-1----:R-:W-:-:S03]  /*461e0*/  FMUL R21, R7, R19 ;  /* 0x0000001307157220 */ /* 0x002fc60000400000 */
[----:B------:R-:W-:Y:S04]  /*461f0*/  STL [R1+0x338], R22 ;  /* 0x0003381601007387 */ /* 0x000fe80000100800 */
[----:B------:R-:W-:Y:S04]  /*46200*/  STL [R1+0x33c], R21 ;  /* 0x00033c1501007387 */ /* 0x000fe80000100800 */
[----:B------:R-:W2:Y:S01]  /*46210*/  LDL R12, [R1+0x1028] ;  /* 0x00102800010c7983 */ /* 0x000ea20000100800 */
[----:B------:R-:W-:-:S03]  /*46220*/  FMUL R19, R7, R0 ;  /* 0x0000000007137220 */ /* 0x000fc60000400000 */
[----:B------:R1:W-:Y:S04]  /*46230*/  STL [R1+0x358], R20 ;  /* 0x0003581401007387 */ /* 0x0003e80000100800 */
[----:B------:R-:W3:Y:S01]  /*46240*/  LDL R0, [R1+0x1014] ;  /* 0x0010140001007983 */ /* 0x000ee20000100800 */
[C---:B------:R-:W-:Y:S01]  /*46250*/  FMUL R17, R7.reuse, R17 ;  /* 0x0000001107117220 */ /* 0x040fe20000400000 */
[----:B------:R-:W-:Y:S01]  /*46260*/  FMUL R16, R7, R16 ;  /* 0x0000001007107220 */ /* 0x000fe20000400000 */
[----:B-----5:R-:W-:Y:S01]  /*46270*/  FFMA2 R6, R14.F32x2.HI_LO, R6.F32x2.HI_LO, R8.F32x2.HI_LO ;  /* 0x000000060e067249 */ /* 0x020fe20000000008 */
[----:B------:R5:W-:Y:S04]  /*46280*/  STL [R1+0x35c], R19 ;  /* 0x00035c1301007387 */ /* 0x000be80000100800 */
[----:B------:R-:W-:Y:S01]  /*46290*/  STL [R1+0x378], R17 ;  /* 0x0003781101007387 */ /* 0x000fe20000100800 */
[----:B-1----:R-:W-:-:S03]  /*462a0*/  IADD3 R20, P3, PT, R13, UR5, RZ ;  /* 0x000000050d147c10 */ /* 0x002fc6000ff7e0ff */
[----:B------:R1:W-:Y:S04]  /*462b0*/  STL [R1+0x37c], R16 ;  /* 0x00037c1001007387 */ /* 0x0003e80000100800 */
[----:B------:R-:W-:Y:S04]  /*462c0*/  STL.64 [R1+0x848], R6 ;  /* 0x0008480601007387 */ /* 0x000fe80000100a00 */
[----:B------:R-:W3:Y:S04]  /*462d0*/  LDL R22, [R1+0x1004] ;  /* 0x0010040001167983 */ /* 0x000ee80000100800 */
[----:B------:R-:W3:Y:S01]  /*462e0*/  LDL R13, [R1+0x1008] ;  /* 0x00100800010d7983 */ /* 0x000ee20000100800 */
[----:B-----5:R-:W-:Y:S01]  /*462f0*/  IADD3.X R19, PT, PT, R11, UR9, RZ, P2, !PT ;  /* 0x000000090b137c10 */ /* 0x020fe200097fe4ff */
[----:B-1----:R2:W-:Y:S02]  /*46300*/  MUFU.EX2 R16, R10 ;  /* 0x0000000a00107308 */ /* 0x0025e40000000800 */
[----:B------:R-:W-:Y:S04]  /*46310*/  LDS R6, [R24+0x42c00] ;  /* 0x042c000018067984 */ /* 0x000fe80000000800 */
[----:B------:R-:W1:Y:S04]  /*46320*/  LDS R7, [R24+0x42e00] ;  /* 0x042e000018077984 */ /* 0x000e680000000800 */
[----:B------:R-:W-:Y:S04]  /*46330*/  LDS R8, [R24+0x43000] ;  /* 0x0430000018087984 */ /* 0x000fe80000000800 */
[----:B------:R5:W0:Y:S04]  /*46340*/  LDS R9, [R24+0x43200] ;  /* 0x0432000018097984 */ /* 0x000a280000000800 */
[----:B-----5:R4:W5:Y:S01]  /*46350*/  LDG.E.U8 R24, desc[UR10][R18.64] ;  /* 0x0000000a12187981 */ /* 0x020962000c1e1100 */
[----:B------:R-:W-:-:S04]  /*46360*/  FADD R11, -R23, R28 ;  /* 0x0000001c170b7221 */ /* 0x000fc80000000100 */
[----:B------:R-:W-:Y:S01]  /*46370*/  FMUL R11, R11, 1.4426950216293334961 ;  /* 0x3fb8aa3b0b0b7820 */ /* 0x000fe20000400000 */
[----:B----4-:R-:W-:-:S03]  /*46380*/  FADD R18, -R26, R29 ;  /* 0x0000001d1a127221 */ /* 0x010fc60000000100 */
[----:B------:R4:W-:Y:S01]  /*46390*/  MUFU.EX2 R17, R11 ;  /* 0x0000000b00117308 */ /* 0x0009e20000000800 */
[----:B------:R-:W-:Y:S01]  /*463a0*/  FMUL R19, R18, 1.4426950216293334961 ;  /* 0x3fb8aa3b12137820 */ /* 0x000fe20000400000 */
[----:B--2---:R-:W-:Y:S02]  /*463b0*/  IADD3 R10, P2, PT, R12, UR5, RZ ;  /* 0x000000050c0a7c10 */ /* 0x004fe4000ff5e0ff */
[----:B------:R-:W2:Y:S04]  /*463c0*/  LDL R12, [R1+0x1000] ;  /* 0x00100000010c7983 */ /* 0x000ea80000100800 */
[----:B------:R-:W0:Y:S01]  /*463d0*/  LDL.LU.64 R14, [R1+0x840] ;  /* 0x00084000010e7983 */ /* 0x000e220000300a00 */
[----:B---3--:R-:W-:-:S03]  /*463e0*/  IADD3.X R21, PT, PT, R0, UR9, RZ, P3, !PT ;  /* 0x0000000900157c10 */ /* 0x008fc60009ffe4ff */
[----:B------:R-:W3:Y:S04]  /*463f0*/  LDL R0, [R1+0x100c] ;  /* 0x00100c0001007983 */ /* 0x000ee80000100800 */
[----:B------:R-:W3:Y:S01]  /*46400*/  LDL R26, [R1+0x1010] ;  /* 0x00101000011a7983 */ /* 0x000ee20000100800 */
[----:B------:R-:W0:Y:S03]  /*46410*/  MUFU.EX2 R5, R5 ;  /* 0x0000000500057308 */ /* 0x000e260000000800 */
[----:B------:R-:W3:Y:S04]  /*46420*/  LDL R23, [R1+0xffc] ;  /* 0x000ffc0001177983 */ /* 0x000ee80000100800 */
[----:B------:R1:W3:Y:S01]  /*46430*/  LDG.E.U8 R29, desc[UR10][R20.64] ;  /* 0x0000000a141d7981 */ /* 0x0002e2000c1e1100 */
[----:B----4-:R-:W-:-:S02]  /*46440*/  IADD3.X R11, PT, PT, R22, UR9, RZ, P2, !PT ;  /* 0x00000009160b7c10 */ /* 0x010fc400097fe4ff */
[----:B------:R-:W-:Y:S01]  /*46450*/  IADD3 R18, P2, PT, R13, UR5, RZ ;  /* 0x000000050d127c10 */ /* 0x000fe2000ff5e0ff */
[----:B-1----:R2:W-:Y:S01]  /*46460*/  MUFU.EX2 R20, R19 ;  /* 0x0000001300147308 */ /* 0x0025e20000000800 */
[----:B------:R-:W4:Y:S01]  /*46470*/  LDL R13, [R1+0xfec] ;  /* 0x000fec00010d7983 */ /* 0x000f220000100800 */
[----:B------:R-:W-:-:S03]  /*46480*/  FADD R21, -R25, R27 ;  /* 0x0000001b19157221 */ /* 0x000fc60000000100 */
[----:B------:R1:W3:Y:S01]  /*46490*/  LDG.E.U8 R28, desc[UR10][R10.64] ;  /* 0x0000000a0a1c7981 */ /* 0x0002e2000c1e1100 */
[----:B--2---:R-:W-:-:S03]  /*464a0*/  IADD3.X R19, PT, PT, R12, UR9, RZ, P2, !PT ;  /* 0x000000090c137c10 */ /* 0x004fc600097fe4ff */
[----:B------:R-:W2:Y:S01]  /*464b0*/  LDL R12, [R1+0xff0] ;  /* 0x000ff000010c7983 */ /* 0x000ea20000100800 */
[----:B0-----:R-:W-:-:S03]  /*464c0*/  FFMA2 R2, R14.F32x2.HI_LO, R4.F32x2.HI_LO, R2.F32x2.HI_LO ;  /* 0x000000040e027249 */ /* 0x001fc60000000002 */
[----:B-----5:R0:W-:Y:S04]  /*464d0*/  STL [R1+0x49c], R24 ;  /* 0x00049c1801007387 */ /* 0x0201e80000100800 */
[----:B------:R-:W5:Y:S04]  /*464e0*/  LDG.E.U8 R27, desc[UR10][R18.64] ;  /* 0x0000000a121b7981 */ /* 0x000f68000c1e1100 */
[----:B0-----:R-:W5:Y:S04]  /*464f0*/  LDL.LU.64 R24, [R1+0x838] ;  /* 0x0008380001187983 */ /* 0x001f680000300a00 */
[----:B------:R-:W-:Y:S04]  /*46500*/  STL [R1+0x20f0], R5 ;  /* 0x0020f00501007387 */ /* 0x000fe80000100800 */
[----:B------:R3:W-:Y:S04]  /*46510*/  STL.64 [R1+0x840], R2 ;  /* 0x0008400201007387 */ /* 0x0007e80000100a00 */
[----:B------:R-:W5:Y:S01]  /*46520*/  LDL R22, [R1+0xff4] ;  /* 0x000ff40001167983 */ /* 0x000f620000100800 */
[----:B---3--:R-:W-:-:S03]  /*46530*/  IADD3 R2, P2, PT, R0, UR5, RZ ;  /* 0x0000000500027c10 */ /* 0x008fc6000ff5e0ff */
[----:B------:R-:W3:Y:S04]  /*46540*/  LDL R0, [R1+0xfe8] ;  /* 0x000fe80001007983 */ /* 0x000ee80000100800 */
[----:B------:R-:W3:Y:S01]  /*46550*/  LDL.LU.64 R14, [R1+0x830] ;  /* 0x00083000010e7983 */ /* 0x000ee20000300a00 */
[----:B-1----:R-:W-:-:S04]  /*46560*/  IADD3 R10, P3, PT, R26, UR5, RZ ;  /* 0x000000051a0a7c10 */ /* 0x002fc8000ff7e0ff */
[----:B----4-:R-:W-:Y:S02]  /*46570*/  IADD3.X R11, PT, PT, R13, UR9, RZ, P3, !PT ;  /* 0x000000090d0b7c10 */ /* 0x010fe40009ffe4ff */
[----:B------:R-:W4:Y:S01]  /*46580*/  LDL R13, [R1+0xff8] ;  /* 0x000ff800010d7983 */ /* 0x000f220000100800 */
[----:B------:R-:W-:-:S03]  /*46590*/  FMUL R3, R21, 1.4426950216293334961 ;  /* 0x3fb8aa3b15037820 */ /* 0x000fc60000400000 */
[----:B------:R-:W4:Y:S01]  /*465a0*/  LDG.E.U8 R19, desc[UR10][R10.64] ;  /* 0x0000000a0a137981 */ /* 0x000f22000c1e1100 */
[----:B------:R0:W1:Y:S02]  /*465b0*/  MUFU.EX2 R21, R3 ;  /* 0x0000000300157308 */ /* 0x0000640000000800 */
[----:B0-----:R-:W-:-:S05]  /*465c0*/  IADD3.X R3, PT, PT, R23, UR9, RZ, P2, !PT ;  /* 0x0000000917037c10 */ /* 0x001fca00097fe4ff */
[----:B------:R2:W4:Y:S02]  /*465d0*/  LDG.E.U8 R26, desc[UR10][R2.64] ;  /* 0x0000000a021a7981 */ /* 0x000524000c1e1100 */
[----:B--2---:R-:W-:Y:S02]  /*465e0*/  IADD3 R2, P2, PT, R12, UR5, RZ ;  /* 0x000000050c027c10 */ /* 0x004fe4000ff5e0ff */
[----:B------:R-:W2:Y:S04]  /*465f0*/  LDL R12, [R1+0xfe4] ;  /* 0x000fe400010c7983 */ /* 0x000ea80000100800 */
[----:B------:R-:W-:Y:S04]  /*46600*/  STL [R1+0x498], R29 ;  /* 0x0004981d01007387 */ /* 0x000fe80000100800 */
[----:B------:R-:W2:Y:S01]  /*46610*/  LDL R5, [R1+0xfd4] ;  /* 0x000fd40001057983 */ /* 0x000ea20000100800 */
[----:B-----5:R-:W-:-:S03]  /*46620*/  FFMA2 R6, R24.F32x2.HI_LO, R16.F32x2.HI_LO, R6.F32x2.HI_LO ;  /* 0x0000001018067249 */ /* 0x020fc60000000006 */
[----:B------:R-:W-:Y:S04]  /*46630*/  STL [R1+0x20f8], R16 ;  /* 0x0020f81001007387 */ /* 0x000fe80000100800 */
[----:B------:R-:W-:Y:S04]  /*46640*/  STL.64 [R1+0x838], R6 ;  /* 0x0008380601007387 */ /* 0x000fe80000100a00 */
[----:B------:R0:W-:Y:S01]  /*46650*/  STL [R1+0x20f4], R17 ;  /* 0x0020f41101007387 */ /* 0x0001e20000100800 */
[----:B---3--:R-:W-:-:S03]  /*46660*/  IADD3.X R3, PT, PT, R0, UR9, RZ, P2, !PT ;  /* 0x0000000900037c10 */ /* 0x008fc600097fe4ff */
[----:B------:R-:W3:Y:S01]  /*46670*/  LDL R0, [R1+0xfd8] ;  /* 0x000fd80001007983 */ /* 0x000ee20000100800 */
[----:B-1----:R-:W-:-:S03]  /*46680*/  FFMA2 R8, R14.F32x2.HI_LO, R20.F32x2.HI_LO, R8.F32x2.HI_LO ;  /* 0x000000140e087249 */ /* 0x002fc60000000008 */
[----:B------:R-:W-:Y:S04]  /*46690*/  STL [R1+0x494], R28 ;  /* 0x0004941c01007387 */ /* 0x000fe80000100800 */
[----:B------:R-:W5:Y:S04]  /*466a0*/  LDL R14, [R1+0xfdc] ;  /* 0x000fdc00010e7983 */ /* 0x000f680000100800 */
[----:B------:R4:W-:Y:S04]  /*466b0*/  STL.64 [R1+0x830], R8 ;  /* 0x0008300801007387 */ /* 0x0009e80000100a00 */
[----:B------:R-:W5:Y:S04]  /*466c0*/  LDL R11, [R1+0xfd0] ;  /* 0x000fd000010b7983 */ /* 0x000f680000100800 */
[----:B------:R-:W5:Y:S04]  /*466d0*/  LDL R10, [R1+0xfcc] ;  /* 0x000fcc00010a7983 */ /* 0x000f680000100800 */
[----:B------:R-:W-:Y:S04]  /*466e0*/  STL [R1+0x20e8], R20 ;  /* 0x0020e81401007387 */ /* 0x000fe80000100800 */
[----:B------:R1:W-:Y:S04]  /*466f0*/  STL [R1+0x20dc], R21 ;  /* 0x0020dc1501007387 */ /* 0x0003e80000100800 */
[----:B------:R-:W5:Y:S04]  /*46700*/  LDL R18, [R1+0xfe0] ;  /* 0x000fe00001127983 */ /* 0x000f680000100800 */
[----:B0-----:R-:W5:Y:S01]  /*46710*/  LDL R17, [R1+0xfbc] ;  /* 0x000fbc0001117983 */ /* 0x001f620000100800 */
[----:B----4-:R-:W-:-:S03]  /*46720*/  IADD3 R8, P2, PT, R13, UR5, RZ ;  /* 0x000000050d087c10 */ /* 0x010fc6000ff5e0ff */
[----:B------:R-:W4:Y:S04]  /*46730*/  LDL R16, [R1+0xfc0] ;  /* 0x000fc00001107983 */ /* 0x000f280000100800 */
[----:B------:R-:W4:Y:S01]  /*46740*/  LDL R13, [R1+0xfb8] ;  /* 0x000fb800010d7983 */ /* 0x000f220000100800 */
[----:B------:R-:W-:-:S03]  /*46750*/  IADD3 R6, P3, PT, R22, UR5, RZ ;  /* 0x0000000516067c10 */ /* 0x000fc6000ff7e0ff */
[----:B------:R-:W-:Y:S04]  /*46760*/  STL [R1+0x490], R27 ;  /* 0x0004901b01007387 */ /* 0x000fe80000100800 */
[----:B------:R-:W4:Y:S04]  /*46770*/  LDL R15, [R1+0xfc4] ;  /* 0x000fc400010f7983 */ /* 0x000f280000100800 */
[----:B------:R3:W4:Y:S01]  /*46780*/  LDG.E.U8 R23, desc[UR10][R2.64] ;  /* 0x0000000a02177981 */ /* 0x000722000c1e1100 */
[----:B--2---:R-:W-:-:S03]  /*46790*/  IADD3.X R7, PT, PT, R12, UR9, RZ, P3, !PT ;  /* 0x000000090c077c10 */ /* 0x004fc60009ffe4ff */
[----:B------:R-:W2:Y:S04]  /*467a0*/  LDL R12, [R1+0xfb4] ;  /* 0x000fb400010c7983 */ /* 0x000ea80000100800 */
[----:B------:R-:W-:Y:S01]  /*467b0*/  STL [R1+0x48c], R26 ;  /* 0x00048c1a01007387 */ /* 0x000fe20000100800 */
[----:B------:R-:W-:-:S03]  /*467c0*/  IADD3.X R9, PT, PT, R5, UR9, RZ, P2, !PT ;  /* 0x0000000905097c10 */ /* 0x000fc600097fe4ff */
[----:B------:R-:W2:Y:S04]  /*467d0*/  LDL R5, [R1+0xfc8] ;  /* 0x000fc80001057983 */ /* 0x000ea80000100800 */
[----:B------:R0:W-:Y:S04]  /*467e0*/  STL [R1+0x488], R19 ;  /* 0x0004881301007387 */ /* 0x0001e80000100800 */
[----:B------:R5:W2:Y:S04]  /*467f0*/  LDG.E.U8 R22, desc[UR10][R6.64] ;  /* 0x0000000a06167981 */ /* 0x000aa8000c1e1100 */
[----:B-1----:R-:W2:Y:S04]  /*46800*/  LDG.E.U8 R21, desc[UR10][R8.64] ;  /* 0x0000000a08157981 */ /* 0x002ea8000c1e1100 */
[----:B------:R-:W2:Y:S01]  /*46810*/  LDL R9, [R1+0xf9c] ;  /* 0x000f9c0001097983 */ /* 0x000ea20000100800 */
[----:B---3--:R-:W-:-:S03]  /*46820*/  IADD3 R2, P2, PT, R0, UR5, RZ ;  /* 0x0000000500027c10 */ /* 0x008fc6000ff5e0ff */
[----:B------:R-:W3:Y:S04]  /*46830*/  LDL R8, [R1+0xfb0] ;  /* 0x000fb00001087983 */ /* 0x000ee80000100800 */
[----:B------:R-:W3:Y:S01]  /*46840*/  LDL R0, [R1+0xfa4] ;  /* 0x000fa40001007983 */ /* 0x000ee20000100800 */
[----:B-----5:R-:W-:-:S03]  /*46850*/  IADD3 R6, P3, PT, R14, UR5, RZ ;  /* 0x000000050e067c10 */ /* 0x020fc6000ff7e0ff */
[----:B------:R-:W5:Y:S01]  /*46860*/  LDL R14, [R1+0xfa0] ;  /* 0x000fa000010e7983 */ /* 0x000f620000100800 */
[----:B------:R-:W-:-:S03]  /*46870*/  IADD3.X R3, PT, PT, R11, UR9, RZ, P2, !PT ;  /* 0x000000090b037c10 */ /* 0x000fc600097fe4ff */
[----:B------:R-:W5:Y:S01]  /*46880*/  LDL R11, [R1+0xfa8] ;  /* 0x000fa800010b7983 */ /* 0x000f620000100800 */
[----:B------:R-:W-:-:S03]  /*46890*/  IADD3.X R7, PT, PT, R10, UR9, RZ, P3, !PT ;  /* 0x000000090a077c10 */ /* 0x000fc60009ffe4ff */
[----:B------:R-:W5:Y:S04]  /*468a0*/  LDL R10, [R1+0xfac] ;  /* 0x000fac00010a7983 */ /* 0x000f680000100800 */
[----:B------:R1:W5:Y:S04]  /*468b0*/  LDG.E.U8 R20, desc[UR10][R2.64] ;  /* 0x0000000a02147981 */ /* 0x000368000c1e1100 */
[----:B0-----:R-:W5:Y:S01]  /*468c0*/  LDG.E.U8 R19, desc[UR10][R6.64] ;  /* 0x0000000a06137981 */ /* 0x001f62000c1e1100 */
[----:B-1----:R-:W-:-:S04]  /*468d0*/  IADD3 R2, P2, PT, R18, UR5, RZ ;  /* 0x0000000512027c10 */ /* 0x002fc8000ff5e0ff */
[----:B------:R-:W-:Y:S01]  /*468e0*/  IADD3.X R3, PT, PT, R17, UR9, RZ, P2, !PT ;  /* 0x0000000911037c10 */ /* 0x000fe200097fe4ff */
[----:B------:R-:W5:Y:S04]  /*468f0*/  LDL R7, [R1+0xf8c] ;  /* 0x000f8c0001077983 */ /* 0x000f680000100800 */
[----:B------:R4:W5:Y:S04]  /*46900*/  LDG.E.U8 R18, desc[UR10][R2.64] ;  /* 0x0000000a02127981 */ /* 0x000968000c1e1100 */
[----:B------:R-:W5:Y:S01]  /*46910*/  LDL R6, [R1+0xf88] ;  /* 0x000f880001067983 */ /* 0x000f620000100800 */
[----:B----4-:R-:W-:-:S04]  /*46920*/  IADD3 R2, P2, PT, R16, UR5, RZ ;  /* 0x0000000510027c10 */ /* 0x010fc8000ff5e0ff */
[----:B------:R-:W-:Y:S02]  /*46930*/  IADD3.X R3, PT, PT, R13, UR9, RZ, P2, !PT ;  /* 0x000000090d037c10 */ /* 0x000fe400097fe4ff */
[----:B------:R-:W4:Y:S04]  /*46940*/  LDL R13, [R1+0xf90] ;  /* 0x000f9000010d7983 */ /* 0x000f280000100800 */
[----:B------:R0:W4:Y:S04]  /*46950*/  LDG.E.U8 R17, desc[UR10][R2.64] ;  /* 0x0000000a02117981 */ /* 0x000128000c1e1100 */
[----:B------:R-:W-:Y:S01]  /*46960*/  STL [R1+0x484], R23 ;  /* 0x0004841701007387 */ /* 0x000fe20000100800 */
[----:B0-----:R-:W-:-:S04]  /*46970*/  IADD3 R2, P2, PT, R15, UR5, RZ ;  /* 0x000000050f027c10 */ /* 0x001fc8000ff5e0ff */
[----:B--2---:R-:W-:Y:S02]  /*46980*/  IADD3.X R3, PT, PT, R12, UR9, RZ, P2, !PT ;  /* 0x000000090c037c10 */ /* 0x004fe400097fe4ff */
[----:B------:R-:W2:Y:S04]  /*46990*/  LDL R12, [R1+0xf94] ;  /* 0x000f9400010c7983 */ /* 0x000ea80000100800 */
[----:B------:R0:W2:Y:S02]  /*469a0*/  LDG.E.U8 R16, desc[UR10][R2.64] ;  /* 0x0000000a02107981 */ /* 0x0000a4000c1e1100 */
[----:B0-----:R-:W-:Y:S02]  /*469b0*/  IADD3 R2, P2, PT, R5, UR5, RZ ;  /* 0x0000000505027c10 */ /* 0x001fe4000ff5e0ff */
[----:B------:R-:W2:Y:S04]  /*469c0*/  LDL R5, [R1+0xf84] ;  /* 0x000f840001057983 */ /* 0x000ea80000100800 */
[----:B------:R-:W-:Y:S01]  /*469d0*/  STL [R1+0x480], R22 ;  /* 0x0004801601007387 */ /* 0x000fe20000100800 */
[----:B---3--:R-:W-:-:S03]  /*469e0*/  IADD3.X R3, PT, PT, R0, UR9, RZ, P2, !PT ;  /* 0x0000000900037c10 */ /* 0x008fc600097fe4ff */
[----:B------:R-:W3:Y:S04]  /*469f0*/  LDL R0, [R1+0xf98] ;  /* 0x000f980001007983 */ /* 0x000ee80000100800 */
[----:B------:R5:W3:Y:S04]  /*46a00*/  LDG.E.U8 R15, desc[UR10][R2.64] ;  /* 0x0000000a020f7981 */ /* 0x000ae8000c1e1100 */
[----:B------:R0:W-:Y:S01]  /*46a10*/  STL [R1+0x47c], R21 ;  /* 0x00047c1501007387 */ /* 0x0001e20000100800 */
[----:B-----5:R-:W-:-:S03]  /*46a20*/  IADD3 R2, P2, PT, R11, UR5, RZ ;  /* 0x000000050b027c10 */ /* 0x020fc6000ff5e0ff */
[----:B------:R-:W5:Y:S01]  /*46a30*/  LDL R11, [R1+0xf74] ;  /* 0x000f7400010b7983 */ /* 0x000f620000100800 */
[----:B------:R-:W-:-:S03]  /*46a40*/  IADD3.X R3, PT, PT, R14, UR9, RZ, P2, !PT ;  /* 0x000000090e037c10 */ /* 0x000fc600097fe4ff */
[----:B------:R-:W5:Y:S04]  /*46a50*/  LDL R14, [R1+0xf78] ;  /* 0x000f7800010e7983 */ /* 0x000f680000100800 */
[----:B0-----:R0:W5:Y:S02]  /*46a60*/  LDG.E.U8 R21, desc[UR10][R2.64] ;  /* 0x0000000a02157981 */ /* 0x001164000c1e1100 */
[----:B0-----:R-:W-:Y:S02]  /*46a70*/  IADD3 R2, P2, PT, R10, UR5, RZ ;  /* 0x000000050a027c10 */ /* 0x001fe4000ff5e0ff */
[----:B------:R-:W5:Y:S02]  /*46a80*/  LDL R10, [R1+0xf70] ;  /* 0x000f7000010a7983 */ /* 0x000f640000100800 */
[----:B------:R-:W-:-:S02]  /*46a90*/  IADD3.X R3, PT, PT, R9, UR9, RZ, P2, !PT ;  /* 0x0000000909037c10 */ /* 0x000fc400097fe4ff */
[----:B------:R0:W-:Y:S04]  /*46aa0*/  STL [R1+0x478], R20 ;  /* 0x0004781401007387 */ /* 0x0001e80000100800 */
[----:B------:R1:W-:Y:S04]  /*46ab0*/  STL [R1+0x474], R19 ;  /* 0x0004741301007387 */ /* 0x0003e80000100800 */
[----:B------:R-:W5:Y:S04]  /*46ac0*/  LDL R9, [R1+0xf7c] ;  /* 0x000f7c0001097983 */ /* 0x000f680000100800 */
[----:B0-----:R0:W5:Y:S02]  /*46ad0*/  LDG.E.U8 R20, desc[UR10][R2.64] ;  /* 0x0000000a02147981 */ /* 0x001164000c1e1100 */
[----:B0-----:R-:W-:-:S02]  /*46ae0*/  IADD3 R2, P2, PT, R8, UR5, RZ ;  /* 0x0000000508027c10 */ /* 0x001fc4000ff5e0ff */
[----:B------:R-:W5:Y:S02]  /*46af0*/  LDL R8, [R1+0xf6c] ;  /* 0x000f6c0001087983 */ /* 0x000f640000100800 */
[----:B------:R-:W-:Y:S02]  /*46b00*/  IADD3.X R3, PT, PT, R7, UR9, RZ, P2, !PT ;  /* 0x0000000907037c10 */ /* 0x000fe400097fe4ff */
[----:B------:R0:W-:Y:S04]  /*46b10*/  STL [R1+0x470], R18 ;  /* 0x0004701201007387 */ /* 0x0001e80000100800 */
[----:B------:R-:W5:Y:S04]  /*46b20*/  LDL R7, [R1+0xf80] ;  /* 0x000f800001077983 */ /* 0x000f680000100800 */
[----:B-1----:R4:W5:Y:S02]  /*46b30*/  LDG.E.U8 R19, desc[UR10][R2.64] ;  /* 0x0000000a02137981 */ /* 0x002964000c1e1100 */
[----:B----4-:R-:W-:-:S02]  /*46b40*/  IADD3 R2, P2, PT, R13, UR5, RZ ;  /* 0x000000050d027c10 */ /* 0x010fc4000ff5e0ff */
[----:B------:R-:W4:Y:S02]  /*46b50*/  LDL R13, [R1+0xf5c] ;  /* 0x000f5c00010d7983 */ /* 0x000f240000100800 */
[----:B------:R-:W-:Y:S02]  /*46b60*/  IADD3.X R3, PT, PT, R6, UR9, RZ, P2, !PT ;  /* 0x0000000906037c10 */ /* 0x000fe400097fe4ff */
[----:B------:R1:W-:Y:S04]  /*46b70*/  STL [R1+0x46c], R17 ;  /* 0x00046c1101007387 */ /* 0x0003e80000100800 */
[----:B------:R-:W4:Y:S04]  /*46b80*/  LDL R6, [R1+0xf60] ;  /* 0x000f600001067983 */ /* 0x000f280000100800 */
[----:B0-----:R2:W4:Y:S02]  /*46b90*/  LDG.E.U8 R18, desc[UR10][R2.64] ;  /* 0x0000000a02127981 */ /* 0x001524000c1e1100 */
[----:B--2---:R-:W-:-:S02]  /*46ba0*/  IADD3 R2, P2, PT, R12, UR5, RZ ;  /* 0x000000050c027c10 */ /* 0x004fc4000ff5e0ff */
[----:B------:R-:W2:Y:S04]  /*46bb0*/  LDL R12, [R1+0xf58] ;  /* 0x000f5800010c7983 */ /* 0x000ea80000100800 */
[----:B------:R0:W-:Y:S01]  /*46bc0*/  STL [R1+0x468], R16 ;  /* 0x0004681001007387 */ /* 0x0001e20000100800 */
[----:B------:R-:W-:-:S03]  /*46bd0*/  IADD3.X R3, PT, PT, R5, UR9, RZ, P2, !PT ;  /* 0x0000000905037c10 */ /* 0x000fc600097fe4ff */
[----:B------:R-:W2:Y:S04]  /*46be0*/  LDL R5, [R1+0xf64] ;  /* 0x000f640001057983 */ /* 0x000ea80000100800 */
[----:B-1----:R3:W2:Y:S02]  /*46bf0*/  LDG.E.U8 R17, desc[UR10][R2.64] ;  /* 0x0000000a02117981 */ /* 0x0026a4000c1e1100 */
[----:B---3--:R-:W-:Y:S02]  /*46c00*/  IADD3 R2, P2, PT, R0, UR5, RZ ;  /* 0x0000000500027c10 */ /* 0x008fe4000ff5e0ff */
[----:B------:R-:W3:Y:S04]  /*46c10*/  LDL R0, [R1+0xf54] ;  /* 0x000f540001007983 */ /* 0x000ee80000100800 */
[----:B------:R1:W-:Y:S01]  /*46c20*/  STL [R1+0x460], R15 ;  /* 0x0004600f01007387 */ /* 0x0003e20000100800 */
[----:B-----5:R-:W-:-:S03]  /*46c30*/  IADD3.X R3, PT, PT, R11, UR9, RZ, P2, !PT ;  /* 0x000000090b037c10 */ /* 0x020fc600097fe4ff */
[----:B------:R-:W5:Y:S04]  /*46c40*/  LDL R11, [R1+0xf68] ;  /* 0x000f6800010b7983 */ /* 0x000f680000100800 */
[----:B0-----:R0:W5:Y:S02]  /*46c50*/  LDG.E.U8 R16, desc[UR10][R2.64] ;  /* 0x0000000a02107981 */ /* 0x001164000c1e1100 */
[----:B0-----:R-:W-:Y:S02]  /*46c60*/  IADD3 R2, P2, PT, R14, UR5, RZ ;  /* 0x000000050e027c10 */ /* 0x001fe4000ff5e0ff */
[----:B------:R-:W5:Y:S02]  /*46c70*/  LDL R14, [R1+0xf44] ;  /* 0x000f4400010e7983 */ /* 0x000f640000100800 */
[----:B------:R-:W-:-:S02]  /*46c80*/  IADD3.X R3, PT, PT, R10, UR9, RZ, P2, !PT ;  /* 0x000000090a037c10 */ /* 0x000fc400097fe4ff */
[----:B------:R0:W-:Y:S04]  /*46c90*/  STL [R1+0x45c], R21 ;  /* 0x00045c1501007387 */ /* 0x0001e80000100800 */
[----:B------:R-:W5:Y:S04]  /*46ca0*/  LDL R10, [R1+0xf48] ;  /* 0x000f4800010a7983 */ /* 0x000f680000100800 */
[----:B-1----:R1:W5:Y:S02]  /*46cb0*/  LDG.E.U8 R15, desc[UR10][R2.64] ;  /* 0x0000000a020f7981 */ /* 0x002364000c1e1100 */
[----:B-1----:R-:W-:-:S02]  /*46cc0*/  IADD3 R2, P2, PT, R9, UR5, RZ ;  /* 0x0000000509027c10 */ /* 0x002fc4000ff5e0ff */
[----:B------:R-:W5:Y:S04]  /*46cd0*/  LDL R9, [R1+0xf40] ;  /* 0x000f400001097983 */ /* 0x000f680000100800 */
[----:B------:R1:W-:Y:S01]  /*46ce0*/  STL [R1+0x44c], R20 ;  /* 0x00044c1401007387 */ /* 0x0003e20000100800 */
[----:B------:R-:W-:-:S03]  /*46cf0*/  IADD3.X R3, PT, PT, R8, UR9, RZ, P2, !PT ;  /* 0x0000000908037c10 */ /* 0x000fc600097fe4ff */
[----:B------:R-:W5:Y:S04]  /*46d00*/  LDL R8, [R1+0xf4c] ;  /* 0x000f4c0001087983 */ /* 0x000f680000100800 */
[----:B0-----:R0:W5:Y:S02]  /*46d10*/  LDG.E.U8 R21, desc[UR10][R2.64] ;  /* 0x0000000a02157981 */ /* 0x001164000c1e1100 */
[----:B0-----:R-:W-:Y:S02]  /*46d20*/  IADD3 R2, P2, PT, R7, UR5, RZ ;  /* 0x0000000507027c10 */ /* 0x001fe4000ff5e0ff */
[----:B------:R-:W5:Y:S04]  /*46d30*/  LDL R7, [R1+0xf3c] ;  /* 0x000f3c0001077983 */ /* 0x000f680000100800 */
[----:B------:R0:W-:Y:S01]  /*46d40*/  STL [R1+0x448], R19 ;  /* 0x0004481301007387 */ /* 0x0001e20000100800 */
[----:B----4-:R-:W-:-:S03]  /*46d50*/  IADD3.X R3, PT, PT, R13, UR9, RZ, P2, !PT ;  /* 0x000000090d037c10 */ /* 0x010fc600097fe4ff */
[----:B------:R-:W4:Y:S04]  /*46d60*/  LDL R13, [R1+0xf50] ;  /* 0x000f5000010d7983 */ /* 0x000f280000100800 */
[----:B-1----:R1:W4:Y:S02]  /*46d70*/  LDG.E.U8 R20, desc[UR10][R2.64] ;  /* 0x0000000a02147981 */ /* 0x002324000c1e1100 */
[----:B-1----:R-:W-:Y:S02]  /*46d80*/  IADD3 R2, P2, PT, R6, UR5, RZ ;  /* 0x0000000506027c10 */ /* 0x002fe4000ff5e0ff */
[----:B------:R-:W4:Y:S04]  /*46d90*/  LDL R6, [R1+0xf2c] ;  /* 0x000f2c0001067983 */ /* 0x000f280000100800 */
[----:B------:R1:W-:Y:S01]  /*46da0*/  STL [R1+0x444], R18 ;  /* 0x0004441201007387 */ /* 0x0003e20000100800 */
[----:B--2---:R-:W-:-:S03]  /*46db0*/  IADD3.X R3, PT, PT, R12, UR9, RZ, P2, !PT ;  /* 0x000000090c037c10 */ /* 0x004fc600097fe4ff */
[----:B------:R-:W2:Y:S04]  /*46dc0*/  LDL R12, [R1+0xf30] ;  /* 0x000f3000010c7983 */ /* 0x000ea80000100800 */
[----:B0-----:R0:W2:Y:S02]  /*46dd0*/  LDG.E.U8 R19, desc[UR10][R2.64] ;  /* 0x0000000a02137981 */ /* 0x0010a4000c1e1100 */
[----:B0-----:R-:W-:Y:S02]  /*46de0*/  IADD3 R2, P2, PT, R5, UR5, RZ ;  /* 0x0000000505027c10 */ /* 0x001fe4000ff5e0ff */
[----:B------:R-:W2:Y:S04]  /*46df0*/  LDL R5, [R1+0xf28] ;  /* 0x000f280001057983 */ /* 0x000ea80000100800 */
[----:B------:R0:W-:Y:S01]  /*46e00*/  STL [R1+0x440], R17 ;  /* 0x0004401101007387 */ /* 0x0001e20000100800 */
[----:B---3--:R-:W-:-:S03]  /*46e10*/  IADD3.X R3, PT, PT, R0, UR9, RZ, P2, !PT ;  /* 0x0000000900037c10 */ /* 0x008fc600097fe4ff */
[----:B------:R-:W3:Y:S04]  /*46e20*/  LDL R0, [R1+0xf34] ;  /* 0x000f340001007983 */ /* 0x000ee80000100800 */
[----:B-1----:R5:W3:Y:S02]  /*46e30*/  LDG.E.U8 R18, desc[UR10][R2.64] ;  /* 0x0000000a02127981 */ /* 0x002ae4000c1e1100 */
[----:B-----5:R-:W-:Y:S02]  /*46e40*/  IADD3 R2, P2, PT, R11, UR5, RZ ;  /* 0x000000050b027c10 */ /* 0x020fe4000ff5e0ff */
        /* <DEDUP_REMOVED lines=8> */
[----:B------:R-:W-:-:S03]  /*46ed0*/  IADD3.X R3, PT, PT, R9, UR9, RZ, P2, !PT ;  /* 0x0000000909037c10 */ /* 0x000fc600097fe4ff */
[----:B------:R-:W5:Y:S04]  /*46ee0*/  LDL R9, [R1+0xf18] ;  /* 0x000f180001097983 */ /* 0x000f680000100800 */
[----:B-1----:R1:W5:Y:S02]  /*46ef0*/  LDG.E.U8 R16, desc[UR10][R2.64] ;  /* 0x0000000a02107981 */ /* 0x002364000c1e1100 */
[----:B-1----:R-:W-:Y:S02]  /*46f00*/  IADD3 R2, P2, PT, R8, UR5, RZ ;  /* 0x0000000508027c10 */ /* 0x002fe4000ff5e0ff */
[----:B------:R-:W5:Y:S04]  /*46f10*/  LDL R8, [R1+0xf10] ;  /* 0x000f100001087983 */ /* 0x000f680000100800 */
[----:B------:R1:W-:Y:S01]  /*46f20*/  STL [R1+0x410], R21 ;  /* 0x0004101501007387 */ /* 0x0003e20000100800 */
[----:B------:R-:W-:-:S03]  /*46f30*/  IADD3.X R3, PT, PT, R7, UR9, RZ, P2, !PT ;  /* 0x0000000907037c10 */ /* 0x000fc600097fe4ff */
[----:B------:R-:W5:Y:S04]  /*46f40*/  LDL R7, [R1+0xf1c] ;  /* 0x000f1c0001077983 */ /* 0x000f680000100800 */
[----:B0-----:R4:W5:Y:S02]  /*46f50*/  LDG.E.U8 R15, desc[UR10][R2.64] ;  /* 0x0000000a020f7981 */ /* 0x001964000c1e1100 */
[----:B----4-:R-:W-:Y:S02]  /*46f60*/  IADD3 R2, P2, PT, R13, UR5, RZ ;  /* 0x000000050d027c10 */ /* 0x010fe4000ff5e0ff */
[----:B------:R-:W4:Y:S04]  /*46f70*/  LDL R13, [R1+0xf0c] ;  /* 0x000f0c00010d7983 */ /* 0x000f280000100800 */
[----:B------:R0:W-:Y:S01]  /*46f80*/  STL [R1+0x40c], R20 ;  /* 0x00040c1401007387 */ /* 0x0001e20000100800 */
[----:B------:R-:W-:-:S03]  /*46f90*/  IADD3.X R3, PT, PT, R6, UR9, RZ, P2, !PT ;  /* 0x0000000906037c10 */ /* 0x000fc600097fe4ff */
[----:B------:R-:W4:Y:S04]  /*46fa0*/  LDL R6, [R1+0xf20] ;  /* 0x000f200001067983 */ /* 0x000f280000100800 */
[----:B-1----:R2:W4:Y:S02]  /*46fb0*/  LDG.E.U8 R21, desc[UR10][R2.64] ;  /* 0x0000000a02157981 */ /* 0x002524000c1e1100 */
[----:B--2---:R-:W-:Y:S02]  /*46fc0*/  IADD3 R2, P2, PT, R12, UR5, RZ ;  /* 0x000000050c027c10 */ /* 0x004fe4000ff5e0ff */
[----:B------:R-:W2:Y:S04]  /*46fd0*/  LDL R12, [R1+0xefc] ;  /* 0x000efc00010c7983 */ /* 0x000ea80000100800 */
[----:B------:R1:W-:Y:S01]  /*46fe0*/  STL [R1+0x404], R19 ;  /* 0x0004041301007387 */ /* 0x0003e20000100800 */
[----:B------:R-:W-:-:S03]  /*46ff0*/  IADD3.X R3, PT, PT, R5, UR9, RZ, P2, !PT ;  /* 0x0000000905037c10 */ /* 0x000fc600097fe4ff */
[----:B------:R-:W2:Y:S04]  /*47000*/  LDL R5, [R1+0xf00] ;  /* 0x000f000001057983 */ /* 0x000ea80000100800 */
[----:B0-----:R3:W2:Y:S02]  /*47010*/  LDG.E.U8 R20, desc[UR10][R2.64] ;  /* 0x0000000a02147981 */ /* 0x0016a4000c1e1100 */
[----:B---3--:R-:W-:Y:S02]  /*47020*/  IADD3 R2, P2, PT, R0, UR5, RZ ;  /* 0x0000000500027c10 */ /* 0x008fe4000ff5e0ff */
[----:B------:R-:W3:Y:S04]  /*47030*/  LDL R0, [R1+0xef8] ;  /* 0x000ef80001007983 */ /* 0x000ee80000100800 */
[----:B------:R0:W-:Y:S01]  /*47040*/  STL [R1+0x400], R18 ;  /* 0x0004001201007387 */ /* 0x0001e20000100800 */
[----:B-----5:R-:W-:-:S03]  /*47050*/  IADD3.X R3, PT, PT, R11, UR9, RZ, P2, !PT ;  /* 0x000000090b037c10 */ /* 0x020fc600097fe4ff */
        /* <DEDUP_REMOVED lines=17> */
[----:B----4-:R-:W-:-:S03]  /*47170*/  IADD3.X R3, PT, PT, R13, UR9, RZ, P2, !PT ;  /* 0x000000090d037c10 */ /* 0x010fc600097fe4ff */
[----:B------:R-:W4:Y:S04]  /*47180*/  LDL R13, [R1+0xeec] ;  /* 0x000eec00010d7983 */ /* 0x000f280000100800 */
[----:B0-----:R0:W4:Y:S02]  /*47190*/  LDG.E.U8 R16, desc[UR10][R2.64] ;  /* 0x0000000a02107981 */ /* 0x001124000c1e1100 */
[----:B0-----:R-:W-:Y:S02]  /*471a0*/  IADD3 R2, P2, PT, R6, UR5, RZ ;  /* 0x0000000506027c10 */ /* 0x001fe4000ff5e0ff */
[----:B------:R-:W4:Y:S04]  /*471b0*/  LDL R6, [R1+0xedc] ;  /* 0x000edc0001067983 */ /* 0x000f280000100800 */
[----:B------:R0:W-:Y:S01]  /*471c0*/  STL [R1+0x3f0], R21 ;  /* 0x0003f01501007387 */ /* 0x0001e20000100800 */
[----:B--2---:R-:W-:-:S03]  /*471d0*/  IADD3.X R3, PT, PT, R12, UR9, RZ, P2, !PT ;  /* 0x000000090c037c10 */ /* 0x004fc600097fe4ff */
[----:B------:R-:W2:Y:S04]  /*471e0*/  LDL R12, [R1+0xef0] ;  /* 0x000ef000010c7983 */ /* 0x000ea80000100800 */
[----:B-1----:R1:W2:Y:S02]  /*471f0*/  LDG.E.U8 R15, desc[UR10][R2.64] ;  /* 0x0000000a020f7981 */ /* 0x0022a4000c1e1100 */
[----:B-1----:R-:W-:Y:S02]  /*47200*/  IADD3 R2, P2, PT, R5, UR5, RZ ;  /* 0x0000000505027c10 */ /* 0x002fe4000ff5e0ff */
[----:B------:R-:W2:Y:S04]  /*47210*/  LDL R5, [R1+0xecc] ;  /* 0x000ecc0001057983 */ /* 0x000ea80000100800 */
[----:B------:R1:W-:Y:S01]  /*47220*/  STL [R1+0x3ec], R20 ;  /* 0x0003ec1401007387 */ /* 0x0003e20000100800 */
[----:B---3--:R-:W-:-:S03]  /*47230*/  IADD3.X R3, PT, PT, R0, UR9, RZ, P2, !PT ;  /* 0x0000000900037c10 */ /* 0x008fc600097fe4ff */
[----:B------:R-:W3:Y:S04]  /*47240*/  LDL R0, [R1+0xed0] ;  /* 0x000ed00001007983 */ /* 0x000ee80000100800 */
[----:B0-----:R5:W3:Y:S02]  /*47250*/  LDG.E.U8 R21, desc[UR10][R2.64] ;  /* 0x0000000a02157981 */ /* 0x001ae4000c1e1100 */
[----:B-----5:R-:W-:Y:S02]  /*47260*/  IADD3 R2, P2, PT, R11, UR5, RZ ;  /* 0x000000050b027c10 */ /* 0x020fe4000ff5e0ff */
        /* <DEDUP_REMOVED lines=12> */
[----:B------:R-:W5:Y:S02]  /*47330*/  LDL R8, [R1+0xeb4] ;  /* 0x000eb40001087983 */ /* 0x000f640000100800 */
[----:B------:R-:W-:-:S02]  /*47340*/  IADD3.X R3, PT, PT, R7, UR9, RZ, P2, !PT ;  /* 0x0000000907037c10 */ /* 0x000fc400097fe4ff */
[----:B------:R-:W5:Y:S04]  /*47350*/  LDL R7, [R1+0xeb8] ;  /* 0x000eb80001077983 */ /* 0x000f680000100800 */
[----:B-1----:R4:W5:Y:S04]  /*47360*/  LDG.E.U8 R18, desc[UR10][R2.64] ;  /* 0x0000000a02127981 */ /* 0x002968000c1e1100 */
[----:B------:R0:W-:Y:S01]  /*47370*/  STL [R1+0x1b8], R17 ;  /* 0x0001b81101007387 */ /* 0x0001e20000100800 */
[----:B----4-:R-:W-:-:S03]  /*47380*/  IADD3 R2, P2, PT, R13, UR5, RZ ;  /* 0x000000050d027c10 */ /* 0x010fc6000ff5e0ff */
[----:B------:R-:W4:Y:S01]  /*47390*/  LDL R13, [R1+0xeb0] ;  /* 0x000eb000010d7983 */ /* 0x000f220000100800 */
[----:B------:R-:W-:-:S03]  /*473a0*/  IADD3.X R3, PT, PT, R6, UR9, RZ, P2, !PT ;  /* 0x0000000906037c10 */ /* 0x000fc600097fe4ff */
[----:B------:R-:W4:Y:S04]  /*473b0*/  LDL R6, [R1+0xebc] ;  /* 0x000ebc0001067983 */ /* 0x000f280000100800 */
[----:B0-----:R2:W4:Y:S04]  /*473c0*/  LDG.E.U8 R17, desc[UR10][R2.64] ;  /* 0x0000000a02117981 */ /* 0x001528000c1e1100 */
[----:B------:R0:W-:Y:S01]  /*473d0*/  STL [R1+0x1b4], R16 ;  /* 0x0001b41001007387 */ /* 0x0001e20000100800 */
[----:B--2---:R-:W-:-:S03]  /*473e0*/  IADD3 R2, P2, PT, R12, UR5, RZ ;  /* 0x000000050c027c10 */ /* 0x004fc6000ff5e0ff */
        /* <DEDUP_REMOVED lines=12> */
[----:B------:R-:W5:Y:S02]  /*474b0*/  LDL R14, [R1+0xe98] ;  /* 0x000e9800010e7983 */ /* 0x000f640000100800 */
[----:B------:R-:W-:-:S02]  /*474c0*/  IADD3.X R3, PT, PT, R10, UR9, RZ, P2, !PT ;  /* 0x000000090a037c10 */ /* 0x000fc400097fe4ff */
[----:B------:R-:W5:Y:S04]  /*474d0*/  LDL R10, [R1+0xea4] ;  /* 0x000ea400010a7983 */ /* 0x000f680000100800 */
[----:B------:R1:W5:Y:S04]  /*474e0*/  LDG.E.U8 R22, desc[UR10][R2.64] ;  /* 0x0000000a02167981 */ /* 0x000368000c1e1100 */
[----:B------:R0:W-:Y:S01]  /*474f0*/  STL [R1+0x1a8], R20 ;  /* 0x0001a81401007387 */ /* 0x0001e20000100800 */
[----:B-1----:R-:W-:-:S03]  /*47500*/  IADD3 R2, P2, PT, R9, UR5, RZ ;  /* 0x0000000509027c10 */ /* 0x002fc6000ff5e0ff */
[----:B------:R-:W5:Y:S04]  /*47510*/  LDL R9, [R1+0xe94] ;  /* 0x000e940001097983 */ /* 0x000f680000100800 */
[----:B------:R1:W-:Y:S01]  /*47520*/  STL [R1+0x1a4], R19 ;  /* 0x0001a41301007387 */ /* 0x0003e20000100800 */
[----:B------:R-:W-:-:S03]  /*47530*/  IADD3.X R3, PT, PT, R8, UR9, RZ, P2, !PT ;  /* 0x0000000908037c10 */ /* 0x000fc600097fe4ff */
[----:B------:R-:W5:Y:S04]  /*47540*/  LDL R8, [R1+0xea8] ;  /* 0x000ea80001087983 */ /* 0x000f680000100800 */
[----:B0-----:R0:W5:Y:S02]  /*47550*/  LDG.E.U8 R21, desc[UR10][R2.64] ;  /* 0x0000000a02157981 */ /* 0x001164000c1e1100 */
[----:B0-----:R-:W-:Y:S02]  /*47560*/  IADD3 R2, P2, PT, R7, UR5, RZ ;  /* 0x0000000507027c10 */ /* 0x001fe4000ff5e0ff */
[----:B------:R-:W5:Y:S04]  /*47570*/  LDL R7, [R1+0xe84] ;  /* 0x000e840001077983 */ /* 0x000f680000100800 */
[----:B------:R-:W-:Y:S01]  /*47580*/  STL [R1+0x1a0], R18 ;  /* 0x0001a01201007387 */ /* 0x000fe20000100800 */
[----:B----4-:R-:W-:-:S03]  /*47590*/  IADD3.X R3, PT, PT, R13, UR9, RZ, P2, !PT ;  /* 0x000000090d037c10 */ /* 0x010fc600097fe4ff */
[----:B------:R-:W4:Y:S04]  /*475a0*/  LDL R13, [R1+0xe88] ;  /* 0x000e8800010d7983 */ /* 0x000f280000100800 */
[----:B------:R0:W4:Y:S02]  /*475b0*/  LDG.E.U8 R20, desc[UR10][R2.64] ;  /* 0x0000000a02147981 */ /* 0x000124000c1e1100 */
[----:B0-----:R-:W-:Y:S02]  /*475c0*/  IADD3 R2, P2, PT, R6, UR5, RZ ;  /* 0x0000000506027c10 */ /* 0x001fe4000ff5e0ff */
[----:B------:R-:W4:Y:S02]  /*475d0*/  LDL R6, [R1+0xe80] ;  /* 0x000e800001067983 */ /* 0x000f240000100800 */
[----:B--2---:R-:W-:-:S02]  /*475e0*/  IADD3.X R3, PT, PT, R12, UR9, RZ, P2, !PT ;  /* 0x000000090c037c10 */ /* 0x004fc400097fe4ff */
[----:B------:R-:W2:Y:S04]  /*475f0*/  LDL R12, [R1+0xe8c] ;  /* 0x000e8c00010c7983 */ /* 0x000ea80000100800 */
[----:B-1----:R0:W2:Y:S04]  /*47600*/  LDG.E.U8 R19, desc[UR10][R2.64] ;  /* 0x0000000a02137981 */ /* 0x0020a8000c1e1100 */
[----:B------:R1:W-:Y:S01]  /*47610*/  STL [R1+0x18c], R17 ;  /* 0x00018c1101007387 */ /* 0x0003e20000100800 */
[----:B0-----:R-:W-:-:S03]  /*47620*/  IADD3 R2, P2, PT, R5, UR5, RZ ;  /* 0x0000000505027c10 */ /* 0x001fc6000ff5e0ff */
[----:B------:R-:W2:Y:S04]  /*47630*/  LDL R5, [R1+0xe7c] ;  /* 0x000e7c0001057983 */ /* 0x000ea80000100800 */
[----:B------:R-:W-:Y:S01]  /*47640*/  STL [R1+0x188], R16 ;  /* 0x0001881001007387 */ /* 0x000fe20000100800 */
[----:B---3--:R-:W-:-:S03]  /*47650*/  IADD3.X R3, PT, PT, R0, UR9, RZ, P2, !PT ;  /* 0x0000000900037c10 */ /* 0x008fc600097fe4ff */
[----:B------:R-:W3:Y:S04]  /*47660*/  LDL R0, [R1+0xe90] ;  /* 0x000e900001007983 */ /* 0x000ee80000100800 */
[----:B-1----:R5:W3:Y:S02]  /*47670*/  LDG.E.U8 R17, desc[UR10][R2.64] ;  /* 0x0000000a02117981 */ /* 0x002ae4000c1e1100 */
[----:B-----5:R-:W-:Y:S02]  /*47680*/  IADD3 R2, P2, PT, R11, UR5, RZ ;  /* 0x000000050b027c10 */ /* 0x020fe4000ff5e0ff */
[----:B------:R-:W5:Y:S04]  /*47690*/  LDL R11, [R1+0xe6c] ;  /* 0x000e6c00010b7983 */ /* 0x000f680000100800 */
[----:B------:R0:W-:Y:S01]  /*476a0*/  STL [R1+0x184], R15 ;  /* 0x0001840f01007387 */ /* 0x0001e20000100800 */
[----:B------:R-:W-:-:S03]  /*476b0*/  IADD3.X R3, PT, PT, R14, UR9, RZ, P2, !PT ;  /* 0x000000090e037c10 */ /* 0x000fc600097fe4ff */
[----:B0-----:R-:W5:Y:S04]  /*476c0*/  LDL R15, [R1+0xe70] ;  /* 0x000e7000010f7983 */ /* 0x001f680000100800 */
[----:B------:R0:W5:Y:S04]  /*476d0*/  LDG.E.U8 R18, desc[UR10][R2.64] ;  /* 0x0000000a02127981 */ /* 0x000168000c1e1100 */
[----:B------:R-:W5:Y:S01]  /*476e0*/  LDL R14, [R1+0xe74] ;  /* 0x000e7400010e7983 */ /* 0x000f620000100800 */
[----:B0-----:R-:W-:-:S03]  /*476f0*/  IADD3 R2, P2, PT, R10, UR5, RZ ;  /* 0x000000050a027c10 */ /* 0x001fc6000ff5e0ff */
[----:B------:R-:W5:Y:S04]  /*47700*/  LDL R10, [R1+0xe68] ;  /* 0x000e6800010a7983 */ /* 0x000f680000100800 */
[----:B------:R0:W-:Y:S01]  /*47710*/  STL [R1+0x180], R22 ;  /* 0x0001801601007387 */ /* 0x0001e20000100800 */
[----:B------:R-:W-:-:S03]  /*47720*/  IADD3.X R3, PT, PT, R9, UR9, RZ, P2, !PT ;  /* 0x0000000909037c10 */ /* 0x000fc600097fe4ff */
[----:B------:R-:W5:Y:S04]  /*47730*/  LDL R9, [R1+0xddc] ;  /* 0x000ddc0001097983 */ /* 0x000f680000100800 */
[----:B------:R1:W5:Y:S02]  /*47740*/  LDG.E.U8 R16, desc[UR10][R2.64] ;  /* 0x0000000a02107981 */ /* 0x000364000c1e1100 */
[----:B-1----:R-:W-:Y:S02]  /*47750*/  IADD3 R2, P2, PT, R8, UR5, RZ ;  /* 0x0000000508027c10 */ /* 0x002fe4000ff5e0ff */
[----:B------:R-:W5:Y:S04]  /*47760*/  LDL R8, [R1+0xe78] ;  /* 0x000e780001087983 */ /* 0x000f680000100800 */
[----:B------:R1:W-:Y:S01]  /*47770*/  STL [R1+0x16c], R21 ;  /* 0x00016c1501007387 */ /* 0x0003e20000100800 */
[----:B------:R-:W-:-:S03]  /*47780*/  IADD3.X R3, PT, PT, R7, UR9, RZ, P2, !PT ;  /* 0x0000000907037c10 */ /* 0x000fc600097fe4ff */
[----:B------:R-:W5:Y:S04]  /*47790*/  LDL R7, [R1+0xde0] ;  /* 0x000de00001077983 */ /* 0x000f680000100800 */
[----:B------:R0:W5:Y:S04]  /*477a0*/  LDG.E.U8 R23, desc[UR10][R2.64] ;  /* 0x0000000a02177981 */ /* 0x000168000c1e1100 */
[----:B----4-:R-:W-:Y:S01]  /*477b0*/  STL [R1+0x168], R20 ;  /* 0x0001681401007387 */ /* 0x010fe20000100800 */
[----:B0-----:R-:W-:-:S03]  /*477c0*/  IADD3 R2, P2, PT, R13, UR5, RZ ;  /* 0x000000050d027c10 */ /* 0x001fc6000ff5e0ff */
[----:B------:R-:W4:Y:S01]  /*477d0*/  LDL R13, [R1+0xde4] ;  /* 0x000de400010d7983 */ /* 0x000f220000100800 */
[----:B------:R-:W-:-:S03]  /*477e0*/  IADD3.X R3, PT, PT, R6, UR9, RZ, P2, !PT ;  /* 0x0000000906037c10 */ /* 0x000fc600097fe4ff */
[----:B------:R-:W4:Y:S04]  /*477f0*/  LDL R6, [R1+0xde8] ;  /* 0x000de80001067983 */ /* 0x000f280000100800 */
[----:B------:R2:W4:Y:S02]  /*47800*/  LDG.E.U8 R22, desc[UR10][R2.64] ;  /* 0x0000000a02167981 */ /* 0x000524000c1e1100 */
[----:B--2---:R-:W-:-:S04]  /*47810*/  IADD3 R2, P2, PT, R12, UR5, RZ ;  /* 0x000000050c027c10 */ /* 0x004fc8000ff5e0ff */
[----:B------:R-:W-:Y:S02]  /*47820*/  IADD3.X R3, PT, PT, R5, UR9, RZ, P2, !PT ;  /* 0x0000000905037c10 */ /* 0x000fe400097fe4ff */
[----:B------:R-:W2:Y:S04]  /*47830*/  LDL R5, [R1+0xdf0] ;  /* 0x000df00001057983 */ /* 0x000ea80000100800 */
[----:B-1----:R3:W2:Y:S04]  /*47840*/  LDG.E.U8 R21, desc[UR10][R2.64] ;  /* 0x0000000a02157981 */ /* 0x0026a8000c1e1100 */
[----:B------:R-:W-:Y:S04]  /*47850*/  STL [R1+0x164], R19 ;  /* 0x0001641301007387 */ /* 0x000fe80000100800 */
[----:B------:R-:W2:Y:S01]  /*47860*/  LDL R12, [R1+0xdf8] ;  /* 0x000df800010c7983 */ /* 0x000ea20000100800 */
[----:B---3--:R-:W-:-:S03]  /*47870*/  IADD3 R2, P2, PT, R0, UR5, RZ ;  /* 0x0000000500027c10 */ /* 0x008fc6000ff5e0ff */
[----:B------:R-:W3:Y:S04]  /*47880*/  LDL R0, [R1+0xdec] ;  /* 0x000dec0001007983 */ /* 0x000ee80000100800 */
[----:B------:R0:W-:Y:S01]  /*47890*/  STL [R1+0x160], R17 ;  /* 0x0001601101007387 */ /* 0x0001e20000100800 */
[----:B-----5:R-:W-:-:S03]  /*478a0*/  IADD3.X R3, PT, PT, R11, UR9, RZ, P2, !PT ;  /* 0x000000090b037c10 */ /* 0x020fc600097fe4ff */
[----:B------:R-:W5:Y:S04]  /*478b0*/  LDL R11, [R1+0xdf4] ;  /* 0x000df400010b7983 */ /* 0x000f680000100800 */
[----:B0-----:R0:W5:Y:S02]  /*478c0*/  LDG.E.U8 R17, desc[UR10][R2.64] ;  /* 0x0000000a02117981 */ /* 0x001164000c1e1100 */
[----:B0-----:R-:W-:-:S04]  /*478d0*/  IADD3 R2, P2, PT, R15, UR5, RZ ;  /* 0x000000050f027c10 */ /* 0x001fc8000ff5e0ff */
[----:B------:R-:W-:-:S05]  /*478e0*/  IADD3.X R3, PT, PT, R10, UR9, RZ, P2, !PT ;  /* 0x000000090a037c10 */ /* 0x000fca00097fe4ff */
[----:B------:R0:W5:Y:S02]  /*478f0*/  LDG.E.U8 R20, desc[UR10][R2.64] ;  /* 0x0000000a02147981 */ /* 0x000164000c1e1100 */
[----:B0-----:R-:W-:-:S04]  /*47900*/  IADD3 R2, P2, PT, R14, UR5, RZ ;  /* 0x000000050e027c10 */ /* 0x001fc8000ff5e0ff */
[----:B------:R-:W-:-:S05]  /*47910*/  IADD3.X R3, PT, PT, R9, UR9, RZ, P2, !PT ;  /* 0x0000000909037c10 */ /* 0x000fca00097fe4ff */
[----:B------:R0:W5:Y:S02]  /*47920*/  LDG.E.U8 R19, desc[UR10][R2.64] ;  /* 0x0000000a02137981 */ /* 0x000164000c1e1100 */
[----:B0-----:R-:W-:Y:S02]  /*47930*/  IADD3 R2, P2, PT, R8, UR5, RZ ;  /* 0x0000000508027c10 */ /* 0x001fe4000ff5e0ff */
[----:B------:R0:W-:Y:S04]  /*47940*/  STL [R1+0x7c], R18 ;  /* 0x00007c1201007387 */ /* 0x0001e80000100800 */
[----:B------:R-:W5:Y:S04]  /*47950*/  LDL R10, [R1+0xe00] ;  /* 0x000e0000010a7983 */ /* 0x000f680000100800 */
[----:B------:R-:W5:Y:S01]  /*47960*/  LDL R9, [R1+0xdfc] ;  /* 0x000dfc0001097983 */ /* 0x000f620000100800 */
[----:B------:R-:W-:-:S05]  /*47970*/  IADD3.X R3, PT, PT, R7, UR9, RZ, P2, !PT ;  /* 0x0000000907037c10 */ /* 0x000fca00097fe4ff */
[----:B0-----:R4:W5:Y:S02]  /*47980*/  LDG.E.U8 R18, desc[UR10][R2.64] ;  /* 0x0000000a02127981 */ /* 0x001964000c1e1100 */
[----:B----4-:R-:W-:-:S04]  /*47990*/  IADD3 R2, P2, PT, R6, UR5, RZ ;  /* 0x0000000506027c10 */ /* 0x010fc8000ff5e0ff */
[----:B------:R-:W-:-:S05]  /*479a0*/  IADD3.X R3, PT, PT, R13, UR9, RZ, P2, !PT ;  /* 0x000000090d037c10 */ /* 0x000fca00097fe4ff */
[----:B------:R2:W4:Y:S04]  /*479b0*/  LDG.E.U8 R28, desc[UR10][R2.64] ;  /* 0x0000000a021c7981 */ /* 0x000528000c1e1100 */
[----:B------:R0:W-:Y:S04]  /*479c0*/  STL [R1+0x74], R16 ;  /* 0x0000741001007387 */ /* 0x0001e80000100800 */
[----:B------:R-:W5:Y:S04]  /*479d0*/  LDL R8, [R1+0xe08] ;  /* 0x000e080001087983 */ /* 0x000f680000100800 */
[----:B------:R-:W5:Y:S04]  /*479e0*/  LDL R7, [R1+0xe10] ;  /* 0x000e100001077983 */ /* 0x000f680000100800 */
[----:B0-----:R-:W5:Y:S04]  /*479f0*/  LDL R16, [R1+0xe04] ;  /* 0x000e040001107983 */ /* 0x001f680000100800 */
[----:B------:R-:W-:Y:S04]  /*47a00*/  STL [R1+0x70], R23 ;  /* 0x0000701701007387 */ /* 0x000fe80000100800 */
[----:B------:R-:W5:Y:S04]  /*47a10*/  LDL R6, [R1+0xe0c] ;  /* 0x000e0c0001067983 */ /* 0x000f680000100800 */
[----:B------:R-:W-:Y:S01]  /*47a20*/  STL [R1+0x6c], R22 ;  /* 0x00006c1601007387 */ /* 0x000fe20000100800 */
[----:B--2---:R-:W-:-:S04]  /*47a30*/  IADD3 R2, P2, PT, R5, UR5, RZ ;  /* 0x0000000505027c10 */ /* 0x004fc8000ff5e0ff */
[----:B---3--:R-:W-:Y:S01]  /*47a40*/  IADD3.X R3, PT, PT, R0, UR9, RZ, P2, !PT ;  /* 0x0000000900037c10 */ /* 0x008fe200097fe4ff */
[----:B----4-:R0:W-:Y:S04]  /*47a50*/  STL [R1+0x2084], R28 ;  /* 0x0020841c01007387 */ /* 0x0101e80000100800 */
[----:B------:R-:W2:Y:S04]  /*47a60*/  LDL R15, [R1+0xe18] ;  /* 0x000e1800010f7983 */ /* 0x000ea80000100800 */
[----:B------:R-:W3:Y:S04]  /*47a70*/  LDL R5, [R1+0xe14] ;  /* 0x000e140001057983 */ /* 0x000ee80000100800 */
[----:B0-----:R0:W4:Y:S04]  /*47a80*/  LDG.E.U8 R28, desc[UR10][R2.64] ;  /* 0x0000000a021c7981 */ /* 0x001128000c1e1100 */
[----:B------:R-:W2:Y:S01]  /*47a90*/  LDL R0, [R1+0xe60] ;  /* 0x000e600001007983 */ /* 0x000ea20000100800 */
[----:B0-----:R-:W-:-:S03]  /*47aa0*/  IADD3 R2, P2, PT, R12, UR5, RZ ;  /* 0x000000050c027c10 */ /* 0x001fc6000ff5e0ff */
[----:B------:R-:W-:Y:S01]  /*47ab0*/  STL [R1+0x5c], R21 ;  /* 0x00005c1501007387 */ /* 0x000fe20000100800 */
[----:B-----5:R-:W-:-:S03]  /*47ac0*/  IADD3.X R3, PT, PT, R11, UR9, RZ, P2, !PT ;  /* 0x000000090b037c10 */ /* 0x020fc600097fe4ff */
[----:B----4-:R-:W-:Y:S04]  /*47ad0*/  STL [R1+0x2094], R28 ;  /* 0x0020941c01007387 */ /* 0x010fe80000100800 */
[----:B------:R-:W4:Y:S04]  /*47ae0*/  LDL R14, [R1+0xe4c] ;  /* 0x000e4c00010e7983 */ /* 0x000f280000100800 */
[----:B------:R0:W-:Y:S04]  /*47af0*/  STL [R1+0x58], R17 ;  /* 0x0000581101007387 */ /* 0x0001e80000100800 */
[----:B------:R-:W5:Y:S04]  /*47b00*/  LDL R13, [R1+0xe64] ;  /* 0x000e6400010d7983 */ /* 0x000f680000100800 */
[----:B------:R-:W2:Y:S04]  /*47b10*/  LDL R12, [R1+0xe50] ;  /* 0x000e5000010c7983 */ /* 0x000ea80000100800 */
[----:B0-----:R0:W2:Y:S02]  /*47b20*/  LDG.E.U8 R17, desc[UR10][R2.64] ;  /* 0x0000000a02117981 */ /* 0x0010a4000c1e1100 */
[----:B0-----:R-:W-:-:S04]  /*47b30*/  IADD3 R2, P2, PT, R10, UR5, RZ ;  /* 0x000000050a027c10 */ /* 0x001fc8000ff5e0ff */
[----:B------:R-:W-:-:S05]  /*47b40*/  IADD3.X R3, PT, PT, R9, UR9, RZ, P2, !PT ;  /* 0x0000000909037c10 */ /* 0x000fca00097fe4ff */
[----:B------:R0:W2:Y:S02]  /*47b50*/  LDG.E.U8 R29, desc[UR10][R2.64] ;  /* 0x0000000a021d7981 */ /* 0x0000a4000c1e1100 */
[----:B0-----:R-:W-:-:S04]  /*47b60*/  IADD3 R2, P2, PT, R8, UR5, RZ ;  /* 0x0000000508027c10 */ /* 0x001fc8000ff5e0ff */
[----:B------:R-:W-:-:S05]  /*47b70*/  IADD3.X R3, PT, PT, R16, UR9, RZ, P2, !PT ;  /* 0x0000000910037c10 */ /* 0x000fca00097fe4ff */
[----:B------:R0:W3:Y:S04]  /*47b80*/  LDG.E.U8 R27, desc[UR10][R2.64] ;  /* 0x0000000a021b7981 */ /* 0x0000e8000c1e1100 */
[----:B------:R-:W-:Y:S04]  /*47b90*/  STL [R1+0x4c], R20 ;  /* 0x00004c1401007387 */ /* 0x000fe80000100800 */
[----:B------:R-:W4:Y:S04]  /*47ba0*/  LDL R11, [R1+0xe54] ;  /* 0x000e5400010b7983 */ /* 0x000f280000100800 */
[----:B------:R-:W4:Y:S04]  /*47bb0*/  LDL R10, [R1+0xe1c] ;  /* 0x000e1c00010a7983 */ /* 0x000f280000100800 */
[----:B------:R-:W4:Y:S04]  /*47bc0*/  LDL R9, [R1+0xe58] ;  /* 0x000e580001097983 */ /* 0x000f280000100800 */
[----:B------:R1:W-:Y:S01]  /*47bd0*/  STL [R1+0x44], R19 ;  /* 0x0000441301007387 */ /* 0x0003e20000100800 */
[----:B0-----:R-:W-:-:S04]  /*47be0*/  IADD3 R2, P2, PT, R7, UR5, RZ ;  /* 0x0000000507027c10 */ /* 0x001fc8000ff5e0ff */
[----:B------:R-:W-:-:S05]  /*47bf0*/  IADD3.X R3, PT, PT, R6, UR9, RZ, P2, !PT ;  /* 0x0000000906037c10 */ /* 0x000fca00097fe4ff */
[----:B------:R0:W4:Y:S04]  /*47c00*/  LDG.E.U8 R26, desc[UR10][R2.64] ;  /* 0x0000000a021a7981 */ /* 0x000128000c1e1100 */
[----:B--2---:R-:W-:Y:S04]  /*47c10*/  STL [R1+0x2098], R29 ;  /* 0x0020981d01007387 */ /* 0x004fe80000100800 */
[----:B------:R-:W2:Y:S04]  /*47c20*/  LDL R8, [R1+0xe38] ;  /* 0x000e380001087983 */ /* 0x000ea80000100800 */
[----:B------:R0:W-:Y:S04]  /*47c30*/  STL [R1+0x3c], R18 ;  /* 0x00003c1201007387 */ /* 0x0001e80000100800 */
[----:B---3--:R-:W-:Y:S04]  /*47c40*/  STL [R1+0x2088], R27 ;  /* 0x0020881b01007387 */ /* 0x008fe80000100800 */
[----:B------:R-:W3:Y:S04]  /*47c50*/  LDL R7, [R1+0xe5c] ;  /* 0x000e5c0001077983 */ /* 0x000ee80000100800 */
[----:B------:R-:W3:Y:S01]  /*47c60*/  LDL R6, [R1+0xe3c] ;  /* 0x000e3c0001067983 */ /* 0x000ee20000100800 */
[----:B0-----:R-:W-:-:S04]  /*47c70*/  IADD3 R2, P2, PT, R15, UR5, RZ ;  /* 0x000000050f027c10 */ /* 0x001fc8000ff5e0ff */
[----:B------:R-:W-:-:S05]  /*47c80*/  IADD3.X R3, PT, PT, R5, UR9, RZ, P2, !PT ;  /* 0x0000000905037c10 */ /* 0x000fca00097fe4ff */
[----:B------:R0:W3:Y:S02]  /*47c90*/  LDG.E.U8 R25, desc[UR10][R2.64] ;  /* 0x0000000a02197981 */ /* 0x0000e4000c1e1100 */
[----:B0-----:R-:W-:-:S04]  /*47ca0*/  IADD3 R2, P2, PT, R0, UR5, RZ ;  /* 0x0000000500027c10 */ /* 0x001fc8000ff5e0ff */
[----:B----4-:R-:W-:-:S05]  /*47cb0*/  IADD3.X R3, PT, PT, R14, UR9, RZ, P2, !PT ;  /* 0x000000090e037c10 */ /* 0x010fca00097fe4ff */
[----:B------:R5:W4:Y:S02]  /*47cc0*/  LDG.E.U8 R24, desc[UR10][R2.64] ;  /* 0x0000000a02187981 */ /* 0x000b24000c1e1100 */
[----:B-----5:R-:W-:-:S04]  /*47cd0*/  IADD3 R2, P2, PT, R13, UR5, RZ ;  /* 0x000000050d027c10 */ /* 0x020fc8000ff5e0ff */
[----:B------:R-:W-:-:S05]  /*47ce0*/  IADD3.X R3, PT, PT, R12, UR9, RZ, P2, !PT ;  /* 0x000000090c037c10 */ /* 0x000fca00097fe4ff */
[----:B------:R0:W5:Y:S02]  /*47cf0*/  LDG.E.U8 R23, desc[UR10][R2.64] ;  /* 0x0000000a02177981 */ /* 0x000164000c1e1100 */
[----:B0-----:R-:W-:-:S04]  /*47d00*/  IADD3 R2, P2, PT, R11, UR5, RZ ;  /* 0x000000050b027c10 */ /* 0x001fc8000ff5e0ff */
[----:B------:R-:W-:-:S05]  /*47d10*/  IADD3.X R3, PT, PT, R10, UR9, RZ, P2, !PT ;  /* 0x000000090a037c10 */ /* 0x000fca00097fe4ff */
[----:B------:R0:W5:Y:S02]  /*47d20*/  LDG.E.U8 R22, desc[UR10][R2.64] ;  /* 0x0000000a02167981 */ /* 0x000164000c1e1100 */
[----:B0-----:R-:W-:-:S04]  /*47d30*/  IADD3 R2, P2, PT, R9, UR5, RZ ;  /* 0x0000000509027c10 */ /* 0x001fc8000ff5e0ff */
[----:B--2---:R-:W-:-:S05]  /*47d40*/  IADD3.X R3, PT, PT, R8, UR9, RZ, P2, !PT ;  /* 0x0000000908037c10 */ /* 0x004fca00097fe4ff */
[----:B-1----:R3:W2:Y:S02]  /*47d50*/  LDG.E.U8 R19, desc[UR10][R2.64] ;  /* 0x0000000a02137981 */ /* 0x0026a4000c1e1100 */
[----:B---3--:R-:W-:-:S04]  /*47d60*/  IADD3 R2, P2, PT, R7, UR5, RZ ;  /* 0x0000000507027c10 */ /* 0x008fc8000ff5e0ff */
[----:B------:R-:W-:-:S05]  /*47d70*/  IADD3.X R3, PT, PT, R6, UR9, RZ, P2, !PT ;  /* 0x0000000906037c10 */ /* 0x000fca00097fe4ff */
[----:B------:R-:W3:Y:S04]  /*47d80*/  LDG.E.U8 R18, desc[UR10][R2.64] ;  /* 0x0000000a02127981 */ /* 0x000ee8000c1e1100 */
[----:B------:R-:W-:Y:S04]  /*47d90*/  STL [R1+0x209c], R26 ;  /* 0x00209c1a01007387 */ /* 0x000fe80000100800 */
[----:B------:R-:W3:Y:S04]  /*47da0*/  LDL R5, [R1+0xe40] ;  /* 0x000e400001057983 */ /* 0x000ee80000100800 */
[----:B------:R-:W-:Y:S04]  /*47db0*/  STL [R1+0x208c], R25 ;  /* 0x00208c1901007387 */ /* 0x000fe80000100800 */
[----:B------:R-:W3:Y:S04]  /*47dc0*/  LDL R0, [R1+0xe20] ;  /* 0x000e200001007983 */ /* 0x000ee80000100800 */
[----:B----4-:R0:W-:Y:S04]  /*47dd0*/  STL [R1+0x20a0], R24 ;  /* 0x0020a01801007387 */ /* 0x0101e80000100800 */
[----:B------:R-:W-:Y:S04]  /*47de0*/  STL [R1+0x30], R17 ;  /* 0x0000301101007387 */ /* 0x000fe80000100800 */
[----:B-----5:R1:W-:Y:S04]  /*47df0*/  STL [R1+0x2090], R23 ;  /* 0x0020901701007387 */ /* 0x0203e80000100800 */
[----:B------:R4:W-:Y:S04]  /*47e00*/  STL [R1+0x20a4], R22 ;  /* 0x0020a41601007387 */ /* 0x0009e80000100800 */
[----:B0-----:R-:W5:Y:S04]  /*47e10*/  LDL R24, [R1+0xe44] ;  /* 0x000e440001187983 */ /* 0x001f680000100800 */
[----:B------:R-:W5:Y:S04]  /*47e20*/  LDL R10, [R1+0xe24] ;  /* 0x000e2400010a7983 */ /* 0x000f680000100800 */
[----:B-1----:R-:W5:Y:S04]  /*47e30*/  LDL R23, [R1+0xe48] ;  /* 0x000e480001177983 */ /* 0x002f680000100800 */
[----:B------:R-:W5:Y:S04]  /*47e40*/  LDL R9, [R1+0xe28] ;  /* 0x000e280001097983 */ /* 0x000f680000100800 */
[----:B--2---:R0:W-:Y:S04]  /*47e50*/  STL [R1+0x20a8], R19 ;  /* 0x0020a81301007387 */ /* 0x0041e80000100800 */
[----:B----4-:R-:W2:Y:S04]  /*47e60*/  LDL R22, [R1+0xe2c] ;  /* 0x000e2c0001167983 */ /* 0x010ea80000100800 */
[----:B------:R-:W4:Y:S04]  /*47e70*/  LDL R8, [R1+0xdcc] ;  /* 0x000dcc0001087983 */ /* 0x000f280000100800 */
[----:B------:R-:W4:Y:S04]  /*47e80*/  LDL R21, [R1+0xe30] ;  /* 0x000e300001157983 */ /* 0x000f280000100800 */
[----:B------:R-:W4:Y:S04]  /*47e90*/  LDL R7, [R1+0xdd0] ;  /* 0x000dd00001077983 */ /* 0x000f280000100800 */
[----:B---3--:R1:W-:Y:S04]  /*47ea0*/  STL [R1+0x20ac], R18 ;  /* 0x0020ac1201007387 */ /* 0x0083e80000100800 */
[----:B------:R-:W3:Y:S04]  /*47eb0*/  LDL R20, [R1+0xe34] ;  /* 0x000e340001147983 */ /* 0x000ee80000100800 */
[----:B------:R-:W3:Y:S01]  /*47ec0*/  LDL R6, [R1+0xdd4] ;  /* 0x000dd40001067983 */ /* 0x000ee20000100800 */
[----:B------:R-:W-:-:S03]  /*47ed0*/  IADD3 R2, P2, PT, R5, UR5, RZ ;  /* 0x0000000505027c10 */ /* 0x000fc6000ff5e0ff */
[----:B0-----:R-:W3:Y:S01]  /*47ee0*/  LDL.LU R19, [R1+0x7e0] ;  /* 0x0007e00001137983 */ /* 0x001ee20000300800 */
[----:B------:R-:W-:-:S03]  /*47ef0*/  IADD3.X R3, PT, PT, R0, UR9, RZ, P2, !PT ;  /* 0x0000000900037c10 */ /* 0x000fc600097fe4ff */
[----:B-1----:R-:W3:Y:S04]  /*47f00*/  LDL.LU R18, [R1+0x7e4] ;  /* 0x0007e40001127983 */ /* 0x002ee80000300800 */
[----:B------:R5:W3:Y:S04]  /*47f10*/  LDG.E.U8 R11, desc[UR10][R2.64] ;  /* 0x0000000a020b7981 */ /* 0x000ae8000c1e1100 */
[----:B------:R-:W3:Y:S04]  /*47f20*/  LDL.LU R17, [R1+0x7b0] ;  /* 0x0007b00001117983 */ /* 0x000ee80000300800 */
[----:B------:R-:W3:Y:S04]  /*47f30*/  LDL.LU R16, [R1+0x7b4] ;  /* 0x0007b40001107983 */ /* 0x000ee80000300800 */
[----:B------:R-:W3:Y:S04]  /*47f40*/  LDL.LU R15, [R1+0x790] ;  /* 0x00079000010f7983 */ /* 0x000ee80000300800 */
[----:B------:R-:W3:Y:S04]  /*47f50*/  LDL.LU R14, [R1+0x794] ;  /* 0x00079400010e7983 */ /* 0x000ee80000300800 */
[----:B------:R-:W3:Y:S04]  /*47f60*/  LDL.LU R13, [R1+0x760] ;  /* 0x00076000010d7983 */ /* 0x000ee80000300800 */
[----:B------:R-:W3:Y:S04]  /*47f70*/  LDL.LU R12, [R1+0x764] ;  /* 0x00076400010c7983 */ /* 0x000ee80000300800 */
[----:B------:R-:W3:Y:S04]  /*47f80*/  LDL R5, [R1+0xdd8] ;  /* 0x000dd80001057983 */ /* 0x000ee80000100800 */
[----:B------:R-:W3:Y:S01]  /*47f90*/  LDL R0, [R1+0xdc8] ;  /* 0x000dc80001007983 */ /* 0x000ee20000100800 */
[----:B-----5:R-:W-:-:S04]  /*47fa0*/  IADD3 R2, P2, PT, R24, UR5, RZ ;  /* 0x0000000518027c10 */ /* 0x020fc8000ff5e0ff */
[----:B------:R-:W-:-:S05]  /*47fb0*/  IADD3.X R3, PT, PT, R10, UR9, RZ, P2, !PT ;  /* 0x000000090a037c10 */ /* 0x000fca00097fe4ff */
[----:B------:R0:W5:Y:S02]  /*47fc0*/  LDG.E.U8 R10, desc[UR10][R2.64] ;  /* 0x0000000a020a7981 */ /* 0x000164000c1e1100 */
[----:B0-----:R-:W-:-:S04]  /*47fd0*/  IADD3 R2, P2, PT, R23, UR5, RZ ;  /* 0x0000000517027c10 */ /* 0x001fc8000ff5e0ff */
[----:B------:R-:W-:-:S05]  /*47fe0*/  IADD3.X R3, PT, PT, R9, UR9, RZ, P2, !PT ;  /* 0x0000000909037c10 */ /* 0x000fca00097fe4ff */
[----:B------:R2:W5:Y:S02]  /*47ff0*/  LDG.E.U8 R9, desc[UR10][R2.64] ;  /* 0x0000000a02097981 */ /* 0x000564000c1e1100 */
[----:B--2---:R-:W-:-:S04]  /*48000*/  IADD3 R2, P2, PT, R22, UR5, RZ ;  /* 0x0000000516027c10 */ /* 0x004fc8000ff5e0ff */
[----:B----4-:R-:W-:-:S05]  /*48010*/  IADD3.X R3, PT, PT, R8, UR9, RZ, P2, !PT ;  /* 0x0000000908037c10 */ /* 0x010fca00097fe4ff */
[----:B------:R0:W2:Y:S02]  /*48020*/  LDG.E.U8 R8, desc[UR10][R2.64] ;  /* 0x0000000a02087981 */ /* 0x0000a4000c1e1100 */
[----:B0-----:R-:W-:-:S04]  /*48030*/  IADD3 R2, P2, PT, R21, UR5, RZ ;  /* 0x0000000515027c10 */ /* 0x001fc8000ff5e0ff */
[----:B------:R-:W-:-:S05]  /*48040*/  IADD3.X R3, PT, PT, R7, UR9, RZ, P2, !PT ;  /* 0x0000000907037c10 */ /* 0x000fca00097fe4ff */
[----:B------:R3:W4:Y:S02]  /*48050*/  LDG.E.U8 R7, desc[UR10][R2.64] ;  /* 0x0000000a02077981 */ /* 0x000724000c1e1100 */
[----:B---3--:R-:W-:-:S04]  /*48060*/  IADD3 R2, P2, PT, R20, UR5, RZ ;  /* 0x0000000514027c10 */ /* 0x008fc8000ff5e0ff */
[----:B------:R-:W-:-:S05]  /*48070*/  IADD3.X R3, PT, PT, R6, UR9, RZ, P2, !PT ;  /* 0x0000000906037c10 */ /* 0x000fca00097fe4ff */
[----:B------:R0:W3:Y:S04]  /*48080*/  LDG.E.U8 R6, desc[UR10][R2.64] ;  /* 0x0000000a02067981 */ /* 0x0000e8000c1e1100 */
[----:B------:R-:W-:Y:S01]  /*48090*/  STL [R1+0x20b0], R11 ;  /* 0x0020b00b01007387 */ /* 0x000fe20000100800 */
[C---:B0-----:R-:W-:Y:S01]  /*480a0*/  FMUL R3, R4.reuse, R18 ;  /* 0x0000001204037220 */ /* 0x041fe20000400000 */
[C---:B------:R-:W-:Y:S02]  /*480b0*/  FMUL R2, R4.reuse, R17 ;  /* 0x0000001104027220 */ /* 0x040fe40000400000 */
[----:B-----5:R-:W-:Y:S04]  /*480c0*/  STL [R1+0x20b4], R10 ;  /* 0x0020b40a01007387 */ /* 0x020fe80000100800 */
[----:B------:R-:W-:Y:S04]  /*480d0*/  STL [R1+0x20b8], R9 ;  /* 0x0020b80901007387 */ /* 0x000fe80000100800 */
[----:B--2---:R-:W-:Y:S04]  /*480e0*/  STL [R1+0x20bc], R8 ;  /* 0x0020bc0801007387 */ /* 0x004fe80000100800 */
[----:B----4-:R-:W-:Y:S04]  /*480f0*/  STL [R1+0x20c0], R7 ;  /* 0x0020c00701007387 */ /* 0x010fe80000100800 */
[----:B---3--:R0:W-:Y:S02]  /*48100*/  STL [R1+0x20c4], R6 ;  /* 0x0020c40601007387 */ /* 0x0081e40000100800 */
[----:B0-----:R-:W-:-:S05]  /*48110*/  FMUL R6, R4, R19 ;  /* 0x0000001304067220 */ /* 0x001fca0000400000 */
[----:B------:R0:W-:Y:S04]  /*48120*/  STL [R1+0x140], R6 ;  /* 0x0001400601007387 */ /* 0x0001e80000100800 */
[----:B------:R1:W-:Y:S01]  /*48130*/  STL [R1+0x144], R3 ;  /* 0x0001440301007387 */ /* 0x0003e20000100800 */
[----:B0-----:R-:W-:-:S03]  /*48140*/  FMUL R6, R4, R16 ;  /* 0x0000001004067220 */ /* 0x001fc60000400000 */
[----:B------:R0:W-:Y:S01]  /*48150*/  STL [R1+0x150], R2 ;  /* 0x0001500201007387 */ /* 0x0001e20000100800 */
[----:B-1----:R-:W-:-:S03]  /*48160*/  FMUL R3, R4, R15 ;  /* 0x0000000f04037220 */ /* 0x002fc60000400000 */
[----:B------:R1:W-:Y:S01]  /*48170*/  STL [R1+0x154], R6 ;  /* 0x0001540601007387 */ /* 0x0003e20000100800 */
[----:B0-----:R-:W-:-:S03]  /*48180*/  FMUL R2, R4, R14 ;  /* 0x0000000e04027220 */ /* 0x001fc60000400000 */
[----:B------:R-:W-:Y:S01]  /*48190*/  STL [R1+0x170], R3 ;  /* 0x0001700301007387 */ /* 0x000fe20000100800 */
[C---:B-1----:R-:W-:Y:S01]  /*481a0*/  FMUL R6, R4.reuse, R13 ;  /* 0x0000000d04067220 */ /* 0x042fe20000400000 */
[----:B------:R-:W-:Y:S02]  /*481b0*/  FMUL R4, R4, R12 ;  /* 0x0000000c04047220 */ /* 0x000fe40000400000 */
[----:B------:R-:W-:Y:S04]  /*481c0*/  STL [R1+0x174], R2 ;  /* 0x0001740201007387 */ /* 0x000fe80000100800 */
[----:B------:R-:W-:Y:S04]  /*481d0*/  STL [R1+0x190], R6 ;  /* 0x0001900601007387 */ /* 0x000fe80000100800 */
[----:B------:R-:W-:Y:S04]  /*481e0*/  STL [R1+0x194], R4 ;  /* 0x0001940401007387 */ /* 0x000fe80000100800 */
[----:B------:R-:W2:Y:S04]  /*481f0*/  LDL.LU R20, [R1+0x5c4] ;  /* 0x0005c40001147983 */ /* 0x000ea80000300800 */
[----:B------:R-:W2:Y:S04]  /*48200*/  LDL.LU R12, [R1+0x5c0] ;  /* 0x0005c000010c7983 */ /* 0x000ea80000300800 */
[----:B------:R-:W3:Y:S04]  /*48210*/  LDL.LU R16, [R1+0x270] ;  /* 0x0002700001107983 */ /* 0x000ee80000300800 */
[----:B---3--:R0:W-:Y:S04]  /*48220*/  STL [R1+0x2100], R16 ;  /* 0x0021001001007387 */ /* 0x0081e80000100800 */
[----:B0-----:R-:W3:Y:S04]  /*48230*/  LDL.LU R16, [R1+0x278] ;  /* 0x0002780001107983 */ /* 0x001ee80000300800 */
        /* <DEDUP_REMOVED lines=8> */
[----:B------:R-:W4:Y:S04]  /*482c0*/  LDL.LU R17, [R1+0x26c] ;  /* 0x00026c0001117983 */ /* 0x000f280000300800 */
[----:B----4-:R0:W-:Y:S04]  /*482d0*/  STL [R1+0x20fc], R17 ;  /* 0x0020fc1101007387 */ /* 0x0101e80000100800 */
[----:B0-----:R-:W4:Y:S04]  /*482e0*/  LDL.LU R17, [R1+0x274] ;  /* 0x0002740001117983 */ /* 0x001f280000300800 */
[----:B----4-:R0:W-:Y:S04]  /*482f0*/  STL [R1+0x2104], R17 ;  /* 0x0021041101007387 */ /* 0x0101e80000100800 */
[----:B0-----:R-:W4:Y:S04]  /*48300*/  LDL.LU R17, [R1+0x27c] ;  /* 0x00027c0001117983 */ /* 0x001f280000300800 */
[----:B----4-:R0:W-:Y:S04]  /*48310*/  STL [R1+0x210c], R17 ;  /* 0x00210c1101007387 */ /* 0x0101e80000100800 */
[----:B0-----:R-:W4:Y:S04]  /*48320*/  LDL.LU R17, [R1+0x5a4] ;  /* 0x0005a40001117983 */ /* 0x001f280000300800 */
[----:B----4-:R0:W-:Y:S04]  /*48330*/  STL [R1+0x2114], R17 ;  /* 0x0021141101007387 */ /* 0x0101e80000100800 */
[----:B0-----:R-:W4:Y:S01]  /*48340*/  LDL.LU R17, [R1+0x5ac] ;  /* 0x0005ac0001117983 */ /* 0x001f220000300800 */
[----:B------:R-:W-:-:S04]  /*48350*/  IADD3 R2, P2, PT, R5, UR5, RZ ;  /* 0x0000000505027c10 */ /* 0x000fc8000ff5e0ff */
[----:B------:R-:W-:-:S05]  /*48360*/  IADD3.X R3, PT, PT, R0, UR9, RZ, P2, !PT ;  /* 0x0000000900037c10 */ /* 0x000fca00097fe4ff */
[----:B------:R-:W5:Y:S04]  /*48370*/  LDG.E.U8 R2, desc[UR10][R2.64] ;  /* 0x0000000a02027981 */ /* 0x000f68000c1e1100 */
[----:B----4-:R0:W-:Y:S04]  /*48380*/  STL [R1+0x211c], R17 ;  /* 0x00211c1101007387 */ /* 0x0101e80000100800 */
[----:B0-----:R-:W4:Y:S01]  /*48390*/  LDL.LU R17, [R1+0x5b4] ;  /* 0x0005b40001117983 */ /* 0x001f220000300800 */
[----:B--2---:R-:W-:-:S03]  /*483a0*/  F2FP.SATFINITE.E4M3.F32.PACK_AB_MERGE_C R4, R12, R20, RZ ;  /* 0x000000140c04723e */ /* 0x004fc600048070ff */
[----:B----4-:R0:W-:Y:S04]  /*483b0*/  STL [R1+0x2124], R17 ;  /* 0x0021241101007387 */ /* 0x0101e80000100800 */
[----:B0-----:R-:W3:Y:S04]  /*483c0*/  LDL.LU R17, [R1+0x5bc] ;  /* 0x0005bc0001117983 */ /* 0x001ee80000300800 */
[----:B------:R-:W2:Y:S04]  /*483d0*/  LDL.LU R5, [R1+0x268] ;  /* 0x0002680001057983 */ /* 0x000ea80000300800 */
[----:B------:R-:W4:Y:S04]  /*483e0*/  LDL.LU R13, [R1+0x264] ;  /* 0x00026400010d7983 */ /* 0x000f280000300800 */
[----:B------:R-:W4:Y:S04]  /*483f0*/  LDL.LU R15, [R1+0x260] ;  /* 0x00026000010f7983 */ /* 0x000f280000300800 */
        /* <DEDUP_REMOVED lines=20> */
[----:B-----5:R0:W-:Y:S04]  /*48540*/  STL [R1+0x20c8], R2 ;  /* 0x0020c80201007387 */ /* 0x0201e80000100800 */
[----:B0-----:R-:W5:Y:S04]  /*48550*/  LDL.LU R2, [R1+0x234] ;  /* 0x0002340001027983 */ /* 0x001f680000300800 */
[----:B------:R-:W2:Y:S04]  /*48560*/  LDL.LU R20, [R1+0x14c] ;  /* 0x00014c0001147983 */ /* 0x000ea80000300800 */
[----:B------:R-:W2:Y:S04]  /*48570*/  LDL.LU R12, [R1+0x148] ;  /* 0x00014800010c7983 */ /* 0x000ea80000300800 */
[----:B------:R0:W-:Y:S04]  /*48580*/  STL [R1+0x20cc], R4 ;  /* 0x0020cc0401007387 */ /* 0x0001e80000100800 */
[----:B0-----:R-:W2:Y:S01]  /*48590*/  LDL.LU R4, [R1+0x254] ;  /* 0x0002540001047983 */ /* 0x001ea20000300800 */
[----:B---3--:R-:W-:-:S03]  /*485a0*/  F2FP.SATFINITE.E4M3.F32.PACK_AB_MERGE_C R16, R16, R17, RZ ;  /* 0x000000111010723e */ /* 0x008fc600048070ff */
[----:B------:R-:W3:Y:S04]  /*485b0*/  LDL.LU R17, [R1+0x2124] ;  /* 0x0021240001117983 */ /* 0x000ee80000300800 */
[----:B------:R0:W-:Y:S04]  /*485c0*/  STL [R1+0x40], R16 ;  /* 0x0000401001007387 */ /* 0x0001e80000100800 */
[----:B0-----:R-:W3:Y:S02]  /*485d0*/  LDL.LU R16, [R1+0x2120] ;  /* 0x0021200001107983 */ /* 0x001ee40000300800 */
[----:B---3--:R-:W-:-:S02]  /*485e0*/  F2FP.SATFINITE.E4M3.F32.PACK_AB_MERGE_C R16, R16, R17, RZ ;  /* 0x000000111010723e */ /* 0x008fc400048070ff */
        /* <DEDUP_REMOVED lines=16> */
[----:B------:R-:W3:Y:S01]  /*486f0*/  LDL.LU R17, [R1+0x20fc] ;  /* 0x0020fc0001117983 */ /* 0x000ee20000300800 */
[----:B----4-:R-:W-:-:S03]  /*48700*/  F2FP.SATFINITE.E4M3.F32.PACK_AB_MERGE_C R15, R15, R13, RZ ;  /* 0x0000000d0f0f723e */ /* 0x010fc600048070ff */
[----:B------:R0:W-:Y:S01]  /*48710*/  STL [R1+0x64], R16 ;  /* 0x0000641001007387 */ /* 0x0001e20000100800 */
[----:B--2---:R-:W-:Y:S02]  /*48720*/  F2FP.SATFINITE.E4M3.F32.PACK_AB_MERGE_C R0, R0, R14, RZ ;  /* 0x0000000e0000723e */ /* 0x004fe400048070ff */
[----:B------:R-:W-:Y:S01]  /*48730*/  F2FP.SATFINITE.E4M3.F32.PACK_AB_MERGE_C R6, R6, R4, RZ ;  /* 0x000000040606723e */ /* 0x000fe200048070ff */
[----:B0-----:R-:W2:Y:S01]  /*48740*/  LDL.LU R16, [R1+0x20f8] ;  /* 0x0020f80001107983 */ /* 0x001ea20000300800 */
[----:B------:R-:W-:Y:S02]  /*48750*/  F2FP.SATFINITE.E4M3.F32.PACK_AB_MERGE_C R4, R8, R7, RZ ;  /* 0x000000070804723e */ /* 0x000fe400048070ff */
[----:B-----5:R-:W-:Y:S02]  /*48760*/  F2FP.SATFINITE.E4M3.F32.PACK_AB_MERGE_C R2, R3, R2, RZ ;  /* 0x000000020302723e */ /* 0x020fe400048070ff */
[----:B------:R-:W-:Y:S02]  /*48770*/  F2FP.SATFINITE.E4M3.F32.PACK_AB_MERGE_C R9, R10, R9, RZ ;  /* 0x000000090a09723e */ /* 0x000fe400048070ff */
[----:B------:R-:W-:-:S02]  /*48780*/  F2FP.SATFINITE.E4M3.F32.PACK_AB_MERGE_C R3, R18, R11, RZ ;  /* 0x0000000b1203723e */ /* 0x000fc400048070ff */
[----:B---3--:R-:W-:Y:S02]  /*48790*/  F2FP.SATFINITE.E4M3.F32.PACK_AB_MERGE_C R5, R5, R17, RZ ;  /* 0x000000110505723e */ /* 0x008fe400048070ff */
[----:B------:R-:W3:Y:S04]  /*487a0*/  LDL.LU R17, [R1+0x20f4] ;  /* 0x0020f40001117983 */ /* 0x000ee80000300800 */
[----:B------:R0:W-:Y:S04]  /*487b0*/  STL [R1+0x68], R5 ;  /* 0x0000680501007387 */ /* 0x0001e80000100800 */
[----:B0-----:R-:W4:Y:S04]  /*487c0*/  LDL.LU R5, [R1+0x20f0] ;  /* 0x0020f00001057983 */ /* 0x001f280000300800 */
[----:B------:R-:W5:Y:S04]  /*487d0*/  LDL.LU R13, [R1+0x20c] ;  /* 0x00020c00010d7983 */ /* 0x000f680000300800 */
[----:B------:R0:W-:Y:S04]  /*487e0*/  STL [R1+0x390], R15 ;  /* 0x0003900f01007387 */ /* 0x0001e80000100800 */
[----:B0-----:R-:W5:Y:S04]  /*487f0*/  LDL.LU R15, [R1+0x208] ;  /* 0x00020800010f7983 */ /* 0x001f680000300800 */
[----:B------:R0:W-:Y:S04]  /*48800*/  STL [R1+0x394], R0 ;  /* 0x0003940001007387 */ /* 0x0001e80000100800 */
[----:B------:R-:W2:Y:S04]  /*48810*/  LDL.LU R14, [R1+0x204] ;  /* 0x00020400010e7983 */ /* 0x000ea80000300800 */
[----:B0-----:R-:W2:Y:S04]  /*48820*/  LDL.LU R0, [R1+0x200] ;  /* 0x0002000001007983 */ /* 0x001ea80000300800 */
[----:B------:R-:W4:Y:S04]  /*48830*/  LDL.LU R8, [R1+0x7e8] ;  /* 0x0007e80001087983 */ /* 0x000f280000300800 */
[----:B------:R0:W-:Y:S04]  /*48840*/  STL [R1+0x398], R6 ;  /* 0x0003980601007387 */ /* 0x0001e80000100800 */
[----:B------:R-:W2:Y:S04]  /*48850*/  LDL.LU R7, [R1+0x7ec] ;  /* 0x0007ec0001077983 */ /* 0x000ea80000300800 */
[----:B------:R1:W-:Y:S04]  /*48860*/  STL [R1+0x39c], R4 ;  /* 0x00039c0401007387 */ /* 0x0003e80000100800 */
[----:B0-----:R-:W3:Y:S04]  /*48870*/  LDL.LU R6, [R1+0x7b8] ;  /* 0x0007b80001067983 */ /* 0x001ee80000300800 */
[----:B-1----:R-:W5:Y:S04]  /*48880*/  LDL.LU R4, [R1+0x7bc] ;  /* 0x0007bc0001047983 */ /* 0x002f680000300800 */
[----:B------:R0:W-:Y:S04]  /*48890*/  STL [R1+0x3b0], R2 ;  /* 0x0003b00201007387 */ /* 0x0001e80000100800 */
[----:B------:R1:W-:Y:S04]  /*488a0*/  STL [R1+0x3b4], R9 ;  /* 0x0003b40901007387 */ /* 0x0003e80000100800 */
[----:B------:R1:W-:Y:S01]  /*488b0*/  STL [R1+0x3b8], R3 ;  /* 0x0003b80301007387 */ /* 0x0003e20000100800 */
[----:B0-----:R-:W-:-:S02]  /*488c0*/  F2FP.SATFINITE.E4M3.F32.PACK_AB_MERGE_C R2, R22, R19, RZ ;  /* 0x000000131602723e */ /* 0x001fc400048070ff */
[----:B-1----:R-:W-:-:S03]  /*488d0*/  F2FP.SATFINITE.E4M3.F32.PACK_AB_MERGE_C R9, R24, R23, RZ ;  /* 0x000000171809723e */ /* 0x002fc600048070ff */
[----:B------:R0:W-:Y:S01]  /*488e0*/  STL [R1+0x3bc], R2 ;  /* 0x0003bc0201007387 */ /* 0x0001e20000100800 */
[----:B------:R-:W-:-:S03]  /*488f0*/  F2FP.SATFINITE.E4M3.F32.PACK_AB_MERGE_C R3, R26, R25, RZ ;  /* 0x000000191a03723e */ /* 0x000fc600048070ff */
[----:B------:R-:W-:Y:S04]  /*48900*/  STL [R1+0x3e0], R9 ;  /* 0x0003e00901007387 */ /* 0x000fe80000100800 */
[----:B------:R1:W-:Y:S01]  /*48910*/  STL [R1+0x3e4], R3 ;  /* 0x0003e40301007387 */ /* 0x0003e20000100800 */
[----:B0-----:R-:W-:-:S03]  /*48920*/  F2FP.SATFINITE.E4M3.F32.PACK_AB_MERGE_C R2, R29, R27, RZ ;  /* 0x0000001b1d02723e */ /* 0x001fc600048070ff */
[----:B-1----:R-:W5:Y:S04]  /*48930*/  LDL.LU R3, [R1+0x798] ;  /* 0x0007980001037983 */ /* 0x002f680000300800 */
[----:B------:R0:W-:Y:S04]  /*48940*/  STL [R1+0x408], R2 ;  /* 0x0004080201007387 */ /* 0x0001e80000100800 */
[----:B0-----:R-:W5:Y:S01]  /*48950*/  LDL.LU R2, [R1+0x79c] ;  /* 0x00079c0001027983 */ /* 0x001f620000300800 */
[----:B------:R-:W-:-:S05]  /*48960*/  F2FP.SATFINITE.E4M3.F32.PACK_AB_MERGE_C R9, R21, R28, RZ ;  /* 0x0000001c1509723e */ /* 0x000fca00048070ff */
[----:B------:R0:W-:Y:S04]  /*48970*/  STL [R1+0x414], R9 ;  /* 0x0004140901007387 */ /* 0x0001e80000100800 */
[----:B------:R-:W5:Y:S04]  /*48980*/  LDL.LU R19, [R1+0x768] ;  /* 0x0007680001137983 */ /* 0x000f680000300800 */
[----:B------:R-:W5:Y:S01]  /*48990*/  LDL.LU R18, [R1+0x76c] ;  /* 0x00076c0001127983 */ /* 0x000f620000300800 */
[----:B0-----:R-:W-:-:S05]  /*489a0*/  F2FP.SATFINITE.E4M3.F32.PACK_AB_MERGE_C R9, R12, R20, RZ ;  /* 0x000000140c09723e */ /* 0x001fca00048070ff */
[----:B------:R0:W-:Y:S01]  /*489b0*/  STL [R1+0x424], R9 ;  /* 0x0004240901007387 */ /* 0x0001e20000100800 */
[C---:B----4-:R-:W-:Y:S01]  /*489c0*/  FMUL R8, R5.reuse, R8 ;  /* 0x0000000805087220 */ /* 0x050fe20000400000 */
[----:B--2---:R-:W-:-:S04]  /*489d0*/  FMUL R7, R5, R7 ;  /* 0x0000000705077220 */ /* 0x004fc80000400000 */
[----:B------:R1:W-:Y:S04]  /*489e0*/  STL [R1+0x148], R8 ;  /* 0x0001480801007387 */ /* 0x0003e80000100800 */
[----:B------:R2:W-:Y:S01]  /*489f0*/  STL [R1+0x14c], R7 ;  /* 0x00014c0701007387 */ /* 0x0005e20000100800 */
[----:B---3--:R-:W-:-:S03]  /*48a00*/  FMUL R6, R5, R6 ;  /* 0x0000000605067220 */ /* 0x008fc60000400000 */
[----:B------:R-:W3:Y:S01]  /*48a10*/  LDL.LU R12, [R1+0x810] ;  /* 0x00081000010c7983 */ /* 0x000ee20000300800 */
[----:B-----5:R-:W-:-:S03]  /*48a20*/  FMUL R4, R5, R4 ;  /* 0x0000000405047220 */ /* 0x020fc60000400000 */
[----:B------:R4:W-:Y:S04]  /*48a30*/  STL [R1+0x158], R6 ;  /* 0x0001580601007387 */ /* 0x0009e80000100800 */
[----:B------:R-:W5:Y:S04]  /*48a40*/  LDL.LU R11, [R1+0x814] ;  /* 0x00081400010b7983 */ /* 0x000f680000300800 */
[----:B------:R1:W-:Y:S04]  /*48a50*/  STL [R1+0x15c], R4 ;  /* 0x00015c0401007387 */ /* 0x0003e80000100800 */
[----:B------:R-:W5:Y:S04]  /*48a60*/  LDL.LU R10, [R1+0x7d0] ;  /* 0x0007d000010a7983 */ /* 0x000f680000300800 */
[----:B0-----:R-:W5:Y:S04]  /*48a70*/  LDL.LU R9, [R1+0x7d4] ;  /* 0x0007d40001097983 */ /* 0x001f680000300800 */
[----:B-1----:R-:W5:Y:S04]  /*48a80*/  LDL.LU R8, [R1+0x7a0] ;  /* 0x0007a00001087983 */ /* 0x002f680000300800 */
[----:B--2---:R-:W2:Y:S04]  /*48a90*/  LDL.LU R7, [R1+0x7a4] ;  /* 0x0007a40001077983 */ /* 0x004ea80000300800 */
[----:B----4-:R-:W4:Y:S04]  /*48aa0*/  LDL.LU R6, [R1+0x770] ;  /* 0x0007700001067983 */ /* 0x010f280000300800 */
[----:B------:R-:W4:Y:S01]  /*48ab0*/  LDL.LU R4, [R1+0x774] ;  /* 0x0007740001047983 */ /* 0x000f220000300800 */
[----:B------:R-:W-:-:S03]  /*48ac0*/  FMUL R21, R5, R3 ;  /* 0x0000000305157220 */ /* 0x000fc60000400000 */
[----:B------:R-:W4:Y:S04]  /*48ad0*/  LDL.LU R3, [R1+0x818] ;  /* 0x0008180001037983 */ /* 0x000f280000300800 */
[----:B------:R0:W-:Y:S01]  /*48ae0*/  STL [R1+0x178], R21 ;  /* 0x0001781501007387 */ /* 0x0001e20000100800 */
[----:B------:R-:W-:-:S03]  /*48af0*/  FMUL R20, R5, R2 ;  /* 0x0000000205147220 */ /* 0x000fc60000400000 */
[----:B------:R-:W4:Y:S01]  /*48b00*/  LDL.LU R2, [R1+0x81c] ;  /* 0x00081c0001027983 */ /* 0x000f220000300800 */
[----:B------:R-:W-:-:S03]  /*48b10*/  F2FP.SATFINITE.E4M3.F32.PACK_AB_MERGE_C R13, R15, R13, RZ ;  /* 0x0000000d0f0d723e */ /* 0x000fc600048070ff */
[----:B------:R-:W-:Y:S01]  /*48b20*/  STL [R1+0x17c], R20 ;  /* 0x00017c1401007387 */ /* 0x000fe20000100800 */
[C---:B------:R-:W-:Y:S01]  /*48b30*/  FMUL R19, R5.reuse, R19 ;  /* 0x0000001305137220 */ /* 0x040fe20000400000 */
[----:B------:R-:W-:-:S04]  /*48b40*/  FMUL R18, R5, R18 ;  /* 0x0000001205127220 */ /* 0x000fc80000400000 */
[----:B------:R-:W-:Y:S01]  /*48b50*/  STL [R1+0x198], R19 ;  /* 0x0001981301007387 */ /* 0x000fe20000100800 */
[----:B------:R-:W-:-:S03]  /*48b60*/  F2FP.SATFINITE.E4M3.F32.PACK_AB_MERGE_C R5, R0, R14, RZ ;  /* 0x0000000e0005723e */ /* 0x000fc600048070ff */
[----:B------:R-:W-:Y:S04]  /*48b70*/  STL [R1+0x19c], R18 ;  /* 0x00019c1201007387 */ /* 0x000fe80000100800 */
[----:B0-----:R-:W4:Y:S04]  /*48b80*/  LDL.LU R21, [R1+0x24c] ;  /* 0x00024c0001157983 */ /* 0x001f280000300800 */
[----:B------:R-:W-:Y:S04]  /*48b90*/  STL [R1+0x420], R13 ;  /* 0x0004200d01007387 */ /* 0x000fe80000100800 */
[----:B------:R-:W4:Y:S04]  /*48ba0*/  LDL.LU R0, [R1+0x248] ;  /* 0x0002480001007983 */ /* 0x000f280000300800 */
[----:B------:R3:W-:Y:S02]  /*48bb0*/  STL [R1+0x434], R5 ;  /* 0x0004340501007387 */ /* 0x0007e40000100800 */
[----:B---3--:R-:W-:-:S05]  /*48bc0*/  FMUL R5, R16, R12 ;  /* 0x0000000c10057220 */ /* 0x008fca0000400000 */
[----:B------:R0:W-:Y:S01]  /*48bd0*/  STL [R1+0x200], R5 ;  /* 0x0002000501007387 */ /* 0x0001e20000100800 */
[C---:B-----5:R-:W-:Y:S01]  /*48be0*/  FMUL R11, R16.reuse, R11 ;  /* 0x0000000b100b7220 */ /* 0x060fe20000400000 */
[----:B------:R-:W-:-:S04]  /*48bf0*/  FMUL R10, R16, R10 ;  /* 0x0000000a100a7220 */ /* 0x000fc80000400000 */
[----:B------:R-:W-:Y:S01]  /*48c00*/  STL [R1+0x204], R11 ;  /* 0x0002040b01007387 */ /* 0x000fe20000100800 */
[----:B0-----:R-:W-:-:S03]  /*48c10*/  FMUL R5, R16, R9 ;  /* 0x0000000910057220 */ /* 0x001fc60000400000 */
[----:B------:R-:W-:Y:S01]  /*48c20*/  STL [R1+0x210], R10 ;  /* 0x0002100a01007387 */ /* 0x000fe20000100800 */
[----:B------:R-:W-:-:S03]  /*48c30*/  FMUL R8, R16, R8 ;  /* 0x0000000810087220 */ /* 0x000fc60000400000 */
[----:B------:R4:W-:Y:S01]  /*48c40*/  STL [R1+0x214], R5 ;  /* 0x0002140501007387 */ /* 0x0009e20000100800 */
[----:B--2---:R-:W-:-:S03]  /*48c50*/  FMUL R7, R16, R7 ;  /* 0x0000000710077220 */ /* 0x004fc60000400000 */
[----:B------:R-:W-:Y:S01]  /*48c60*/  STL [R1+0x220], R8 ;  /* 0x0002200801007387 */ /* 0x000fe20000100800 */
[C---:B----4-:R-:W-:Y:S01]  /*48c70*/  FMUL R5, R16.reuse, R6 ;  /* 0x0000000610057220 */ /* 0x050fe20000400000 */
[----:B------:R-:W-:Y:S02]  /*48c80*/  FMUL R4, R16, R4 ;  /* 0x0000000410047220 */ /* 0x000fe40000400000 */
[----:B------:R0:W-:Y:S01]  /*48c90*/  STL [R1+0x224], R7 ;  /* 0x0002240701007387 */ /* 0x0001e20000100800 */
[----:B------:R-:W-:-:S03]  /*48ca0*/  FMUL R3, R17, R3 ;  /* 0x0000000311037220 */ /* 0x000fc60000400000 */
[----:B0-----:R-:W2:Y:S04]  /*48cb0*/  LDL.LU R7, [R1+0x7d8] ;  /* 0x0007d80001077983 */ /* 0x001ea80000300800 */
[----:B------:R0:W-:Y:S04]  /*48cc0*/  STL [R1+0x230], R5 ;  /* 0x0002300501007387 */ /* 0x0001e80000100800 */
[----:B------:R1:W-:Y:S01]  /*48cd0*/  STL [R1+0x234], R4 ;  /* 0x0002340401007387 */ /* 0x0003e20000100800 */
[----:B------:R-:W-:-:S03]  /*48ce0*/  FMUL R2, R17, R2 ;  /* 0x0000000211027220 */ /* 0x000fc60000400000 */
[----:B------:R-:W3:Y:S04]  /*48cf0*/  LDL.LU R6, [R1+0x7dc] ;  /* 0x0007dc0001067983 */ /* 0x000ee80000300800 */
[----:B------:R4:W-:Y:S04]  /*48d00*/  STL [R1+0x208], R3 ;  /* 0x0002080301007387 */ /* 0x0009e80000100800 */
[----:B0-----:R-:W5:Y:S04]  /*48d10*/  LDL.LU R5, [R1+0x7a8] ;  /* 0x0007a80001057983 */ /* 0x001f680000300800 */
[----:B------:R0:W-:Y:S04]  /*48d20*/  STL [R1+0x20c], R2 ;  /* 0x00020c0201007387 */ /* 0x0001e80000100800 */
[----:B-1----:R-:W2:Y:S04]  /*48d30*/  LDL.LU R4, [R1+0x7ac] ;  /* 0x0007ac0001047983 */ /* 0x002ea80000300800 */
[----:B----4-:R-:W4:Y:S04]  /*48d40*/  LDL.LU R3, [R1+0x778] ;  /* 0x0007780001037983 */ /* 0x010f280000300800 */
[----:B0-----:R-:W2:Y:S04]  /*48d50*/  LDL.LU R2, [R1+0x77c] ;  /* 0x00077c0001027983 */ /* 0x001ea80000300800 */
[----:B------:R-:W2:Y:S04]  /*48d60*/  LDL.LU R20, [R1+0x240] ;  /* 0x0002400001147983 */ /* 0x000ea80000300800 */
[----:B------:R-:W2:Y:S04]  /*48d70*/  LDL.LU R18, [R1+0x59c] ;  /* 0x00059c0001127983 */ /* 0x000ea80000300800 */
[----:B--2---:R-:W-:Y:S04]  /*48d80*/  STL [R1+0x20e0], R18 ;  /* 0x0020e01201007387 */ /* 0x004fe80000100800 */
[----:B------:R-:W2:Y:S04]  /*48d90*/  LDL.LU R19, [R1+0x598] ;  /* 0x0005980001137983 */ /* 0x000ea80000300800 */
[----:B--2---:R-:W-:Y:S04]  /*48da0*/  STL [R1+0x20e4], R19 ;  /* 0x0020e41301007387 */ /* 0x004fe80000100800 */
[----:B------:R-:W2:Y:S01]  /*48db0*/  LDL.LU R22, [R1+0x594] ;  /* 0x0005940001167983 */ /* 0x000ea20000300800 */
[C---:B------:R-:W-:Y:S01]  /*48dc0*/  FMUL R7, R17.reuse, R7 ;  /* 0x0000000711077220 */ /* 0x040fe20000400000 */
[C---:B---3--:R-:W-:Y:S01]  /*48dd0*/  FMUL R6, R17.reuse, R6 ;  /* 0x0000000611067220 */ /* 0x048fe20000400000 */
[C---:B-----5:R-:W-:Y:S01]  /*48de0*/  FMUL R5, R17.reuse, R5 ;  /* 0x0000000511057220 */ /* 0x060fe20000400000 */
[C---:B------:R-:W-:Y:S01]  /*48df0*/  FMUL R4, R17.reuse, R4 ;  /* 0x0000000411047220 */ /* 0x040fe20000400000 */
[C---:B----4-:R-:W-:Y:S01]  /*48e00*/  FMUL R3, R17.reuse, R3 ;  /* 0x0000000311037220 */ /* 0x050fe20000400000 */
[----:B------:R-:W-:Y:S01]  /*48e10*/  FMUL R2, R17, R2 ;  /* 0x0000000211027220 */ /* 0x000fe20000400000 */
[----:B------:R-:W-:Y:S01]  /*48e20*/  F2FP.SATFINITE.E4M3.F32.PACK_AB_MERGE_C R0, R0, R21, RZ ;  /* 0x000000150000723e */ /* 0x000fe200048070ff */
[----:B--2---:R0:W-:Y:S04]  /*48e30*/  STL [R1+0x20ec], R22 ;  /* 0x0020ec1601007387 */ /* 0x0041e80000100800 */
[----:B0-----:R-:W2:Y:S04]  /*48e40*/  LDL.LU R22, [R1+0x244] ;  /* 0x0002440001167983 */ /* 0x001ea80000300800 */
[----:B------:R-:W3:Y:S04]  /*48e50*/  LDL.LU R23, [R1+0x590] ;  /* 0x0005900001177983 */ /* 0x000ee80000300800 */
[----:B------:R-:W4:Y:S04]  /*48e60*/  LDL.LU R24, [R1+0x58c] ;  /* 0x00058c0001187983 */ /* 0x000f280000300800 */
[----:B------:R-:W4:Y:S04]  /*48e70*/  LDL.LU R13, [R1+0x588] ;  /* 0x00058800010d7983 */ /* 0x000f280000300800 */
[----:B------:R-:W5:Y:S04]  /*48e80*/  LDL.LU R25, [R1+0x584] ;  /* 0x0005840001197983 */ /* 0x000f680000300800 */
[----:B------:R-:W5:Y:S04]  /*48e90*/  LDL.LU R26, [R1+0x450] ;  /* 0x00045000011a7983 */ /* 0x000f680000300800 */
[----:B------:R-:W3:Y:S04]  /*48ea0*/  LDL.LU R27, [R1+0x580] ;  /* 0x00058000011b7983 */ /* 0x000ee80000300800 */
[----:B------:R-:W3:Y:S04]  /*48eb0*/  LDL.LU R12, [R1+0x454] ;  /* 0x00045400010c7983 */ /* 0x000ee80000300800 */
[----:B------:R-:W3:Y:S04]  /*48ec0*/  LDL.LU R29, [R1+0x57c] ;  /* 0x00057c00011d7983 */ /* 0x000ee80000300800 */
[----:B------:R-:W3:Y:S04]  /*48ed0*/  LDL.LU R15, [R1+0x458] ;  /* 0x00045800010f7983 */ /* 0x000ee80000300800 */
[----:B------:R-:W3:Y:S04]  /*48ee0*/  LDL.LU R28, [R1+0x578] ;  /* 0x00057800011c7983 */ /* 0x000ee80000300800 */
[----:B------:R-:W3:Y:S04]  /*48ef0*/  LDL.LU R14, [R1+0x464] ;  /* 0x00046400010e7983 */ /* 0x000ee80000300800 */
[----:B------:R-:W-:Y:S04]  /*48f00*/  STL [R1+0x218], R7 ;  /* 0x0002180701007387 */ /* 0x000fe80000100800 */
[----:B------:R-:W-:Y:S04]  /*48f10*/  STL [R1+0x21c], R6 ;  /* 0x00021c0601007387 */ /* 0x000fe80000100800 */
[----:B------:R-:W-:Y:S04]  /*48f20*/  STL [R1+0x228], R5 ;  /* 0x0002280501007387 */ /* 0x000fe80000100800 */
[----:B------:R-:W-:Y:S04]  /*48f30*/  STL [R1+0x22c], R4 ;  /* 0x00022c0401007387 */ /* 0x000fe80000100800 */
[----:B------:R-:W-:Y:S04]  /*48f40*/  STL [R1+0x238], R3 ;  /* 0x0002380301007387 */ /* 0x000fe80000100800 */
[----:B------:R-:W3:Y:S04]  /*48f50*/  LDL.LU R19, [R1+0x820] ;  /* 0x0008200001137983 */ /* 0x000ee80000300800 */
[----:B------:R-:W-:Y:S04]  /*48f60*/  STL [R1+0x23c], R2 ;  /* 0x00023c0201007387 */ /* 0x000fe80000100800 */
[----:B------:R-:W3:Y:S04]  /*48f70*/  LDL.LU R18, [R1+0x824] ;  /* 0x0008240001127983 */ /* 0x000ee80000300800 */
[----:B------:R0:W-:Y:S04]  /*48f80*/  STL [R1+0x41c], R0 ;  /* 0x00041c0001007387 */ /* 0x0001e80000100800 */
[----:B------:R-:W3:Y:S04]  /*48f90*/  LDL.LU R21, [R1+0x7f0] ;  /* 0x0007f00001157983 */ /* 0x000ee80000300800 */
        /* <DEDUP_REMOVED lines=12> */
[----:B------:R-:W3:Y:S01]  /*49060*/  LDL.LU R2, [R1+0x78c] ;  /* 0x00078c0001027983 */ /* 0x000ee20000300800 */
[----:B--2---:R-:W-:-:S03]  /*49070*/  F2FP.SATFINITE.E4M3.F32.PACK_AB_MERGE_C R20, R20, R22, RZ ;  /* 0x000000161414723e */ /* 0x004fc600048070ff */
[----:B------:R-:W2:Y:S04]  /*49080*/  LDL.LU R22, [R1+0x20ec] ;  /* 0x0020ec0001167983 */ /* 0x000ea80000300800 */
[----:B------:R0:W-:Y:S04]  /*49090*/  STL [R1+0x430], R20 ;  /* 0x0004301401007387 */ /* 0x0001e80000100800 */
[----:B0-----:R-:W3:Y:S02]  /*490a0*/  LDL.LU R20, [R1+0x20e8] ;  /* 0x0020e80001147983 */ /* 0x001ee40000300800 */
[C---:B---3--:R-:W-:Y:S01]  /*490b0*/  FMUL R19, R20.reuse, R19 ;  /* 0x0000001314137220 */ /* 0x048fe20000400000 */
[C---:B------:R-:W-:Y:S01]  /*490c0*/  FMUL R18, R20.reuse, R18 ;  /* 0x0000001214127220 */ /* 0x040fe20000400000 */
[----:B------:R-:W-:-:S03]  /*490d0*/  FMUL R21, R20, R21 ;  /* 0x0000001514157220 */ /* 0x000fc60000400000 */
[----:B------:R0:W-:Y:S04]  /*490e0*/  STL [R1+0x240], R19 ;  /* 0x0002401301007387 */ /* 0x0001e80000100800 */
[----:B0-----:R-:W3:Y:S04]  /*490f0*/  LDL.LU R19, [R1+0x20e4] ;  /* 0x0020e40001137983 */ /* 0x001ee80000300800 */
[----:B------:R0:W-:Y:S04]  /*49100*/  STL [R1+0x244], R18 ;  /* 0x0002441201007387 */ /* 0x0001e80000100800 */
[----:B0-----:R-:W3:Y:S04]  /*49110*/  LDL.LU R18, [R1+0x20e0] ;  /* 0x0020e00001127983 */ /* 0x001ee80000300800 */
[----:B------:R0:W-:Y:S04]  /*49120*/  STL [R1+0x250], R21 ;  /* 0x0002501501007387 */ /* 0x0001e80000100800 */
[----:B0-----:R-:W2:Y:S01]  /*49130*/  LDL.LU R21, [R1+0x20dc] ;  /* 0x0020dc0001157983 */ /* 0x001ea20000300800 */
[C---:B------:R-:W-:Y:S01]  /*49140*/  FMUL R0, R20.reuse, R0 ;  /* 0x0000000014007220 */ /* 0x040fe20000400000 */
[----:B------:R-:W-:-:S04]  /*49150*/  FMUL R17, R20, R17 ;  /* 0x0000001114117220 */ /* 0x000fc80000400000 */
[----:B------:R0:W-:Y:S04]  /*49160*/  STL [R1+0x254], R0 ;  /* 0x0002540001007387 */ /* 0x0001e80000100800 */
[----:B0-----:R-:W5:Y:S04]  /*49170*/  LDL.LU R0, [R1+0x20d8] ;  /* 0x0020d80001007983 */ /* 0x001f680000300800 */
[----:B------:R0:W-:Y:S02]  /*49180*/  STL [R1+0x260], R17 ;  /* 0x0002601101007387 */ /* 0x0001e40000100800 */
[C---:B0-----:R-:W-:Y:S01]  /*49190*/  FMUL R17, R20.reuse, R16 ;  /* 0x0000001014117220 */ /* 0x041fe20000400000 */
[C---:B------:R-:W-:Y:S01]  /*491a0*/  FMUL R16, R20.reuse, R11 ;  /* 0x0000000b14107220 */ /* 0x040fe20000400000 */
[----:B------:R-:W-:-:S03]  /*491b0*/  FMUL R11, R20, R10 ;  /* 0x0000000a140b7220 */ /* 0x000fc60000400000 */
[----:B------:R-:W-:Y:S04]  /*491c0*/  STL [R1+0x264], R17 ;  /* 0x0002641101007387 */ /* 0x000fe80000100800 */
[----:B------:R-:W-:Y:S04]  /*491d0*/  STL [R1+0x270], R16 ;  /* 0x0002701001007387 */ /* 0x000fe80000100800 */
[----:B------:R-:W-:Y:S01]  /*491e0*/  STL [R1+0x274], R11 ;  /* 0x0002740b01007387 */ /* 0x000fe20000100800 */
[----:B------:R-:W-:Y:S02]  /*491f0*/  F2FP.SATFINITE.E4M3.F32.PACK_AB_MERGE_C R12, R12, R27, RZ ;  /* 0x0000001b0c0c723e */ /* 0x000fe400048070ff */
[----:B----4-:R-:W-:-:S02]  /*49200*/  F2FP.SATFINITE.E4M3.F32.PACK_AB_MERGE_C R13, R13, R24, RZ ;  /* 0x000000180d0d723e */ /* 0x010fc400048070ff */
[----:B------:R-:W-:Y:S02]  /*49210*/  F2FP.SATFINITE.E4M3.F32.PACK_AB_MERGE_C R15, R15, R29, RZ ;  /* 0x0000001d0f0f723e */ /* 0x000fe400048070ff */
[----:B------:R-:W-:Y:S01]  /*49220*/  F2FP.SATFINITE.E4M3.F32.PACK_AB_MERGE_C R14, R14, R28, RZ ;  /* 0x0000001c0e0e723e */ /* 0x000fe200048070ff */
[C---:B--2---:R-:W-:Y:S01]  /*49230*/  FMUL R10, R21.reuse, R9 ;  /* 0x00000009150a7220 */ /* 0x044fe20000400000 */
[C---:B------:R-:W-:Y:S01]  /*49240*/  FMUL R9, R21.reuse, R8 ;  /* 0x0000000815097220 */ /* 0x040fe20000400000 */
[C---:B------:R-:W-:Y:S01]  /*49250*/  FMUL R8, R21.reuse, R7 ;  /* 0x0000000715087220 */ /* 0x040fe20000400000 */
[C---:B------:R-:W-:Y:S01]  /*49260*/  FMUL R7, R21.reuse, R6 ;  /* 0x0000000615077220 */ /* 0x040fe20000400000 */
[C---:B------:R-:W-:Y:S01]  /*49270*/  FMUL R6, R21.reuse, R5 ;  /* 0x0000000515067220 */ /* 0x040fe20000400000 */
[----:B------:R-:W-:Y:S01]  /*49280*/  STL [R1+0x248], R10 ;  /* 0x0002480a01007387 */ /* 0x000fe20000100800 */
[C---:B------:R-:W-:Y:S01]  /*49290*/  FMUL R5, R21.reuse, R4 ;  /* 0x0000000415057220 */ /* 0x040fe20000400000 */
[C---:B------:R-:W-:Y:S01]  /*492a0*/  FMUL R3, R21.reuse, R3 ;  /* 0x0000000315037220 */ /* 0x040fe20000400000 */
[----:B------:R-:W-:Y:S01]  /*492b0*/  FMUL R4, R21, R2 ;  /* 0x0000000215047220 */ /* 0x000fe20000400000 */
[----:B------:R-:W-:Y:S01]  /*492c0*/  STL [R1+0x24c], R9 ;  /* 0x00024c0901007387 */ /* 0x000fe20000100800 */
[----:B---3--:R-:W-:-:S03]  /*492d0*/  F2FP.SATFINITE.E4M3.F32.PACK_AB_MERGE_C R2, R19, R18, RZ ;  /* 0x000000121302723e */ /* 0x008fc600048070ff */
[----:B------:R-:W-:Y:S04]  /*492e0*/  STL [R1+0x258], R8 ;  /* 0x0002580801007387 */ /* 0x000fe80000100800 */
[----:B------:R-:W-:Y:S04]  /*492f0*/  STL [R1+0x25c], R7 ;  /* 0x00025c0701007387 */ /* 0x000fe80000100800 */
[----:B------:R-:W-:Y:S04]  /*49300*/  STL [R1+0x268], R6 ;  /* 0x0002680601007387 */ /* 0x000fe80000100800 */
[----:B------:R-:W-:Y:S04]  /*49310*/  STL [R1+0x26c], R5 ;  /* 0x00026c0501007387 */ /* 0x000fe80000100800 */
[----:B------:R0:W-:Y:S04]  /*49320*/  STL [R1+0x278], R3 ;  /* 0x0002780301007387 */ /* 0x0001e80000100800 */
[----:B------:R-:W-:Y:S04]  /*49330*/  STL [R1+0x27c], R4 ;  /* 0x00027c0401007387 */ /* 0x000fe80000100800 */
[----:B------:R5:W-:Y:S01]  /*49340*/  STL [R1+0x418], R2 ;  /* 0x0004180201007387 */ /* 0x000be20000100800 */
[----:B0-----:R-:W-:-:S02]  /*49350*/  F2FP.SATFINITE.E4M3.F32.PACK_AB_MERGE_C R3, R23, R22, RZ ;  /* 0x000000161703723e */ /* 0x001fc400048070ff */
[----:B-----5:R-:W-:-:S03]  /*49360*/  F2FP.SATFINITE.E4M3.F32.PACK_AB_MERGE_C R2, R26, R25, RZ ;  /* 0x000000191a02723e */ /* 0x020fc600048070ff */
[----:B------:R-:W-:Y:S04]  /*49370*/  STL [R1+0x42c], R3 ;  /* 0x00042c0301007387 */ /* 0x000fe80000100800 */
[----:B------:R0:W-:Y:S04]  /*49380*/  STL [R1+0x450], R2 ;  /* 0x0004500201007387 */ /* 0x0001e80000100800 */
[----:B------:R-:W2:Y:S04]  /*49390*/  LDL.LU R21, [R1+0x54c] ;  /* 0x00054c0001157983 */ /* 0x000ea80000300800 */
[----:B------:R-:W3:Y:S04]  /*493a0*/  LDL.LU R20, [R1+0x544] ;  /* 0x0005440001147983 */ /* 0x000ee80000300800 */
[----:B------:R-:W4:Y:S04]  /*493b0*/  LDL.LU R17, [R1+0x53c] ;  /* 0x00053c0001117983 */ /* 0x000f280000300800 */
[----:B------:R-:W5:Y:S04]  /*493c0*/  LDL.LU R16, [R1+0x534] ;  /* 0x0005340001107983 */ /* 0x000f680000300800 */
[----:B------:R-:W2:Y:S04]  /*493d0*/  LDL.LU R5, [R1+0x52c] ;  /* 0x00052c0001057983 */ /* 0x000ea80000300800 */
[----:B------:R-:W2:Y:S04]  /*493e0*/  LDL.LU R4, [R1+0x524] ;  /* 0x0005240001047983 */ /* 0x000ea80000300800 */
        /* <DEDUP_REMOVED lines=11> */
[----:B------:R-:W4:Y:S04]  /*494a0*/  LDL.LU R22, [R1+0x4e4] ;  /* 0x0004e40001167983 */ /* 0x000f280000300800 */
[----:B------:R-:W4:Y:S04]  /*494b0*/  LDL.LU R23, [R1+0x4dc] ;  /* 0x0004dc0001177983 */ /* 0x000f280000300800 */
[----:B------:R-:W4:Y:S04]  /*494c0*/  LDL.LU R24, [R1+0x4d4] ;  /* 0x0004d40001187983 */ /* 0x000f280000300800 */
[----:B------:R-:W4:Y:S04]  /*494d0*/  LDL.LU R25, [R1+0x4cc] ;  /* 0x0004cc0001197983 */ /* 0x000f280000300800 */
[----:B------:R-:W4:Y:S04]  /*494e0*/  LDL.LU R26, [R1+0x4c4] ;  /* 0x0004c400011a7983 */ /* 0x000f280000300800 */
[----:B------:R-:W4:Y:S04]  /*494f0*/  LDL.LU R29, [R1+0x4bc] ;  /* 0x0004bc00011d7983 */ /* 0x000f280000300800 */
[----:B------:R-:W4:Y:S04]  /*49500*/  LDL.LU R28, [R1+0x4b4] ;  /* 0x0004b400011c7983 */ /* 0x000f280000300800 */
[----:B------:R0:W-:Y:S02]  /*49510*/  STL.64 [R1+0x2078], R14 ;  /* 0x0020780e01007387 */ /* 0x0001e40000100a00 */
[----:B0-----:R-:W0:Y:S02]  /*49520*/  S2R R15, SR_TID.X ;  /* 0x00000000000f7919 */ /* 0x001e240000002100 */
[----:B------:R-:W-:Y:S01]  /*49530*/  STL.64 [R1+0x2070], R12 ;  /* 0x0020700c01007387 */ /* 0x000fe20000100a00 */
[----:B0-----:R-:W-:-:S04]  /*49540*/  LOP3.LUT R15, R15, 0x1c, RZ, 0xc0, !PT ;  /* 0x0000001c0f0f7812 */ /* 0x001fc800078ec0ff */
[----:B------:R-:W-:-:S05]  /*49550*/  LEA R15, R15, UR7, 0x4 ;  /* 0x000000070f0f7c11 */ /* 0x000fca000f8e20ff */
[----:B------:R-:W0:Y:S04]  /*49560*/  LDS R12, [R15+0x43400] ;  /* 0x043400000f0c7984 */ /* 0x000e280000000800 */
[----:B------:R-:W1:Y:S04]  /*49570*/  LDS R14, [R15+0x43600] ;  /* 0x043600000f0e7984 */ /* 0x000e680000000800 */
[----:B------:R-:W1:Y:S04]  /*49580*/  LDS R13, [R15+0x43800] ;  /* 0x043800000f0d7984 */ /* 0x000e680000000800 */
[----:B0-----:R-:W-:Y:S04]  /*49590*/  STL [R1+0x618], R12 ;  /* 0x0006180c01007387 */ /* 0x001fe80000100800 */
[----:B------:R-:W0:Y:S01]  /*495a0*/  LDS R12, [R15+0x43a00] ;  /* 0x043a00000f0c7984 */ /* 0x000e220000000800 */
[----:B------:R-:W-:Y:S06]  /*495b0*/  BAR.SYNC.DEFER_BLOCKING 0x0 ;  /* 0x0000000000007b1d */ /* 0x000fec0000010000 */
[----:B-1----:R-:W-:Y:S04]  /*495c0*/  STL [R1+0x61c], R14 ;  /* 0x00061c0e01007387 */ /* 0x002fe80000100800 */
[----:B------:R-:W-:Y:S04]  /*495d0*/  STL [R1+0x808], R13 ;  /* 0x0008080d01007387 */ /* 0x000fe80000100800 */
[----:B0-----:R-:W-:Y:S04]  /*495e0*/  STL [R1+0x80c], R12 ;  /* 0x00080c0c01007387 */ /* 0x001fe80000100800 */
[----:B--2---:R-:W-:Y:S04]  /*495f0*/  STS.U8 [R0+UR7+0x41400], R4 ;  /* 0x0414000400007988 */ /* 0x004fe80008000007 */
[----:B---3--:R0:W-:Y:S04]  /*49600*/  STS.U8 [R0+UR7+0x44000], R27 ;  /* 0x0440001b00007988 */ /* 0x0081e80008000007 */
[----:B0-----:R-:W2:Y:S04]  /*49610*/  LDL.LU R27, [R1+0x4ac] ;  /* 0x0004ac00011b7983 */ /* 0x001ea80000300800 */
[----:B------:R-:W3:Y:S04]  /*49620*/  LDL.LU R4, [R1+0x494] ;  /* 0x0004940001047983 */ /* 0x000ee80000300800 */
[----:B---3--:R0:W-:Y:S04]  /*49630*/  STL [R1+0x20d0], R4 ;  /* 0x0020d00401007387 */ /* 0x0081e80000100800 */
[----:B0-----:R-:W3:Y:S04]  /*49640*/  LDL.LU R4, [R1+0x49c] ;  /* 0x00049c0001047983 */ /* 0x001ee80000300800 */
[----:B------:R-:W-:Y:S04]  /*49650*/  STS.U8 [R0+UR7+0x41800], R2 ;  /* 0x0418000200007988 */ /* 0x000fe80008000007 */
[----:B------:R-:W-:Y:S04]  /*49660*/  STS.U8 [R0+UR7+0x42000], R6 ;  /* 0x0420000600007988 */ /* 0x000fe80008000007 */
[----:B------:R-:W-:Y:S04]  /*49670*/  STS.U8 [R0+UR7+0x42400], R7 ;  /* 0x0424000700007988 */ /* 0x000fe80008000007 */
[----:B------:R-:W-:Y:S04]  /*49680*/  STS.U8 [R0+UR7+0x42800], R8 ;  /* 0x0428000800007988 */ /* 0x000fe80008000007 */
[----:B------:R-:W-:Y:S04]  /*49690*/  STS.U8 [R0+UR7+0x42c00], R9 ;  /* 0x042c000900007988 */ /* 0x000fe80008000007 */
[----:B---3--:R0:W-:Y:S04]  /*496a0*/  STL [R1+0x20d4], R4 ;  /* 0x0020d40401007387 */ /* 0x0081e80000100800 */
[----:B0-----:R-:W3:Y:S04]  /*496b0*/  LDL.LU R4, [R1+0x4a4] ;  /* 0x0004a40001047983 */ /* 0x001ee80000300800 */
[----:B------:R-:W3:Y:S04]  /*496c0*/  LDL.LU R2, [R1+0x48c] ;  /* 0x00048c0001027983 */ /* 0x000ee80000300800 */
[----:B------:R-:W3:Y:S04]  /*496d0*/  LDL.LU R6, [R1+0x484] ;  /* 0x0004840001067983 */ /* 0x000ee80000300800 */
[----:B------:R-:W3:Y:S04]  /*496e0*/  LDL.LU R7, [R1+0x47c] ;  /* 0x00047c0001077983 */ /* 0x000ee80000300800 */
[----:B------:R-:W3:Y:S04]  /*496f0*/  LDL.LU R8, [R1+0x474] ;  /* 0x0004740001087983 */ /* 0x000ee80000300800 */
[----:B------:R0:W-:Y:S04]  /*49700*/  STS.U8 [R0+UR7+0x43000], R10 ;  /* 0x0430000a00007988 */ /* 0x0001e80008000007 */
[----:B------:R-:W3:Y:S04]  /*49710*/  LDL.LU R9, [R1+0x46c] ;  /* 0x00046c0001097983 */ /* 0x000ee80000300800 */
[----:B------:R1:W-:Y:S04]  /*49720*/  STS.U8 [R0+UR7+0x43400], R11 ;  /* 0x0434000b00007988 */ /* 0x0003e80008000007 */
[----:B0-----:R-:W3:Y:S04]  /*49730*/  LDL.LU R10, [R1+0x460] ;  /* 0x00046000010a7983 */ /* 0x001ee80000300800 */
[----:B------:R0:W-:Y:S04]  /*49740*/  STS.U8 [R0+UR7+0x43800], R18 ;  /* 0x0438001200007988 */ /* 0x0001e80008000007 */
[----:B-1----:R-:W3:Y:S04]  /*49750*/  LDL.LU R11, [R1+0x44c] ;  /* 0x00044c00010b7983 */ /* 0x002ee80000300800 */
[----:B------:R1:W-:Y:S04]  /*49760*/  STS.U8 [R0+UR7+0x43c00], R19 ;  /* 0x043c001300007988 */ /* 0x0003e80008000007 */
[----:B0-----:R-:W3:Y:S04]  /*49770*/  LDL.LU R18, [R1+0x444] ;  /* 0x0004440001127983 */ /* 0x001ee80000300800 */
[----:B----4-:R0:W-:Y:S04]  /*49780*/  STS.U8 [R0+UR7+0x44400], R22 ;  /* 0x0444001600007988 */ /* 0x0101e80008000007 */
[----:B-1----:R-:W4:Y:S04]  /*49790*/  LDL.LU R19, [R1+0x438] ;  /* 0x0004380001137983 */ /* 0x002f280000300800 */
[----:B------:R1:W-:Y:S04]  /*497a0*/  STS.U8 [R0+UR7+0x44c00], R24 ;  /* 0x044c001800007988 */ /* 0x0003e80008000007 */
[----:B0-----:R-:W4:Y:S04]  /*497b0*/  LDL.LU R22, [R1+0x410] ;  /* 0x0004100001167983 */ /* 0x001f280000300800 */
[----:B------:R0:W-:Y:S04]  /*497c0*/  STS.U8 [R0+UR7+0x45400], R26 ;  /* 0x0454001a00007988 */ /* 0x0001e80008000007 */
[----:B-1----:R-:W4:Y:S04]  /*497d0*/  LDL.LU R24, [R1+0x404] ;  /* 0x0004040001187983 */ /* 0x002f280000300800 */
[----:B------:R1:W-:Y:S04]  /*497e0*/  STS.U8 [R0+UR7+0x45800], R29 ;  /* 0x0458001d00007988 */ /* 0x0003e80008000007 */
[----:B0-----:R-:W4:Y:S04]  /*497f0*/  LDL.LU R26, [R1+0x3fc] ;  /* 0x0003fc00011a7983 */ /* 0x001f280000300800 */
[----:B------:R0:W-:Y:S04]  /*49800*/  STS.U8 [R0+UR7+0x45c00], R28 ;  /* 0x045c001c00007988 */ /* 0x0001e80008000007 */
[----:B-1----:R-:W4:Y:S04]  /*49810*/  LDL.LU R29, [R1+0x3f4] ;  /* 0x0003f400011d7983 */ /* 0x002f280000300800 */
[----:B0-----:R-:W4:Y:S04]  /*49820*/  LDL.LU R28, [R1+0x3ec] ;  /* 0x0003ec00011c7983 */ /* 0x001f280000300800 */
[----:B------:R-:W4:Y:S04]  /*49830*/  LDL.LU R12, [R1+0x1bc] ;  /* 0x0001bc00010c7983 */ /* 0x000f280000300800 */
[----:B------:R-:W4:Y:S04]  /*49840*/  LDL.LU R13, [R1+0x1b4] ;  /* 0x0001b400010d7983 */ /* 0x000f280000300800 */
[----:B------:R0:W-:Y:S04]  /*49850*/  STS.U8 [R0+UR7+0x44800], R23 ;  /* 0x0448001700007988 */ /* 0x0001e80008000007 */
[----:B------:R-:W4:Y:S04]  /*49860*/  LDL.LU R14, [R1+0x1ac] ;  /* 0x0001ac00010e7983 */ /* 0x000f280000300800 */
[----:B------:R1:W-:Y:S04]  /*49870*/  STS.U8 [R0+UR7+0x40000], R21 ;  /* 0x0400001500007988 */ /* 0x0003e80008000007 */
[----:B0-----:R-:W4:Y:S04]  /*49880*/  LDL.LU R23, [R1+0x1a4] ;  /* 0x0001a40001177983 */ /* 0x001f280000300800 */
[----:B------:R-:W4:Y:S04]  /*49890*/  LDL.LU R15, [R1+0x18c] ;  /* 0x00018c00010f7983 */ /* 0x000f280000300800 */
[----:B------:R0:W-:Y:S04]  /*498a0*/  STS.U8 [R0+UR7+0x40400], R20 ;  /* 0x0404001400007988 */ /* 0x0001e80008000007 */
[----:B-1----:R-:W4:Y:S04]  /*498b0*/  LDL.LU R21, [R1+0x184] ;  /* 0x0001840001157983 */ /* 0x002f280000300800 */
[----:B------:R1:W-:Y:S04]  /*498c0*/  STS.U8 [R0+UR7+0x40800], R17 ;  /* 0x0408001100007988 */ /* 0x0003e80008000007 */
[----:B0-----:R-:W4:Y:S04]  /*498d0*/  LDL.LU R20, [R1+0x16c] ;  /* 0x00016c0001147983 */ /* 0x001f280000300800 */
[----:B-----5:R0:W-:Y:S04]  /*498e0*/  STS.U8 [R0+UR7+0x40c00], R16 ;  /* 0x040c001000007988 */ /* 0x0201e80008000007 */
[----:B-1----:R-:W5:Y:S04]  /*498f0*/  LDL.LU R17, [R1+0x164] ;  /* 0x0001640001117983 */ /* 0x002f680000300800 */
[----:B------:R1:W-:Y:S04]  /*49900*/  STS.U8 [R0+UR7+0x41000], R5 ;  /* 0x0410000500007988 */ /* 0x0003e80008000007 */
[----:B0-----:R-:W4:Y:S04]  /*49910*/  LDL.LU R16, [R1+0x7c] ;  /* 0x00007c0001107983 */ /* 0x001f280000300800 */
[----:B------:R0:W-:Y:S04]  /*49920*/  STS.U8 [R0+UR7+0x41c00], R3 ;  /* 0x041c000300007988 */ /* 0x0001e80008000007 */
[----:B-1----:R-:W4:Y:S04]  /*49930*/  LDL.LU R5, [R1+0x70] ;  /* 0x0000700001057983 */ /* 0x002f280000300800 */
[----:B------:R1:W-:Y:S04]  /*49940*/  STS.U8 [R0+UR7+0x45000], R25 ;  /* 0x0450001900007988 */ /* 0x0003e80008000007 */
[----:B0-----:R-:W4:Y:S04]  /*49950*/  LDL.LU R3, [R1+0x5c] ;  /* 0x00005c0001037983 */ /* 0x001f280000300800 */
[----:B--2---:R0:W-:Y:S04]  /*49960*/  STS.U8 [R0+UR7+0x46000], R27 ;  /* 0x0460001b00007988 */ /* 0x0041e80008000007 */
[----:B-1----:R-:W2:Y:S04]  /*49970*/  LDL.LU R25, [R1+0x4c] ;  /* 0x00004c0001197983 */ /* 0x002ea80000300800 */
[----:B0-----:R-:W2:Y:S04]  /*49980*/  LDL.LU R27, [R1+0x3c] ;  /* 0x00003c00011b7983 */ /* 0x001ea80000300800 */
[----:B---3--:R0:W-:Y:S04]  /*49990*/  STS.U8 [R0+UR7+0x46400], R4 ;  /* 0x0464000400007988 */ /* 0x0081e80008000007 */
[----:B0-----:R-:W3:Y:S04]  /*499a0*/  LDL.LU R4, [R1+0x20d4] ;  /* 0x0020d40001047983 */ /* 0x001ee80000300800 */
[----:B---3--:R0:W-:Y:S04]  /*499b0*/  STS.U8 [R0+UR7+0x46800], R4 ;  /* 0x0468000400007988 */ /* 0x0081e80008000007 */
[----:B0-----:R-:W3:Y:S04]  /*499c0*/  LDL.LU R4, [R1+0x20d0] ;  /* 0x0020d00001047983 */ /* 0x001ee80000300800 */
        /* <DEDUP_REMOVED lines=8> */
[----:B----4-:R-:W-:Y:S04]  /*49a50*/  STS.U8 [R0+UR7+0x49000], R19 ;  /* 0x0490001300007988 */ /* 0x010fe80008000007 */
[----:B------:R-:W-:Y:S04]  /*49a60*/  STS.U8 [R0+UR7+0x49400], R22 ;  /* 0x0494001600007988 */ /* 0x000fe80008000007 */
[----:B------:R-:W-:Y:S04]  /*49a70*/  STS.U8 [R0+UR7+0x49800], R24 ;  /* 0x0498001800007988 */ /* 0x000fe80008000007 */
[----:B------:R-:W-:Y:S04]  /*49a80*/  STS.U8 [R0+UR7+0x49c00], R26 ;  /* 0x049c001a00007988 */ /* 0x000fe80008000007 */
[----:B------:R-:W-:Y:S04]  /*49a90*/  STS.U8 [R0+UR7+0x4a000], R29 ;  /* 0x04a0001d00007988 */ /* 0x000fe80008000007 */
[----:B------:R-:W-:Y:S04]  /*49aa0*/  STS.U8 [R0+UR7+0x4a400], R28 ;  /* 0x04a4001c00007988 */ /* 0x000fe80008000007 */
[----:B---3--:R0:W-:Y:S04]  /*49ab0*/  STS.U8 [R0+UR7+0x46c00], R4 ;  /* 0x046c000400007988 */ /* 0x0081e80008000007 */
[----:B0-----:R-:W3:Y:S04]  /*49ac0*/  LDL.LU R4, [R1+0x20cc] ;  /* 0x0020cc0001047983 */ /* 0x001ee80000300800 */
[----:B------:R-:W4:Y:S04]  /*49ad0*/  LDL.LU R2, [R1+0x20c8] ;  /* 0x0020c80001027983 */ /* 0x000f280000300800 */
        /* <DEDUP_REMOVED lines=9> */
[----:B------:R-:W5:Y:S04]  /*49b70*/  LDL.LU R24, [R1+0x20a0] ;  /* 0x0020a00001187983 */ /* 0x000f680000300800 */
[----:B------:R-:W5:Y:S04]  /*49b80*/  LDL.LU R26, [R1+0x209c] ;  /* 0x00209c00011a7983 */ /* 0x000f680000300800 */
[----:B------:R-:W5:Y:S04]  /*49b90*/  LDL.LU R29, [R1+0x2098] ;  /* 0x00209800011d7983 */ /* 0x000f680000300800 */
[----:B------:R-:W5:Y:S04]  /*49ba0*/  LDL.LU R28, [R1+0x2094] ;  /* 0x00209400011c7983 */ /* 0x000f680000300800 */
[----:B------:R0:W-:Y:S04]  /*49bb0*/  STS.U8 [R0+UR7+0x4b400], R23 ;  /* 0x04b4001700007988 */ /* 0x0001e80008000007 */
[----:B--2---:R1:W-:Y:S04]  /*49bc0*/  STS.U8 [R0+UR7+0x4d400], R25 ;  /* 0x04d4001900007988 */ /* 0x0043e80008000007 */
[----:B------:R2:W-:Y:S04]  /*49bd0*/  STS.U8 [R0+UR7+0x4cc00], R5 ;  /* 0x04cc000500007988 */ /* 0x0005e80008000007 */
[----:B0-----:R-:W5:Y:S04]  /*49be0*/  LDL.LU R23, [R1+0x56c] ;  /* 0x00056c0001177983 */ /* 0x001f680000300800 */
[----:B-1----:R-:W5:Y:S04]  /*49bf0*/  LDL.LU R25, [R1+0x568] ;  /* 0x0005680001197983 */ /* 0x002f680000300800 */
[----:B------:R0:W-:Y:S04]  /*49c00*/  STS.U8 [R0+UR7+0x4d800], R27 ;  /* 0x04d8001b00007988 */ /* 0x0001e80008000007 */
[----:B--2---:R-:W2:Y:S04]  /*49c10*/  LDL.LU R5, [R1+0x540] ;  /* 0x0005400001057983 */ /* 0x004ea80000300800 */
[----:B0-----:R-:W2:Y:S04]  /*49c20*/  LDL.LU R27, [R1+0x538] ;  /* 0x00053800011b7983 */ /* 0x001ea80000300800 */
[----:B---3--:R-:W-:Y:S04]  /*49c30*/  STS.U8 [R0+UR7+0x4f000], R18 ;  /* 0x04f0001200007988 */ /* 0x008fe80008000007 */
[----:B----4-:R-:W-:Y:S04]  /*49c40*/  STS.U8 [R0+UR7+0x4ec00], R22 ;  /* 0x04ec001600007988 */ /* 0x010fe80008000007 */
[----:B-----5:R-:W-:Y:S04]  /*49c50*/  STS.U8 [R0+UR7+0x4e800], R24 ;  /* 0x04e8001800007988 */ /* 0x020fe80008000007 */
[----:B------:R-:W-:Y:S04]  /*49c60*/  STS.U8 [R0+UR7+0x4e400], R26 ;  /* 0x04e4001a00007988 */ /* 0x000fe80008000007 */
[----:B------:R-:W-:Y:S04]  /*49c70*/  STS.U8 [R0+UR7+0x4e000], R29 ;  /* 0x04e0001d00007988 */ /* 0x000fe80008000007 */
[----:B------:R0:W-:Y:S04]  /*49c80*/  STS.U8 [R0+UR7+0x4dc00], R28 ;  /* 0x04dc001c00007988 */ /* 0x0001e80008000007 */
[----:B0-----:R-:W3:Y:S04]  /*49c90*/  LDL.LU R28, [R1+0x530] ;  /* 0x00053000011c7983 */ /* 0x001ee80000300800 */
[----:B------:R-:W4:Y:S04]  /*49ca0*/  LDL.LU R29, [R1+0x548] ;  /* 0x00054800011d7983 */ /* 0x000f280000300800 */
[----:B------:R-:W5:Y:S04]  /*49cb0*/  LDL.LU R26, [R1+0x550] ;  /* 0x00055000011a7983 */ /* 0x000f680000300800 */
[----:B------:R-:W5:Y:S04]  /*49cc0*/  LDL.LU R24, [R1+0x554] ;  /* 0x0005540001187983 */ /* 0x000f680000300800 */
[----:B------:R-:W5:Y:S04]  /*49cd0*/  LDL.LU R22, [R1+0x558] ;  /* 0x0005580001167983 */ /* 0x000f680000300800 */
[----:B------:R-:W5:Y:S04]  /*49ce0*/  LDL.LU R18, [R1+0x55c] ;  /* 0x00055c0001127983 */ /* 0x000f680000300800 */
[----:B------:R0:W-:Y:S04]  /*49cf0*/  STS.U8 [R0+UR7+0x4d000], R3 ;  /* 0x04d0000300007988 */ /* 0x0001e80008000007 */
[----:B------:R1:W-:Y:S04]  /*49d00*/  STS.U8 [R0+UR7+0x4fc00], R6 ;  /* 0x04fc000600007988 */ /* 0x0003e80008000007 */
[----:B------:R-:W-:Y:S01]  /*49d10*/  STS.U8 [R0+UR7+0x4a800], R12 ;  /* 0x04a8000c00007988 */ /* 0x000fe20008000007 */
[----:B0-----:R-:W-:-:S03]  /*49d20*/  LOP3.LUT R3, R0, 0x40, RZ, 0x3c, !PT ;  /* 0x0000004000037812 */ /* 0x001fc600078e3cff */
        /* <DEDUP_REMOVED lines=8> */
[----:B------:R0:W-:Y:S04]  /*49db0*/  STS.U8 [R0+UR7+0x4f800], R8 ;  /* 0x04f8000800007988 */ /* 0x0001e80008000007 */
[----:B-1----:R-:W5:Y:S04]  /*49dc0*/  LDL.LU R6, [R1+0x564] ;  /* 0x0005640001067983 */ /* 0x002f680000300800 */
[----:B0-----:R-:W5:Y:S04]  /*49dd0*/  LDL.LU R0, [R1+0x560] ;  /* 0x0005600001007983 */ /* 0x001f680000300800 */
        /* <DEDUP_REMOVED lines=9> */
[----:B------:R0:W-:Y:S04]  /*49e70*/  STS.U8 [R3+UR7+0x40200], R23 ;  /* 0x0402001703007988 */ /* 0x0001e80008000007 */
[----:B------:R-:W5:Y:S04]  /*49e80*/  LDL.LU R16, [R1+0x4c0] ;  /* 0x0004c00001107983 */ /* 0x000f680000300800 */
[----:B------:R1:W-:Y:S04]  /*49e90*/  STS.U8 [R3+UR7+0x40600], R25 ;  /* 0x0406001903007988 */ /* 0x0003e80008000007 */
[----:B0-----:R-:W5:Y:S04]  /*49ea0*/  LDL.LU R23, [R1+0x4b8] ;  /* 0x0004b80001177983 */ /* 0x001f680000300800 */
[----:B-1----:R-:W5:Y:S04]  /*49eb0*/  LDL.LU R25, [R1+0x4b0] ;  /* 0x0004b00001197983 */ /* 0x002f680000300800 */
[----:B--2---:R0:W-:Y:S04]  /*49ec0*/  STS.U8 [R3+UR7+0x42600], R5 ;  /* 0x0426000503007988 */ /* 0x0041e80008000007 */
[----:B------:R-:W-:Y:S04]  /*49ed0*/  STS.U8 [R3+UR7+0x42a00], R27 ;  /* 0x042a001b03007988 */ /* 0x000fe80008000007 */
        /* <DEDUP_REMOVED lines=10> */
[----:B------:R-:W3:Y:S04]  /*49f80*/  LDL.LU R26, [R1+0x488] ;  /* 0x00048800011a7983 */ /* 0x000ee80000300800 */
[----:B------:R-:W3:Y:S04]  /*49f90*/  LDL.LU R29, [R1+0x480] ;  /* 0x00048000011d7983 */ /* 0x000ee80000300800 */
[----:B------:R-:W3:Y:S04]  /*49fa0*/  LDL.LU R27, [R1+0x478] ;  /* 0x00047800011b7983 */ /* 0x000ee80000300800 */
[----:B------:R-:W4:Y:S04]  /*49fb0*/  LDL.LU R28, [R1+0x470] ;  /* 0x00047000011c7983 */ /* 0x000f280000300800 */
[----:B------:R0:W-:Y:S04]  /*49fc0*/  STS.U8 [R3+UR7+0x43a00], R12 ;  /* 0x043a000c03007988 */ /* 0x0001e80008000007 */
[----:B------:R-:W-:Y:S04]  /*49fd0*/  STS.U8 [R3+UR7+0x43e00], R13 ;  /* 0x043e000d03007988 */ /* 0x000fe80008000007 */
[----:B0-----:R-:W5:Y:S04]  /*49fe0*/  LDL.LU R12, [R1+0x468] ;  /* 0x00046800010c7983 */ /* 0x001f680000300800 */
[----:B------:R-:W-:Y:S04]  /*49ff0*/  STS.U8 [R3+UR7+0x44200], R14 ;  /* 0x0442000e03007988 */ /* 0x000fe80008000007 */
[----:B------:R-:W-:Y:S04]  /*4a000*/  STS.U8 [R3+UR7+0x44600], R15 ;  /* 0x0446000f03007988 */ /* 0x000fe80008000007 */
[----:B------:R-:W-:Y:S04]  /*4a010*/  STS.U8 [R3+UR7+0x44a00], R21 ;  /* 0x044a001503007988 */ /* 0x000fe80008000007 */
[----:B------:R-:W-:Y:S04]  /*4a020*/  STS.U8 [R3+UR7+0x44e00], R20 ;  /* 0x044e001403007988 */ /* 0x000fe80008000007 */
[----:B------:R0:W-:Y:S04]  /*4a030*/  STS.U8 [R3+UR7+0x45a00], R23 ;  /* 0x045a001703007988 */ /* 0x0001e80008000007 */
[----:B------:R1:W-:Y:S04]  /*4a040*/  STS.U8 [R3+UR7+0x45e00], R25 ;  /* 0x045e001903007988 */ /* 0x0003e80008000007 */
[----:B0-----:R-:W5:Y:S04]  /*4a050*/  LDL.LU R23, [R1+0x45c] ;  /* 0x00045c0001177983 */ /* 0x001f680000300800 */
[----:B-1----:R-:W5:Y:S04]  /*4a060*/  LDL.LU R25, [R1+0x448] ;  /* 0x0004480001197983 */ /* 0x002f680000300800 */
[----:B------:R-:W5:Y:S04]  /*4a070*/  LDL.LU R13, [R1+0x440] ;  /* 0x00044000010d7983 */ /* 0x000f680000300800 */
[----:B------:R-:W5:Y:S04]  /*4a080*/  LDL.LU R14, [R1+0x428] ;  /* 0x00042800010e7983 */ /* 0x000f680000300800 */
[----:B------:R-:W5:Y:S04]  /*4a090*/  LDL.LU R15, [R1+0x40c] ;  /* 0x00040c00010f7983 */ /* 0x000f680000300800 */
[----:B------:R-:W5:Y:S04]  /*4a0a0*/  LDL.LU R21, [R1+0x400] ;  /* 0x0004000001157983 */ /* 0x000f680000300800 */
[----:B------:R-:W5:Y:S04]  /*4a0b0*/  LDL.LU R20, [R1+0x3f8] ;  /* 0x0003f80001147983 */ /* 0x000f680000300800 */
[----:B------:R0:W-:Y:S04]  /*4a0c0*/  STS.U8 [R3+UR7+0x45200], R17 ;  /* 0x0452001103007988 */ /* 0x0001e80008000007 */
[----:B------:R1:W-:Y:S04]  /*4a0d0*/  STS.U8 [R3+UR7+0x45600], R16 ;  /* 0x0456001003007988 */ /* 0x0003e80008000007 */
[----:B--2---:R2:W-:Y:S04]  /*4a0e0*/  STS.U8 [R3+UR7+0x46200], R5 ;  /* 0x0462000503007988 */ /* 0x0045e80008000007 */
[----:B0-----:R-:W5:Y:S04]  /*4a0f0*/  LDL.LU R17, [R1+0x3f0] ;  /* 0x0003f00001117983 */ /* 0x001f680000300800 */
[----:B-1----:R-:W5:Y:S04]  /*4a100*/  LDL.LU R16, [R1+0x3e8] ;  /* 0x0003e80001107983 */ /* 0x002f680000300800 */
[----:B--2---:R-:W2:Y:S04]  /*4a110*/  LDL.LU R5, [R1+0x1b8] ;  /* 0x0001b80001057983 */ /* 0x004ea80000300800 */
[----:B---3--:R0:W-:Y:S04]  /*4a120*/  STS.U8 [R3+UR7+0x47a00], R27 ;  /* 0x047a001b03007988 */ /* 0x0081e80008000007 */
[----:B----4-:R1:W-:Y:S04]  /*4a130*/  STS.U8 [R3+UR7+0x47e00], R28 ;  /* 0x047e001c03007988 */ /* 0x0103e80008000007 */
[----:B0-----:R-:W3:Y:S04]  /*4a140*/  LDL.LU R27, [R1+0x1b0] ;  /* 0x0001b000011b7983 */ /* 0x001ee80000300800 */
[----:B-1----:R-:W4:Y:S04]  /*4a150*/  LDL.LU R28, [R1+0x1a8] ;  /* 0x0001a800011c7983 */ /* 0x002f280000300800 */
[----:B------:R0:W-:Y:S04]  /*4a160*/  STS.U8 [R3+UR7+0x40a00], R6 ;  /* 0x040a000603007988 */ /* 0x0001e80008000007 */
[----:B------:R1:W-:Y:S04]  /*4a170*/  STS.U8 [R3+UR7+0x40e00], R0 ;  /* 0x040e000003007988 */ /* 0x0003e80008000007 */
[----:B------:R1:W-:Y:S04]  /*4a180*/  STS.U8 [R3+UR7+0x43200], R8 ;  /* 0x0432000803007988 */ /* 0x0003e80008000007 */
[----:B0-----:R-:W4:Y:S04]  /*4a190*/  LDL.LU R6, [R1+0x1a0] ;  /* 0x0001a00001067983 */ /* 0x001f280000300800 */
[----:B-1----:R-:W4:Y:S04]  /*4a1a0*/  LDL.LU R0, [R1+0x188] ;  /* 0x0001880001007983 */ /* 0x002f280000300800 */
[----:B------:R0:W-:Y:S04]  /*4a1b0*/  STS.U8 [R3+UR7+0x43600], R10 ;  /* 0x0436000a03007988 */ /* 0x0001e80008000007 */
[----:B------:R-:W4:Y:S04]  /*4a1c0*/  LDL.LU R8, [R1+0x180] ;  /* 0x0001800001087983 */ /* 0x000f280000300800 */
[----:B------:R1:W-:Y:S04]  /*4a1d0*/  STS.U8 [R3+UR7+0x46600], R18 ;  /* 0x0466001203007988 */ /* 0x0003e80008000007 */
[----:B0-----:R-:W4:Y:S04]  /*4a1e0*/  LDL.LU R10, [R1+0x168] ;  /* 0x00016800010a7983 */ /* 0x001f280000300800 */
[----:B------:R0:W-:Y:S04]  /*4a1f0*/  STS.U8 [R3+UR7+0x46a00], R22 ;  /* 0x046a001603007988 */ /* 0x0001e80008000007 */
[----:B-1----:R-:W4:Y:S04]  /*4a200*/  LDL.LU R18, [R1+0x160] ;  /* 0x0001600001127983 */ /* 0x002f280000300800 */
        /* <DEDUP_REMOVED lines=8> */
[----:B------:R1:W-:Y:S04]  /*4a290*/  STS.U8 [R3+UR7+0x48600], R23 ;  /* 0x0486001703007988 */ /* 0x0003e80008000007 */
[----:B0-----:R-:W5:Y:S04]  /*4a2a0*/  LDL.LU R12, [R1+0x30] ;  /* 0x00003000010c7983 */ /* 0x001f680000300800 */
[----:B------:R0:W-:Y:S04]  /*4a2b0*/  STS.U8 [R3+UR7+0x48a00], R25 ;  /* 0x048a001903007988 */ /* 0x0001e80008000007 */
[----:B-1----:R-:W5:Y:S04]  /*4a2c0*/  LDL.LU R23, [R1+0x2090] ;  /* 0x0020900001177983 */ /* 0x002f680000300800 */
[----:B------:R-:W-:Y:S04]  /*4a2d0*/  STS.U8 [R3+UR7+0x48e00], R13 ;  /* 0x048e000d03007988 */ /* 0x000fe80008000007 */
[----:B0-----:R-:W5:Y:S04]  /*4a2e0*/  LDL.LU R25, [R1+0x208c] ;  /* 0x00208c0001197983 */ /* 0x001f680000300800 */
[----:B------:R0:W-:Y:S04]  /*4a2f0*/  STS.U8 [R3+UR7+0x49e00], R20 ;  /* 0x049e001403007988 */ /* 0x0001e80008000007 */
[----:B------:R1:W-:Y:S04]  /*4a300*/  STS.U8 [R3+UR7+0x49a00], R21 ;  /* 0x049a001503007988 */ /* 0x0003e80008000007 */
[----:B------:R2:W-:Y:S04]  /*4a310*/  STS.U8 [R3+UR7+0x49200], R14 ;  /* 0x0492000e03007988 */ /* 0x0005e80008000007 */
[----:B0-----:R-:W5:Y:S04]  /*4a320*/  LDL.LU R20, [R1+0x570] ;  /* 0x0005700001147983 */ /* 0x001f680000300800 */
[----:B-1----:R-:W5:Y:S04]  /*4a330*/  LDL.LU R21, [R1+0x40] ;  /* 0x0000400001157983 */ /* 0x002f680000300800 */
[----:B------:R-:W5:Y:S04]  /*4a340*/  LDL.LU R13, [R1+0x48] ;  /* 0x00004800010d7983 */ /* 0x000f680000300800 */
        /* <DEDUP_REMOVED lines=9> */
[----:B---3--:R0:W-:Y:S04]  /*4a3e0*/  STS.U8 [R3+UR7+0x4ae00], R27 ;  /* 0x04ae001b03007988 */ /* 0x0081e80008000007 */
[----:B----4-:R1:W-:Y:S04]  /*4a3f0*/  STS.U8 [R3+UR7+0x4b200], R28 ;  /* 0x04b2001c03007988 */ /* 0x0103e80008000007 */
[----:B0-----:R-:W3:Y:S04]  /*4a400*/  LDL.LU R27, [R1+0x2088] ;  /* 0x00208800011b7983 */ /* 0x001ee80000300800 */
[----:B-1----:R-:W4:Y:S04]  /*4a410*/  LDL.LU R28, [R1+0x2084] ;  /* 0x00208400011c7983 */ /* 0x002f280000300800 */
[----:B------:R-:W-:Y:S04]  /*4a420*/  STS.U8 [R3+UR7+0x4ee00], R19 ;  /* 0x04ee001303007988 */ /* 0x000fe80008000007 */
[----:B------:R-:W-:Y:S04]  /*4a430*/  STS.U8 [R3+UR7+0x4b600], R6 ;  /* 0x04b6000603007988 */ /* 0x000fe80008000007 */
[----:B------:R-:W-:Y:S04]  /*4a440*/  STS.U8 [R3+UR7+0x4ba00], R0 ;  /* 0x04ba000003007988 */ /* 0x000fe80008000007 */
[----:B------:R-:W-:Y:S04]  /*4a450*/  STS.U8 [R3+UR7+0x4f200], R11 ;  /* 0x04f2000b03007988 */ /* 0x000fe80008000007 */
[----:B------:R-:W-:Y:S04]  /*4a460*/  STS.U8 [R3+UR7+0x4be00], R8 ;  /* 0x04be000803007988 */ /* 0x000fe80008000007 */
[----:B------:R-:W-:Y:S04]  /*4a470*/  STS.U8 [R3+UR7+0x4f600], R9 ;  /* 0x04f6000903007988 */ /* 0x000fe80008000007 */
[----:B----4-:R0:W-:Y:S04]  /*4a480*/  STS.U8 [R3+UR7+0x4da00], R28 ;  /* 0x04da001c03007988 */ /* 0x0101e80008000007 */
[----:B0-----:R-:W4:Y:S04]  /*4a490*/  LDL.LU R28, [R1+0x2080] ;  /* 0x00208000011c7983 */ /* 0x001f280000300800 */
[----:B------:R-:W-:Y:S04]  /*4a4a0*/  STS.U8 [R3+UR7+0x4c200], R10 ;  /* 0x04c2000a03007988 */ /* 0x000fe80008000007 */
[----:B------:R-:W-:Y:S04]  /*4a4b0*/  STS.U8 [R3+UR7+0x4c600], R18 ;  /* 0x04c6001203007988 */ /* 0x000fe80008000007 */
[----:B-----5:R0:W-:Y:S04]  /*4a4c0*/  STS.U8 [R3+UR7+0x4ca00], R22 ;  /* 0x04ca001603007988 */ /* 0x0201e80008000007 */
[----:B------:R-:W-:Y:S04]  /*4a4d0*/  STS.U8 [R3+UR7+0x4ce00], R24 ;  /* 0x04ce001803007988 */ /* 0x000fe80008000007 */
[----:B------:R-:W-:Y:S04]  /*4a4e0*/  STS.U8 [R3+UR7+0x4d200], R26 ;  /* 0x04d2001a03007988 */ /* 0x000fe80008000007 */
[----:B------:R-:W-:Y:S04]  /*4a4f0*/  STS.U8 [R3+UR7+0x4d600], R29 ;  /* 0x04d6001d03007988 */ /* 0x000fe80008000007 */
[----:B------:R-:W-:Y:S04]  /*4a500*/  STS.U8 [R3+UR7+0x4de00], R12 ;  /* 0x04de000c03007988 */ /* 0x000fe80008000007 */
[----:B---3--:R-:W-:Y:S04]  /*4a510*/  STS.U8 [R3+UR7+0x4e200], R27 ;  /* 0x04e2001b03007988 */ /* 0x008fe80008000007 */
[----:B------:R-:W-:Y:S04]  /*4a520*/  STS.U8 [R3+UR7+0x4e600], R25 ;  /* 0x04e6001903007988 */ /* 0x000fe80008000007 */
[----:B------:R2:W-:Y:S04]  /*4a530*/  STS.U8 [R3+UR7+0x4ea00], R23 ;  /* 0x04ea001703007988 */ /* 0x0005e80008000007 */
[----:B------:R1:W-:Y:S04]  /*4a540*/  STS.U8 [R3+UR7+0x4fa00], R7 ;  /* 0x04fa000703007988 */ /* 0x0003e80008000007 */
[----:B------:R3:W-:Y:S01]  /*4a550*/  STS.U8 [R3+UR7+0x4fe00], R2 ;  /* 0x04fe000203007988 */ /* 0x0007e20008000007 */
[----:B0-----:R-:W-:-:S02]  /*4a560*/  F2FP.F16.E4M3.UNPACK_B R22, R13 ;  /* 0x0000000dff16723e */ /* 0x001fc400020006ff */
[----:B--2---:R-:W-:Y:S02]  /*4a570*/  F2FP.F16.E4M3.UNPACK_B R23, R14 ;  /* 0x0000000eff17723e */ /* 0x004fe400020006ff */
[----:B------:R-:W-:Y:S01]  /*4a580*/  F2FP.F16.E4M3.UNPACK_B R24, R15 ;  /* 0x0000000fff18723e */ /* 0x000fe200020006ff */
[----:B------:R-:W-:Y:S01]  /*4a590*/  BAR.SYNC.DEFER_BLOCKING 0x0 ;  /* 0x0000000000007b1d */ /* 0x000fe20000010000 */
[----:B------:R-:W-:-:S05]  /*4a5a0*/  F2FP.F16.E4M3.UNPACK_B R27, R5 ;  /* 0x00000005ff1b723e */ /* 0x000fca00020006ff */
[----:B-1----:R-:W2:Y:S04]  /*4a5b0*/  LDL.LU R7, [R1+0x390] ;  /* 0x0003900001077983 */ /* 0x002ea80000300800 */
[----:B------:R-:W5:Y:S04]  /*4a5c0*/  LDL.LU R5, [R1+0x394] ;  /* 0x0003940001057983 */ /* 0x000f680000300800 */
[----:B------:R-:W2:Y:S04]  /*4a5d0*/  LDL.LU R6, [R1+0x398] ;  /* 0x0003980001067983 */ /* 0x000ea80000300800 */
[----:B------:R-:W2:Y:S01]  /*4a5e0*/  LDL.LU R9, [R1+0x39c] ;  /* 0x00039c0001097983 */ /* 0x000ea20000300800 */
[----:B------:R-:W-:-:S03]  /*4a5f0*/  F2FP.F16.E4M3.UNPACK_B R26, R16 ;  /* 0x00000010ff1a723e */ /* 0x000fc600020006ff */
[----:B------:R-:W2:Y:S01]  /*4a600*/  LDL.LU R8, [R1+0x3b0] ;  /* 0x0003b00001087983 */ /* 0x000ea20000300800 */
[----:B------:R-:W-:-:S03]  /*4a610*/  F2FP.F16.E4M3.UNPACK_B R25, R17 ;  /* 0x00000011ff19723e */ /* 0x000fc600020006ff */
[----:B------:R-:W2:Y:S04]  /*4a620*/  LDL.LU R11, [R1+0x3b4] ;  /* 0x0003b400010b7983 */ /* 0x000ea80000300800 */
[----:B------:R-:W2:Y:S04]  /*4a630*/  LDL.LU R10, [R1+0x3b8] ;  /* 0x0003b800010a7983 */ /* 0x000ea80000300800 */
[----:B------:R-:W2:Y:S04]  /*4a640*/  LDL.LU R29, [R1+0x3bc] ;  /* 0x0003bc00011d7983 */ /* 0x000ea80000300800 */
[----:B------:R-:W2:Y:S04]  /*4a650*/  LDL.LU R16, [R1+0x3e0] ;  /* 0x0003e00001107983 */ /* 0x000ea80000300800 */
[----:B------:R-:W2:Y:S04]  /*4a660*/  LDL.LU R17, [R1+0x3e4] ;  /* 0x0003e40001117983 */ /* 0x000ea80000300800 */
[----:B------:R-:W2:Y:S04]  /*4a670*/  LDL.LU R18, [R1+0x408] ;  /* 0x0004080001127983 */ /* 0x000ea80000300800 */
[----:B------:R-:W2:Y:S04]  /*4a680*/  LDL.LU R19, [R1+0x414] ;  /* 0x0004140001137983 */ /* 0x000ea80000300800 */
[----:B---3--:R-:W3:Y:S04]  /*4a690*/  LDL.LU R3, [R1+0x42c] ;  /* 0x00042c0001037983 */ /* 0x008ee80000300800 */
[----:B----4-:R-:W0:Y:S04]  /*4a6a0*/  LDSM.16.M88.4 R12, [R28+UR7+0x40000] ;  /* 0x040000071c0c783b */ /* 0x010e280008000200 */
[----:B0-----:R-:W-:Y:S04]  /*4a6b0*/  STL.64 [R1+0x160], R12 ;  /* 0x0001600c01007387 */ /* 0x001fe80000100a00 */
[----:B------:R-:W-:Y:S04]  /*4a6c0*/  STL.64 [R1+0x168], R14 ;  /* 0x0001680e01007387 */ /* 0x000fe80000100a00 */
[----:B------:R-:W0:Y:S04]  /*4a6d0*/  LDSM.16.M88.4 R12, [R28+UR7+0x44000] ;  /* 0x044000071c0c783b */ /* 0x000e280008000200 */
[----:B0-----:R-:W-:Y:S04]  /*4a6e0*/  STL.64 [R1+0x180], R12 ;  /* 0x0001800c01007387 */ /* 0x001fe80000100a00 */
[----:B------:R-:W-:Y:S04]  /*4a6f0*/  STL.64 [R1+0x188], R14 ;  /* 0x0001880e01007387 */ /* 0x000fe80000100a00 */
[----:B------:R-:W0:Y:S01]  /*4a700*/  LDSM.16.M88.4 R12, [R28+UR7+0x48000] ;  /* 0x048000071c0c783b */ /* 0x000e220008000200 */
[----:B------:R-:W-:-:S03]  /*4a710*/  LOP3.LUT R2, R28, 0x40, RZ, 0x3c, !PT ;  /* 0x000000401c027812 */ /* 0x000fc600078e3cff */
[----:B0-----:R-:W-:Y:S04]  /*4a720*/  STL.64 [R1+0x1a0], R12 ;  /* 0x0001a00c01007387 */ /* 0x001fe80000100a00 */
[----:B------:R-:W-:Y:S04]  /*4a730*/  STL.64 [R1+0x1a8], R14 ;  /* 0x0001a80e01007387 */ /* 0x000fe80000100a00 */
[----:B------:R0:W1:Y:S04]  /*4a740*/  LDSM.16.M88.4 R12, [R28+UR7+0x4c000] ;  /* 0x04c000071c0c783b */ /* 0x0000680008000200 */
[----:B0-----:R-:W4:Y:S04]  /*4a750*/  LDL.LU R28, [R1+0x418] ;  /* 0x00041800011c7983 */ /* 0x001f280000300800 */
[----:B-1----:R-:W-:Y:S04]  /*4a760*/  STL.64 [R1+0x1b0], R12 ;  /* 0x0001b00c01007387 */ /* 0x002fe80000100a00 */
[----:B------:R-:W-:Y:S04]  /*4a770*/  STL.64 [R1+0x1b8], R14 ;  /* 0x0001b80e01007387 */ /* 0x000fe80000100a00 */
[----:B------:R-:W0:Y:S04]  /*4a780*/  LDSM.16.M88.4 R12, [R2+UR7+0x40000] ;  /* 0x04000007020c783b */ /* 0x000e280008000200 */
[----:B0-----:R-:W-:Y:S04]  /*4a790*/  STL.64 [R1+0x7b0], R12 ;  /* 0x0007b00c01007387 */ /* 0x001fe80000100a00 */
        /* <DEDUP_REMOVED lines=9> */
[----:B------:R0:W-:Y:S04]  /*4a830*/  STL.64 [R1+0x7d8], R14 ;  /* 0x0007d80e01007387 */ /* 0x0001e80000100a00 */
[----:B0-----:R-:W3:Y:S04]  /*4a840*/  LDL.LU.64 R14, [R1+0x2078] ;  /* 0x00207800010e7983 */ /* 0x001ee80000300a00 */
[----:B------:R-:W3:Y:S04]  /*4a850*/  LDL.LU.64 R12, [R1+0x2070] ;  /* 0x00207000010c7983 */ /* 0x000ee80000300a00 */
[----:B------:R-:W3:Y:S01]  /*4a860*/  LDL.LU R2, [R1+0x430] ;  /* 0x0004300001027983 */ /* 0x000ee20000300800 */
[----:B------:R-:W-:-:S02]  /*4a870*/  IADD3 R0, PT, PT, R20, UR7, RZ ;  /* 0x0000000714007c10 */ /* 0x000fc4000fffe0ff */
[----:B------:R-:W-:Y:S02]  /*4a880*/  F2FP.F16.E4M3.UNPACK_B R20, R4 ;  /* 0x00000004ff14723e */ /* 0x000fe400020006ff */
[----:B------:R-:W-:Y:S01]  /*4a890*/  F2FP.F16.E4M3.UNPACK_B R21, R21 ;  /* 0x00000015ff15723e */ /* 0x000fe200020006ff */
[----:B------:R-:W-:Y:S01]  /*4a8a0*/  BAR.SYNC.DEFER_BLOCKING 0x0 ;  /* 0x0000000000007b1d */ /* 0x000fe20000010000 */
[----:B--2---:R-:W-:Y:S02]  /*4a8b0*/  F2FP.F16.E4M3.UNPACK_B R4, R7 ;  /* 0x00000007ff04723e */ /* 0x004fe400020006ff */
[----:B------:R-:W-:Y:S02]  /*4a8c0*/  F2FP.F16.E4M3.UNPACK_B R7, R9 ;  /* 0x00000009ff07723e */ /* 0x000fe400020006ff */
[----:B------:R-:W-:Y:S02]  /*4a8d0*/  F2FP.F16.E4M3.UNPACK_B R9, R11 ;  /* 0x0000000bff09723e */ /* 0x000fe400020006ff */
[----:B-----5:R-:W-:-:S02]  /*4a8e0*/  F2FP.F16.E4M3.UNPACK_B R5, R5 ;  /* 0x00000005ff05723e */ /* 0x020fc400020006ff */
[----:B------:R-:W-:Y:S02]  /*4a8f0*/  F2FP.F16.E4M3.UNPACK_B R6, R6 ;  /* 0x00000006ff06723e */ /* 0x000fe400020006ff */
[----:B------:R-:W-:Y:S02]  /*4a900*/  F2FP.F16.E4M3.UNPACK_B R11, R29 ;  /* 0x0000001dff0b723e */ /* 0x000fe400020006ff */
[----:B------:R-:W-:Y:S02]  /*4a910*/  F2FP.F16.E4M3.UNPACK_B R8, R8 ;  /* 0x00000008ff08723e */ /* 0x000fe400020006ff */
[----:B------:R-:W-:Y:S01]  /*4a920*/  F2FP.F16.E4M3.UNPACK_B R10, R10 ;  /* 0x0000000aff0a723e */ /* 0x000fe200020006ff */
[----:B------:R0:W-:Y:S04]  /*4a930*/  STSM.16.M88.4 [R0+0x40000], R20 ;  /* 0x0400001400007844 */ /* 0x0001e80000000200 */
[----:B------:R4:W-:Y:S04]  /*4a940*/  STSM.16.M88.4 [R0+0x42000], R24 ;  /* 0x0420001800007844 */ /* 0x0009e80000000200 */
[----:B------:R1:W-:Y:S04]  /*4a950*/  STSM.16.M88.4 [R0+0x44000], R4 ;  /* 0x0440000400007844 */ /* 0x0003e80000000200 */
[----:B0-----:R-:W2:Y:S04]  /*4a960*/  LDL.LU R20, [R1+0x424] ;  /* 0x0004240001147983 */ /* 0x001ea80000300800 */
[----:B------:R-:W5:Y:S04]  /*4a970*/  LDL.LU R21, [R1+0x420] ;  /* 0x0004200001157983 */ /* 0x000f680000300800 */
[----:B------:R-:W2:Y:S01]  /*4a980*/  LDL.LU R22, [R1+0x434] ;  /* 0x0004340001167983 */ /* 0x000ea20000300800 */
[----:B----4-:R-:W-:-:S03]  /*4a990*/  F2FP.F16.E4M3.UNPACK_B R25, R28 ;  /* 0x0000001cff19723e */ /* 0x010fc600020006ff */
[----:B------:R-:W4:Y:S01]  /*4a9a0*/  LDL.LU R23, [R1+0x41c] ;  /* 0x00041c0001177983 */ /* 0x000f220000300800 */
[----:B---3--:R-:W-:-:S03]  /*4a9b0*/  F2FP.F16.E4M3.UNPACK_B R26, R3 ;  /* 0x00000003ff1a723e */ /* 0x008fc600020006ff */
[----:B------:R-:W3:Y:S04]  /*4a9c0*/  LDL R29, [R1+0x78] ;  /* 0x00007800011d7983 */ /* 0x000ee80000100800 */
[----:B------:R0:W-:Y:S01]  /*4a9d0*/  STSM.16.M88.4 [R0+0x46000], R8 ;  /* 0x0460000800007844 */ /* 0x0001e20000000200 */
[----:B------:R-:W-:-:S03]  /*4a9e0*/  F2FP.F16.E4M3.UNPACK_B R27, R13 ;  /* 0x0000000dff1b723e */ /* 0x000fc600020006ff */
[----:B------:R-:W3:Y:S01]  /*4a9f0*/  LDL.LU R13, [R1+0x2068] ;  /* 0x00206800010d7983 */ /* 0x000ee20000300800 */
[----:B------:R-:W-:-:S03]  /*4aa00*/  F2FP.F16.E4M3.UNPACK_B R24, R2 ;  /* 0x00000002ff18723e */ /* 0x000fc600020006ff */
[----:B------:R-:W3:Y:S04]  /*4aa10*/  LDL.LU R28, [R1+0x924] ;  /* 0x00092400011c7983 */ /* 0x000ee80000300800 */
[----:B------:R-:W3:Y:S04]  /*4aa20*/  LDL.LU R3, [R1+0x8b0] ;  /* 0x0008b00001037983 */ /* 0x000ee80000300800 */
[----:B------:R-:W3:Y:S04]  /*4aa30*/  LDL.LU R2, [R1+0x8b4] ;  /* 0x0008b40001027983 */ /* 0x000ee80000300800 */
[----:B-1----:R-:W3:Y:S04]  /*4aa40*/  LDL.LU R4, [R1+0x940] ;  /* 0x0009400001047983 */ /* 0x002ee80000300800 */
[----:B------:R-:W3:Y:S04]  /*4aa50*/  LDL.LU R5, [R1+0x944] ;  /* 0x0009440001057983 */ /* 0x000ee80000300800 */
[----:B------:R-:W3:Y:S04]  /*4aa60*/  LDL.LU R6, [R1+0x920] ;  /* 0x0009200001067983 */ /* 0x000ee80000300800 */
[----:B------:R-:W3:Y:S04]  /*4aa70*/  LDL.LU R7, [R1+0x450] ;  /* 0x0004500001077983 */ /* 0x000ee80000300800 */
[----:B0-----:R-:W3:Y:S04]  /*4aa80*/  LDL.LU R10, [R1+0x950] ;  /* 0x00095000010a7983 */ /* 0x001ee80000300800 */
[----:B------:R-:W3:Y:S01]  /*4aa90*/  LDL.LU R11, [R1+0x954] ;  /* 0x00095400010b7983 */ /* 0x000ee20000300800 */
[----:B------:R-:W-:-:S02]  /*4aaa0*/  F2FP.F16.E4M3.UNPACK_B R16, R16 ;  /* 0x00000010ff10723e */ /* 0x000fc400020006ff */
[----:B------:R-:W-:Y:S01]  /*4aab0*/  F2FP.F16.E4M3.UNPACK_B R17, R17 ;  /* 0x00000011ff11723e */ /* 0x000fe200020006ff */
[----:B------:R-:W3:Y:S01]  /*4aac0*/  LDL.LU R8, [R1+0x160] ;  /* 0x0001600001087983 */ /* 0x000ee20000300800 */
[----:B------:R-:W-:Y:S02]  /*4aad0*/  F2FP.F16.E4M3.UNPACK_B R18, R18 ;  /* 0x00000012ff12723e */ /* 0x000fe400020006ff */
[----:B------:R-:W-:Y:S01]  /*4aae0*/  F2FP.F16.E4M3.UNPACK_B R19, R19 ;  /* 0x00000013ff13723e */ /* 0x000fe200020006ff */
[----:B------:R-:W3:Y:S04]  /*4aaf0*/  LDL.LU R9, [R1+0x164] ;  /* 0x0001640001097983 */ /* 0x000ee80000300800 */
[----:B------:R0:W-:Y:S01]  /*4ab00*/  STSM.16.M88.4 [R0+0x48000], R16 ;  /* 0x0480001000007844 */ /* 0x0001e20000000200 */
[----:B--2---:R-:W-:-:S02]  /*4ab10*/  F2FP.F16.E4M3.UNPACK_B R20, R20 ;  /* 0x00000014ff14723e */ /* 0x004fc400020006ff */
[----:B-----5:R-:W-:Y:S02]  /*4ab20*/  F2FP.F16.E4M3.UNPACK_B R21, R21 ;  /* 0x00000015ff15723e */ /* 0x020fe400020006ff */
[----:B------:R-:W-:Y:S02]  /*4ab30*/  F2FP.F16.E4M3.UNPACK_B R22, R22 ;  /* 0x00000016ff16723e */ /* 0x000fe400020006ff */
[----:B----4-:R-:W-:-:S05]  /*4ab40*/  F2FP.F16.E4M3.UNPACK_B R23, R23 ;  /* 0x00000017ff17723e */ /* 0x010fca00020006ff */
[----:B------:R-:W-:Y:S04]  /*4ab50*/  STSM.16.M88.4 [R0+0x4a000], R20 ;  /* 0x04a0001400007844 */ /* 0x000fe80000000200 */
[----:B------:R-:W-:Y:S01]  /*4ab60*/  STSM.16.M88.4 [R0+0x4c000], R24 ;  /* 0x04c0001800007844 */ /* 0x000fe20000000200 */
[C---:B---3--:R-:W-:Y:S01]  /*4ab70*/  FMUL R4, R13.reuse, R4 ;  /* 0x000000040d047220 */ /* 0x048fe20000400000 */
[C---:B------:R-:W-:Y:S01]  /*4ab80*/  FMUL R5, R13.reuse, R5 ;  /* 0x000000050d057220 */ /* 0x040fe20000400000 */
[C---:B------:R-:W-:Y:S01]  /*4ab90*/  FMUL R6, R13.reuse, R6 ;  /* 0x000000060d067220 */ /* 0x040fe20000400000 */
[C---:B0-----:R-:W-:Y:S01]  /*4aba0*/  FMUL R16, R13.reuse, R10 ;  /* 0x0000000a0d107220 */ /* 0x041fe20000400000 */
[----:B------:R-:W-:-:S04]  /*4abb0*/  FMUL R10, R13, R11 ;  /* 0x0000000b0d0a7220 */ /* 0x000fc80000400000 */
[----:B------:R-:W-:Y:S04]  /*4abc0*/  STL [R1+0x390], R16 ;  /* 0x0003901001007387 */ /* 0x000fe80000100800 */
[----:B------:R0:W-:Y:S04]  /*4abd0*/  STL [R1+0x394], R10 ;  /* 0x0003940a01007387 */ /* 0x0001e80000100800 */
[----:B------:R1:W-:Y:S01]  /*4abe0*/  STL [R1+0x3b0], R4 ;  /* 0x0003b00401007387 */ /* 0x0003e20000100800 */
[----:B------:R-:W-:-:S03]  /*4abf0*/  FMUL R3, R13, R3 ;  /* 0x000000030d037220 */ /* 0x000fc60000400000 */
[----:B------:R2:W-:Y:S01]  /*4ac00*/  STL [R1+0x3b4], R5 ;  /* 0x0003b40501007387 */ /* 0x0005e20000100800 */
[----:B0-----:R-:W-:-:S03]  /*4ac10*/  FMUL R10, R13, R28 ;  /* 0x0000001c0d0a7220 */ /* 0x001fc60000400000 */
[----:B------:R0:W-:Y:S01]  /*4ac20*/  STL [R1+0x3e0], R6 ;  /* 0x0003e00601007387 */ /* 0x0001e20000100800 */
[----:B-1----:R-:W-:Y:S01]  /*4ac30*/  F2FP.F16.E4M3.UNPACK_B R4, R7 ;  /* 0x00000007ff04723e */ /* 0x002fe200020006ff */
[----:B------:R-:W-:Y:S01]  /*4ac40*/  FMUL R2, R13, R2 ;  /* 0x000000020d027220 */ /* 0x000fe20000400000 */
[----:B------:R-:W-:Y:S02]  /*4ac50*/  F2FP.F16.E4M3.UNPACK_B R7, R14 ;  /* 0x0000000eff07723e */ /* 0x000fe400020006ff */
[----:B--2---:R-:W-:Y:S02]  /*4ac60*/  F2FP.F16.E4M3.UNPACK_B R5, R12 ;  /* 0x0000000cff05723e */ /* 0x004fe400020006ff */
[----:B------:R-:W2:Y:S01]  /*4ac70*/  LDL.LU R12, [R1+0x2064] ;  /* 0x00206400010c7983 */ /* 0x000ea20000300800 */
[----:B0-----:R-:W-:-:S03]  /*4ac80*/  F2FP.F16.E4M3.UNPACK_B R6, R15 ;  /* 0x0000000fff06723e */ /* 0x001fc600020006ff */
[----:B------:R-:W3:Y:S04]  /*4ac90*/  LDL.LU R15, [R1+0x2060] ;  /* 0x00206000010f7983 */ /* 0x000ee80000300800 */
[----:B------:R-:W3:Y:S04]  /*4aca0*/  LDL.LU R14, [R1+0x205c] ;  /* 0x00205c00010e7983 */ /* 0x000ee80000300800 */
[----:B------:R0:W-:Y:S04]  /*4acb0*/  STL [R1+0x3e4], R10 ;  /* 0x0003e40a01007387 */ /* 0x0001e80000100800 */
[----:B------:R-:W4:Y:S04]  /*4acc0*/  LDL.LU R13, [R1+0x2058] ;  /* 0x00205800010d7983 */ /* 0x000f280000300800 */
[----:B------:R-:W-:Y:S01]  /*4acd0*/  STL [R1+0x3f0], R3 ;  /* 0x0003f00301007387 */ /* 0x000fe20000100800 */
[----:B0-----:R-:W-:-:S03]  /*4ace0*/  LOP3.LUT R10, R29, 0x20, RZ, 0x3c, !PT ;  /* 0x000000201d0a7812 */ /* 0x001fc600078e3cff */
[----:B------:R0:W-:Y:S04]  /*4acf0*/  STSM.16.M88.4 [R0+0x4e000], R4 ;  /* 0x04e0000400007844 */ /* 0x0001e80000000200 */
[----:B------:R-:W-:Y:S01]  /*4ad00*/  STL [R1+0x3f4], R2 ;  /* 0x0003f40201007387 */ /* 0x000fe20000100800 */
[----:B------:R-:W-:Y:S06]  /*4ad10*/  BAR.SYNC.DEFER_BLOCKING 0x0 ;  /* 0x0000000000007b1d */ /* 0x000fec0000010000 */
[----:B0-----:R-:W5:Y:S04]  /*4ad20*/  LDL R0, [R1+0x78] ;  /* 0x0000780001007983 */ /* 0x001f680000100800 */
[----:B------:R-:W-:Y:S04]  /*4ad30*/  STL [R1+0x804], R10 ;  /* 0x0008040a01007387 */ /* 0x000fe80000100800 */
[----:B------:R-:W2:Y:S04]  /*4ad40*/  LDL R22, [R1+0x1a0] ;  /* 0x0001a00001167983 */ /* 0x000ea80000100800 */
[----:B------:R-:W2:Y:S04]  /*4ad50*/  LDL R23, [R1+0x1a4] ;  /* 0x0001a40001177983 */ /* 0x000ea80000100800 */
[----:B------:R-:W0:Y:S04]  /*4ad60*/  LDS.64 R24, [R10+UR7+0x44000] ;  /* 0x044000070a187984 */ /* 0x000e280008000a00 */
[----:B------:R-:W1:Y:S01]  /*4ad70*/  LDS.64 R10, [R10+UR7+0x44800] ;  /* 0x044800070a0a7984 */ /* 0x000e620008000a00 */
[----:B----4-:R-:W-:-:S03]  /*4ad80*/  IMAD.MOV.U32 R21, RZ, RZ, R13 ;  /* 0x000000ffff157224 */ /* 0x010fc600078e000d */
[----:B-----5:R-:W4:Y:S04]  /*4ad90*/  LDS.64 R26, [R0+UR7+0x44000] ;  /* 0x04400007001a7984 */ /* 0x020f280008000a00 */
[----:B------:R-:W5:Y:S04]  /*4ada0*/  LDS.64 R2, [R0+UR7+0x44800] ;  /* 0x0448000700027984 */ /* 0x000f680008000a00 */
[----:B--2---:R2:W-:Y:S04]  /*4adb0*/  STL.64 [R1+0x2048], R22 ;  /* 0x0020481601007387 */ /* 0x0045e80000100a00 */
[----:B------:R-:W3:Y:S04]  /*4adc0*/  LDL.LU R20, [R1] ;  /* 0x0000000001147983 */ /* 0x000ee80000300800 */
[----:B------:R-:W3:Y:S01]  /*4add0*/  LDL.LU R13, [R1+0x2054] ;  /* 0x00205400010d7983 */ /* 0x000ee20000300800 */
[----:B--2---:R-:W-:-:S03]  /*4ade0*/  IMAD.MOV.U32 R22, RZ, RZ, R12 ;  /* 0x000000ffff167224 */ /* 0x004fc600078e000c */
[----:B------:R-:W3:Y:S01]  /*4adf0*/  LDL.LU R12, [R1+0x2050] ;  /* 0x00205000010c7983 */ /* 0x000ee20000300800 */
[----:B------:R-:W-:Y:S01]  /*4ae00*/  F2FP.F16.E4M3.UNPACK_B R16, R8 ;  /* 0x00000008ff10723e */ /* 0x000fe200020006ff */
[----:B0-----:R-:W-:Y:S01]  /*4ae10*/  IMAD.MOV.U32 R6, RZ, RZ, R24 ;  /* 0x000000ffff067224 */ /* 0x001fe200078e0018 */
[----:B------:R-:W-:Y:S01]  /*4ae20*/  F2FP.F16.E4M3.UNPACK_B R17, R9 ;  /* 0x00000009ff11723e */ /* 0x000fe200020006ff */
[----:B-1----:R-:W-:Y:S01]  /*4ae30*/  IMAD.MOV.U32 R7, RZ, RZ, R10 ;  /* 0x000000ffff077224 */ /* 0x002fe200078e000a */
[----:B------:R-:W2:Y:S01]  /*4ae40*/  LDL.LU R23, [R1+0xc] ;  /* 0x00000c0001177983 */ /* 0x000ea20000300800 */
[----:B----4-:R-:W-:Y:S01]  /*4ae50*/  IMAD.MOV.U32 R4, RZ, RZ, R26 ;  /* 0x000000ffff047224 */ /* 0x010fe200078e001a */
[----:B-----5:R-:W-:Y:S02]  /*4ae60*/  MOV R5, R2 ;  /* 0x0000000200057202 */ /* 0x020fe40000000f00 */
[----:B------:R-:W-:Y:S04]  /*4ae70*/  STL [R1+0x50], R16 ;  /* 0x0000501001007387 */ /* 0x000fe80000100800 */
[----:B------:R-:W-:Y:S01]  /*4ae80*/  STL [R1+0x54], R17 ;  /* 0x0000541101007387 */ /* 0x000fe20000100800 */
[----:B---3--:R-:W-:-:S15]  /*4ae90*/  HMMA.16816.F32 R12, R4, R16, R12 ;  /* 0x00000010040c723c */ /* 0x008fde000000180c */
[----:B------:R-:W-:-:S04]  /*4aea0*/  NOP ;  /* 0x0000000000007918 */ /* 0x000fc80000000000 */
[----:B------:R-:W-:Y:S04]  /*4aeb0*/  STL.64 [R1+0x2030], R14 ;  /* 0x0020300e01007387 */ /* 0x000fe80000100a00 */
[----:B------:R0:W-:Y:S04]  /*4aec0*/  STL.64 [R1+0x2028], R12 ;  /* 0x0020280c01007387 */ /* 0x0001e80000100a00 */
[----:B0-----:R-:W3:Y:S04]  /*4aed0*/  LDL.LU R12, [R1+0x20] ;  /* 0x00002000010c7983 */ /* 0x001ee80000300800 */
[----:B------:R-:W3:Y:S04]  /*4aee0*/  LDL.LU R13, [R1+0x24] ;  /* 0x00002400010d7983 */ /* 0x000ee80000300800 */
[----:B------:R-:W4:Y:S04]  /*4aef0*/  LDL.LU R14, [R1+0x28] ;  /* 0x00002800010e7983 */ /* 0x000f280000300800 */
[----:B------:R-:W4:Y:S01]  /*4af00*/  LDL.LU R15, [R1+0x2c] ;  /* 0x00002c00010f7983 */ /* 0x000f220000300800 */
[----:B------:R-:W-:Y:S01]  /*4af10*/  IMAD.MOV.U32 R29, RZ, RZ, R16 ;  /* 0x000000ffff1d7224 */ /* 0x000fe200078e0010 */
[----:B------:R-:W-:-:S02]  /*4af20*/  MOV R28, R17 ;  /* 0x00000011001c7202 */ /* 0x000fc40000000f00 */
[----:B----4-:R-:W-:Y:S04]  /*4af30*/  STL.64 [R1+0x2040], R14 ;  /* 0x0020400e01007387 */ /* 0x010fe80000100a00 */
[----:B---3--:R0:W-:Y:S04]  /*4af40*/  STL.64 [R1+0x2038], R12 ;  /* 0x0020380c01007387 */ /* 0x0081e80000100a00 */
[----:B0-----:R-:W3:Y:S04]  /*4af50*/  LDL.LU R12, [R1+0x10] ;  /* 0x00001000010c7983 */ /* 0x001ee80000300800 */
[----:B------:R-:W3:Y:S04]  /*4af60*/  LDL.LU R13, [R1+0x14] ;  /* 0x00001400010d7983 */ /* 0x000ee80000300800 */
[----:B------:R-:W3:Y:S04]  /*4af70*/  LDL.LU R14, [R1+0x18] ;  /* 0x00001800010e7983 */ /* 0x000ee80000300800 */
[----:B------:R-:W3:Y:S04]  /*4af80*/  LDL.LU R15, [R1+0x1c] ;  /* 0x00001c00010f7983 */ /* 0x000ee80000300800 */
[----:B------:R0:W-:Y:S04]  /*4af90*/  STL.64 [R1+0x2018], R28 ;  /* 0x0020181c01007387 */ /* 0x0001e80000100a00 */
[----:B0-----:R-:W4:Y:S04]  /*4afa0*/  LDL.LU R28, [R1+0x180] ;  /* 0x00018000011c7983 */ /* 0x001f280000300800 */
[----:B------:R-:W5:Y:S01]  /*4afb0*/  LDL.LU R29, [R1+0x184] ;  /* 0x00018400011d7983 */ /* 0x000f620000300800 */
[----:B----4-:R-:W-:-:S02]  /*4afc0*/  F2FP.F16.E4M3.UNPACK_B R16, R28 ;  /* 0x0000001cff10723e */ /* 0x010fc400020006ff */
[----:B-----5:R-:W-:Y:S01]  /*4afd0*/  F2FP.F16.E4M3.UNPACK_B R17, R29 ;  /* 0x0000001dff11723e */ /* 0x020fe200020006ff */
[----:B------:R0:W-:Y:S04]  /*4afe0*/  STL.64 [R1+0x2020], R28 ;  /* 0x0020201c01007387 */ /* 0x0001e80000100a00 */
[----:B0-----:R-:W4:Y:S04]  /*4aff0*/  LDL R28, [R1+0x1b0] ;  /* 0x0001b000011c7983 */ /* 0x001f280000100800 */
[----:B------:R-:W-:Y:S04]  /*4b000*/  STL [R1+0x48], R16 ;  /* 0x0000481001007387 */ /* 0x000fe80000100800 */
[----:B------:R-:W5:Y:S04]  /*4b010*/  LDL R29, [R1+0x1b4] ;  /* 0x0001b400011d7983 */ /* 0x000f680000100800 */
[----:B------:R2:W-:Y:S02]  /*4b020*/  STL [R1+0x4c], R17 ;  /* 0x00004c1101007387 */ /* 0x0005e40000100800 */
[----:B--2---:R-:W-:Y:S02]  /*4b030*/  HMMA.16816.F32 R16, R4, R16, R20 ;  /* 0x000000100410723c */ /* 0x004fe40000001814 */
[----:B------:R-:W2:Y:S02]  /*4b040*/  LDL.LU.64 R22, [R1+0x2048] ;  /* 0x0020480001167983 */ /* 0x000ea40000300a00 */
[----:B--2---:R-:W-:-:S02]  /*4b050*/  F2FP.F16.E4M3.UNPACK_B R20, R22 ;  /* 0x00000016ff14723e */ /* 0x004fc400020006ff */
[----:B------:R-:W-:-:S03]  /*4b060*/  F2FP.F16.E4M3.UNPACK_B R21, R23 ;  /* 0x00000017ff15723e */ /* 0x000fc600020006ff */
[----:B------:R-:W-:Y:S04]  /*4b070*/  STL [R1+0x40], R20 ;  /* 0x0000401401007387 */ /* 0x000fe80000100800 */
[----:B------:R3:W-:Y:S02]  /*4b080*/  STL [R1+0x44], R21 ;  /* 0x0000441501007387 */ /* 0x0007e40000100800 */
[----:B---3--:R-:W-:Y:S02]  /*4b090*/  HMMA.16816.F32 R20, R4, R20, R12 ;  /* 0x000000140414723c */ /* 0x008fe4000000180c */
[----:B------:R-:W2:Y:S04]  /*4b0a0*/  LDL.LU.64 R14, [R1+0x2040] ;  /* 0x00204000010e7983 */ /* 0x000ea80000300a00 */
[----:B------:R-:W2:Y:S01]  /*4b0b0*/  LDL.LU.64 R12, [R1+0x2038] ;  /* 0x00203800010c7983 */ /* 0x000ea20000300a00 */
[----:B----4-:R-:W-:-:S02]  /*4b0c0*/  F2FP.F16.E4M3.UNPACK_B R28, R28 ;  /* 0x0000001cff1c723e */ /* 0x010fc400020006ff */
[----:B-----5:R-:W-:-:S03]  /*4b0d0*/  F2FP.F16.E4M3.UNPACK_B R29, R29 ;  /* 0x0000001dff1d723e */ /* 0x020fc600020006ff */
[----:B------:R0:W-:Y:S04]  /*4b0e0*/  STL [R1+0x38], R28 ;  /* 0x0000381c01007387 */ /* 0x0001e80000100800 */
[----:B------:R-:W3:Y:S04]  /*4b0f0*/  LDL R2, [R1+0x804] ;  /* 0x0008040001027983 */ /* 0x000ee80000100800 */
[----:B------:R1:W-:Y:S01]  /*4b100*/  STL [R1+0x3c], R29 ;  /* 0x00003c1d01007387 */ /* 0x0003e20000100800 */
[----:B--2---:R-:W-:Y:S03]  /*4b110*/  HMMA.16816.F32 R4, R4, R28, R12 ;  /* 0x0000001c0404723c */ /* 0x004fe6000000180c */
[----:B------:R-:W2:Y:S04]  /*4b120*/  LDL.LU.64 R14, [R1+0x2030] ;  /* 0x00203000010e7983 */ /* 0x000ea80000300a00 */
[----:B------:R-:W2:Y:S01]  /*4b130*/  LDL.LU.64 R12, [R1+0x2028] ;  /* 0x00202800010c7983 */ /* 0x000ea20000300a00 */
[----:B0-----:R-:W-:Y:S01]  /*4b140*/  F2FP.F16.E4M3.UNPACK_B R28, R8.H1 ;  /* 0x00000008ff1c723e */ /* 0x001fe200030006ff */
[----:B------:R-:W-:Y:S01]  /*4b150*/  IMAD.MOV.U32 R8, RZ, RZ, R27 ;  /* 0x000000ffff087224 */ /* 0x000fe200078e001b */
[----:B-1----:R-:W-:Y:S01]  /*4b160*/  F2FP.F16.E4M3.UNPACK_B R29, R9.H1 ;  /* 0x00000009ff1d723e */ /* 0x002fe200030006ff */
[----:B------:R-:W-:-:S02]  /*4b170*/  IMAD.MOV.U32 R9, RZ, RZ, R3 ;  /* 0x000000ffff097224 */ /* 0x000fc400078e0003 */
[----:B------:R-:W-:Y:S01]  /*4b180*/  IMAD.MOV.U32 R10, RZ, RZ, R25 ;  /* 0x000000ffff0a7224 */ /* 0x000fe200078e0019 */
[----:B------:R-:W-:-:S05]  /*4b190*/  MOV R24, R29 ;  /* 0x0000001d00187202 */ /* 0x000fca0000000f00 */
[----:B------:R0:W-:Y:S04]  /*4b1a0*/  STL.64 [R1+0x2010], R6 ;  /* 0x0020100601007387 */ /* 0x0001e80000100a00 */
[----:B0-----:R-:W4:Y:S04]  /*4b1b0*/  LDL.LU R6, [R1+0x1a0] ;  /* 0x0001a00001067983 */ /* 0x001f280000300800 */
[----:B------:R-:W5:Y:S04]  /*4b1c0*/  LDL.LU R7, [R1+0x1a4] ;  /* 0x0001a40001077983 */ /* 0x000f680000300800 */
[----:B------:R-:W3:Y:S04]  /*4b1d0*/  LDL.LU R26, [R1+0x1b4] ;  /* 0x0001b400011a7983 */ /* 0x000ee80000300800 */
[----:B------:R-:W-:Y:S04]  /*4b1e0*/  STL [R1+0x68], R28 ;  /* 0x0000681c01007387 */ /* 0x000fe80000100800 */
[----:B------:R0:W-:Y:S01]  /*4b1f0*/  STL [R1+0x6c], R29 ;  /* 0x00006c1d01007387 */ /* 0x0001e20000100800 */
[----:B--2---:R-:W-:Y:S03]  /*4b200*/  HMMA.16816.F32 R12, R8, R28, R12 ;  /* 0x0000001c080c723c */ /* 0x004fe6000000180c */
[----:B0-----:R-:W2:Y:S04]  /*4b210*/  LDL.LU.64 R28, [R1+0x2020] ;  /* 0x00202000011c7983 */ /* 0x001ea80000300a00 */
[----:B------:R-:W0:-:S12]  /*4b220*/  LDS.64 R8, [R0+UR7+0x45000] ;  /* 0x0450000700087984 */ /* 0x000e180008000a00 */
[----:B------:R-:W-:Y:S04]  /*4b230*/  STL.64 [R1+0x600], R12 ;  /* 0x0006000c01007387 */ /* 0x000fe80000100a00 */
[----:B------:R-:W-:Y:S01]  /*4b240*/  STL.64 [R1+0x608], R14 ;  /* 0x0006080e01007387 */ /* 0x000fe20000100a00 */
[----:B----4-:R-:W-:-:S03]  /*4b250*/  F2FP.F16.E4M3.UNPACK_B R6, R6.H1 ;  /* 0x00000006ff06723e */ /* 0x010fc600030006ff */
[----:B------:R-:W-:Y:S01]  /*4b260*/  LDS.64 R14, [R0+UR7+0x45800] ;  /* 0x04580007000e7984 */ /* 0x000fe20008000a00 */
[----:B-----5:R-:W-:-:S03]  /*4b270*/  F2FP.F16.E4M3.UNPACK_B R7, R7.H1 ;  /* 0x00000007ff07723e */ /* 0x020fc600030006ff */
[----:B---3--:R-:W-:Y:S01]  /*4b280*/  LDS.64 R12, [R2+UR7+0x45800] ;  /* 0x04580007020c7984 */ /* 0x008fe20008000a00 */
[----:B--2---:R-:W-:-:S05]  /*4b290*/  F2FP.F16.E4M3.UNPACK_B R28, R28.H1 ;  /* 0x0000001cff1c723e */ /* 0x004fca00030006ff */
[----:B------:R-:W-:Y:S04]  /*4b2a0*/  STL [R1+0x60], R28 ;  /* 0x0000601c01007387 */ /* 0x000fe80000100800 */
[----:B0-----:R-:W-:Y:S04]  /*4b2b0*/  STL.64 [R1+0x10], R8 ;  /* 0x0000100801007387 */ /* 0x001fe80000100a00 */
[----:B------:R-:W0:Y:S01]  /*4b2c0*/  LDS.64 R8, [R2+UR7+0x45000] ;  /* 0x0450000702087984 */ /* 0x000e220008000a00 */
[----:B------:R-:W-:-:S05]  /*4b2d0*/  F2FP.F16.E4M3.UNPACK_B R29, R29.H1 ;  /* 0x0000001dff1d723e */ /* 0x000fca00030006ff */
[----:B------:R-:W-:Y:S04]  /*4b2e0*/  STL [R1+0x64], R29 ;  /* 0x0000641d01007387 */ /* 0x000fe80000100800 */
[----:B0-----:R0:W-:Y:S02]  /*4b2f0*/  STL.64 [R1+0x8], R8 ;  /* 0x0000080801007387 */ /* 0x0011e40000100a00 */
[----:B0-----:R-:W-:Y:S02]  /*4b300*/  IMAD.MOV.U32 R8, RZ, RZ, R27 ;  /* 0x000000ffff087224 */ /* 0x001fe400078e001b */
[----:B------:R-:W-:-:S07]  /*4b310*/  IMAD.MOV.U32 R9, RZ, RZ, R3 ;  /* 0x000000ffff097224 */ /* 0x000fce00078e0003 */
[C---:B------:R-:W-:Y:S01]  /*4b320*/  HMMA.16816.F32 R16, R8.reuse, R28, R16 ;  /* 0x0000001c0810723c */ /* 0x040fe20000001810 */
[----:B------:R-:W2:Y:S07]  /*4b330*/  LDL.LU.64 R28, [R1+0x2018] ;  /* 0x00201800011c7983 */ /* 0x000eae0000300a00 */
[----:B------:R-:W-:Y:S11]  /*4b340*/  HMMA.16816.F32 R20, R8, R6, R20 ;  /* 0x000000060814723c */ /* 0x000ff60000001814 */
[----:B------:R0:W-:Y:S04]  /*4b350*/  STL.64 [R1+0x5f0], R16 ;  /* 0x0005f01001007387 */ /* 0x0001e80000100a00 */
[----:B------:R2:W-:Y:S04]  /*4b360*/  STL.64 [R1+0x5f8], R18 ;  /* 0x0005f81201007387 */ /* 0x0005e80000100a00 */
[----:B0-----:R-:W3:Y:S04]  /*4b370*/  LDL.LU R17, [R1+0x1b0] ;  /* 0x0001b00001117983 */ /* 0x001ee80000300800 */
[----:B------:R-:W-:Y:S04]  /*4b380*/  STL [R1+0x58], R6 ;  /* 0x0000580601007387 */ /* 0x000fe80000100800 */
[----:B------:R0:W-:Y:S04]  /*4b390*/  STL [R1+0x5c], R7 ;  /* 0x00005c0701007387 */ /* 0x0001e80000100800 */
[----:B------:R-:W-:Y:S04]  /*4b3a0*/  STL.64 [R1+0x5e0], R20 ;  /* 0x0005e01401007387 */ /* 0x000fe80000100a00 */
[----:B------:R1:W-:Y:S01]  /*4b3b0*/  STL.64 [R1+0x5e8], R22 ;  /* 0x0005e81601007387 */ /* 0x0003e20000100a00 */
[----:B--2---:R-:W-:Y:S01]  /*4b3c0*/  IMAD.MOV.U32 R18, RZ, RZ, R29 ;  /* 0x000000ffff127224 */ /* 0x004fe200078e001d */
[----:B------:R-:W-:Y:S01]  /*4b3d0*/  MOV R19, R28 ;  /* 0x0000001c00137202 */ /* 0x000fe20000000f00 */
[----:B------:R-:W-:-:S02]  /*4b3e0*/  IMAD.MOV.U32 R29, RZ, RZ, R6 ;  /* 0x000000ffff1d7224 */ /* 0x000fc400078e0006 */
[----:B------:R-:W-:Y:S02]  /*4b3f0*/  IMAD.MOV.U32 R28, RZ, RZ, R7 ;  /* 0x000000ffff1c7224 */ /* 0x000fe400078e0007 */
[----:B0-----:R-:W2:Y:S04]  /*4b400*/  LDL.LU.64 R6, [R1+0x2010] ;  /* 0x0020100001067983 */ /* 0x001ea80000300a00 */
[----:B-1----:R-:W4:Y:S04]  /*4b410*/  LDL R22, [R1+0x48] ;  /* 0x0000480001167983 */ /* 0x002f280000100800 */
[----:B------:R-:W4:Y:S01]  /*4b420*/  LDL R23, [R1+0x4c] ;  /* 0x00004c0001177983 */ /* 0x000f220000100800 */
[----:B---3--:R-:W-:-:S02]  /*4b430*/  F2FP.F16.E4M3.UNPACK_B R16, R17.H1 ;  /* 0x00000011ff10723e */ /* 0x008fc400030006ff */
[----:B------:R-:W-:-:S03]  /*4b440*/  F2FP.F16.E4M3.UNPACK_B R17, R26.H1 ;  /* 0x0000001aff11723e */ /* 0x000fc600030006ff */
[----:B------:R-:W-:Y:S04]  /*4b450*/  STL [R1+0x30], R16 ;  /* 0x0000301001007387 */ /* 0x000fe80000100800 */
[----:B----4-:R0:W-:Y:S04]  /*4b460*/  STL.64 [R1+0x2008], R22 ;  /* 0x0020081601007387 */ /* 0x0101e80000100a00 */
[----:B------:R-:W-:Y:S04]  /*4b470*/  STL [R1+0x34], R17 ;  /* 0x0000341101007387 */ /* 0x000fe80000100800 */
[----:B------:R-:W3:Y:S04]  /*4b480*/  LDL.LU R20, [R1+0x80] ;  /* 0x0000800001147983 */ /* 0x000ee80000300800 */
[----:B------:R-:W3:Y:S04]  /*4b490*/  LDL.LU R21, [R1+0x84] ;  /* 0x0000840001157983 */ /* 0x000ee80000300800 */
[----:B0-----:R-:W3:Y:S04]  /*4b4a0*/  LDL.LU R22, [R1+0x88] ;  /* 0x0000880001167983 */ /* 0x001ee80000300800 */
[----:B------:R-:W3:Y:S04]  /*4b4b0*/  LDL.LU R23, [R1+0x8c] ;  /* 0x00008c0001177983 */ /* 0x000ee80000300800 */
[----:B------:R-:W4:Y:S04]  /*4b4c0*/  LDL R26, [R1+0x40] ;  /* 0x00004000011a7983 */ /* 0x000f280000100800 */
[----:B------:R-:W4:Y:S04]  /*4b4d0*/  LDL R27, [R1+0x44] ;  /* 0x00004400011b7983 */ /* 0x000f280000100800 */
[----:B------:R-:W5:Y:S01]  /*4b4e0*/  LDL.LU R3, [R1+0x8] ;  /* 0x0000080001037983 */ /* 0x000f620000300800 */
[----:B--2---:R-:W-:Y:S03]  /*4b4f0*/  HMMA.16816.F32 R4, R8, R16, R4 ;  /* 0x000000100804723c */ /* 0x004fe60000001804 */
[----:B----4-:R-:W-:Y:S04]  /*4b500*/  STL.64 [R1+0x2000], R26 ;  /* 0x0020001a01007387 */ /* 0x010fe80000100a00 */
[----:B------:R0:W-:Y:S04]  /*4b510*/  STL [R1+0x1ff8], R24 ;  /* 0x001ff81801007387 */ /* 0x0001e80000100800 */
[----:B0-----:R-:W2:Y:S04]  /*4b520*/  LDL.LU R24, [R1+0x90] ;  /* 0x0000900001187983 */ /* 0x001ea80000300800 */
[----:B------:R-:W2:Y:S04]  /*4b530*/  LDL.LU R25, [R1+0x94] ;  /* 0x0000940001197983 */ /* 0x000ea80000300800 */
[----:B------:R-:W2:Y:S04]  /*4b540*/  LDL.LU R26, [R1+0x98] ;  /* 0x00009800011a7983 */ /* 0x000ea80000300800 */
[----:B------:R-:W2:Y:S04]  /*4b550*/  LDL.LU R27, [R1+0x9c] ;  /* 0x00009c00011b7983 */ /* 0x000ea80000300800 */
[----:B------:R-:W4:Y:S04]  /*4b560*/  LDL.LU R9, [R1+0x10] ;  /* 0x0000100001097983 */ /* 0x000f280000300800 */
[----:B------:R-:W2:Y:S04]  /*4b570*/  LDL R10, [R1+0x38] ;  /* 0x00003800010a7983 */ /* 0x000ea80000100800 */
[----:B------:R0:W-:Y:S04]  /*4b580*/  STL.64 [R1+0x540], R4 ;  /* 0x0005400401007387 */ /* 0x0001e80000100a00 */
[----:B------:R5:W-:Y:S04]  /*4b590*/  STL.64 [R1+0x548], R6 ;  /* 0x0005480601007387 */ /* 0x000be80000100a00 */
[----:B------:R-:W2:Y:S01]  /*4b5a0*/  LDL R11, [R1+0x3c] ;  /* 0x00003c00010b7983 */ /* 0x000ea20000100800 */
[----:B0-----:R-:W-:Y:S01]  /*4b5b0*/  MOV R5, R14 ;  /* 0x0000000e00057202 */ /* 0x001fe20000000f00 */
[----:B-----5:R-:W-:-:S02]  /*4b5c0*/  IMAD.MOV.U32 R6, RZ, RZ, R3 ;  /* 0x000000ffff067224 */ /* 0x020fc400078e0003 */
[----:B------:R-:W-:Y:S02]  /*4b5d0*/  IMAD.MOV.U32 R7, RZ, RZ, R12 ;  /* 0x000000ffff077224 */ /* 0x000fe400078e000c */
[----:B----4-:R-:W-:-:S07]  /*4b5e0*/  IMAD.MOV.U32 R4, RZ, RZ, R9 ;  /* 0x000000ffff047224 */ /* 0x010fce00078e0009 */
[----:B---3--:R-:W-:Y:S01]  /*4b5f0*/  HMMA.16816.F32 R16, R4, R18, R20 ;  /* 0x000000120410723c */ /* 0x008fe20000001814 */
[----:B------:R-:W2:-:S15]  /*4b600*/  LDL.LU.64 R22, [R1+0x2008] ;  /* 0x0020080001167983 */ /* 0x000e9e0000300a00 */
[----:B------:R-:W-:-:S03]  /*4b610*/  NOP ;  /* 0x0000000000007918 */ /* 0x000fc60000000000 */
[----:B------:R-:W-:Y:S04]  /*4b620*/  STL.64 [R1+0x1fe0], R18 ;  /* 0x001fe01201007387 */ /* 0x000fe80000100a00 */
[----:B------:R0:W-:Y:S04]  /*4b630*/  STL.64 [R1+0x1fd8], R16 ;  /* 0x001fd81001007387 */ /* 0x0001e80000100a00 */
[----:B0-----:R-:W3:Y:S04]  /*4b640*/  LDL.LU R16, [R1+0xb0] ;  /* 0x0000b00001107983 */ /* 0x001ee80000300800 */
[----:B------:R-:W3:Y:S04]  /*4b650*/  LDL.LU R17, [R1+0xb4] ;  /* 0x0000b40001117983 */ /* 0x000ee80000300800 */
[----:B------:R-:W4:Y:S04]  /*4b660*/  LDL.LU R18, [R1+0xb8] ;  /* 0x0000b80001127983 */ /* 0x000f280000300800 */
[----:B------:R-:W4:Y:S01]  /*4b670*/  LDL.LU R19, [R1+0xbc] ;  /* 0x0000bc0001137983 */ /* 0x000f220000300800 */
[----:B--2---:R-:W-:Y:S03]  /*4b680*/  HMMA.16816.F32 R20, R4, R22, R24 ;  /* 0x000000160414723c */ /* 0x004fe60000001818 */
[----:B----4-:R-:W-:Y:S04]  /*4b690*/  STL.64 [R1+0x1ff0], R18 ;  /* 0x001ff01201007387 */ /* 0x010fe80000100a00 */
[----:B---3--:R0:W-:Y:S04]  /*4b6a0*/  STL.64 [R1+0x1fe8], R16 ;  /* 0x001fe81001007387 */ /* 0x0081e80000100a00 */
[----:B0-----:R-:W2:Y:S04]  /*4b6b0*/  LDL.LU R16, [R1+0xa0] ;  /* 0x0000a00001107983 */ /* 0x001ea80000300800 */
[----:B------:R-:W2:Y:S04]  /*4b6c0*/  LDL.LU R17, [R1+0xa4] ;  /* 0x0000a40001117983 */ /* 0x000ea80000300800 */
[----:B------:R-:W2:Y:S04]  /*4b6d0*/  LDL.LU R18, [R1+0xa8] ;  /* 0x0000a80001127983 */ /* 0x000ea80000300800 */
[----:B------:R-:W2:Y:S04]  /*4b6e0*/  LDL.LU R19, [R1+0xac] ;  /* 0x0000ac0001137983 */ /* 0x000ea80000300800 */
[----:B------:R-:W2:Y:S04]  /*4b6f0*/  LDL.LU.64 R26, [R1+0x2000] ;  /* 0x00200000011a7983 */ /* 0x000ea80000300a00 */
[----:B------:R-:W3:Y:S04]  /*4b700*/  LDL.LU R24, [R1+0x1ff8] ;  /* 0x001ff80001187983 */ /* 0x000ee80000300800 */
[----:B------:R0:W-:Y:S04]  /*4b710*/  STL.64 [R1+0x1fd0], R22 ;  /* 0x001fd01601007387 */ /* 0x0001e80000100a00 */
[----:B0-----:R-:W4:Y:S01]  /*4b720*/  LDL R22, [R1+0x68] ;  /* 0x0000680001167983 */ /* 0x001f220000100800 */
[----:B---3--:R-:W-:-:S02]  /*4b730*/  IMAD.MOV.U32 R23, RZ, RZ, R24 ;  /* 0x000000ffff177224 */ /* 0x008fc400078e0018 */
[C---:B--2---:R-:W-:Y:S01]  /*4b740*/  HMMA.16816.F32 R24, R4.reuse, R26, R16 ;  /* 0x0000001a0418723c */ /* 0x044fe20000001810 */
[----:B------:R-:W2:Y:S04]  /*4b750*/  LDL.LU.64 R18, [R1+0x1ff0] ;  /* 0x001ff00001127983 */ /* 0x000ea80000300a00 */
[----:B------:R-:W2:Y:S04]  /*4b760*/  LDL.LU.64 R16, [R1+0x1fe8] ;  /* 0x001fe80001107983 */ /* 0x000ea80000300a00 */
[----:B------:R-:W3:Y:S04]  /*4b770*/  LDL.LU R14, [R1+0x14] ;  /* 0x00001400010e7983 */ /* 0x000ee80000300800 */
[----:B------:R-:W5:Y:S01]  /*4b780*/  LDL.LU R12, [R1+0xc] ;  /* 0x00000c00010c7983 */ /* 0x000f620000300800 */
[----:B--2---:R-:W-:Y:S03]  /*4b790*/  HMMA.16816.F32 R4, R4, R10, R16 ;  /* 0x0000000a0404723c */ /* 0x004fe60000001810 */
[----:B------:R-:W4:Y:S04]  /*4b7a0*/  LDL.LU.64 R18, [R1+0x1fe0] ;  /* 0x001fe00001127983 */ /* 0x000f280000300a00 */
[----:B------:R-:W4:-:S12]  /*4b7b0*/  LDL.LU.64 R16, [R1+0x1fd8] ;  /* 0x001fd80001107983 */ /* 0x000f180000300a00 */
[----:B------:R0:W-:Y:S02]  /*4b7c0*/  STL.64 [R1+0x1fc8], R6 ;  /* 0x001fc80601007387 */ /* 0x0001e40000100a00 */
[----:B0-----:R-:W-:Y:S01]  /*4b7d0*/  MOV R6, R29 ;  /* 0x0000001d00067202 */ /* 0x001fe20000000f00 */
[----:B------:R-:W-:Y:S02]  /*4b7e0*/  IMAD.MOV.U32 R7, RZ, RZ, R28 ;  /* 0x000000ffff077224 */ /* 0x000fe400078e001c */
[----:B------:R-:W0:Y:S04]  /*4b7f0*/  LDS.64 R28, [R0+UR7+0x46000] ;  /* 0x04600007001c7984 */ /* 0x000e280008000a00 */
[----:B0-----:R-:W-:Y:S04]  /*4b800*/  STL.64 [R1+0x18], R28 ;  /* 0x0000181c01007387 */ /* 0x001fe80000100a00 */
[----:B------:R-:W0:Y:S04]  /*4b810*/  LDS.64 R28, [R0+UR7+0x46800] ;  /* 0x04680007001c7984 */ /* 0x000e280008000a00 */
[----:B------:R1:W-:Y:S04]  /*4b820*/  STL [R1+0x1fa0], R0 ;  /* 0x001fa00001007387 */ /* 0x0003e80000100800 */
[----:B-1----:R-:W2:Y:S01]  /*4b830*/  LDL.LU R0, [R1+0x18] ;  /* 0x0000180001007983 */ /* 0x002ea20000300800 */
[----:B---3--:R-:W-:Y:S01]  /*4b840*/  IMAD.MOV.U32 R8, RZ, RZ, R14 ;  /* 0x000000ffff087224 */ /* 0x008fe200078e000e */
[----:B-----5:R-:W-:Y:S01]  /*4b850*/  MOV R10, R12 ;  /* 0x0000000c000a7202 */ /* 0x020fe20000000f00 */
[----:B------:R-:W-:-:S02]  /*4b860*/  IMAD.MOV.U32 R9, RZ, RZ, R15 ;  /* 0x000000ffff097224 */ /* 0x000fc400078e000f */
[----:B------:R-:W-:Y:S01]  /*4b870*/  IMAD.MOV.U32 R11, RZ, RZ, R13 ;  /* 0x000000ffff0b7224 */ /* 0x000fe200078e000d */
[----:B0-----:R-:W-:Y:S04]  /*4b880*/  STL.64 [R1], R28 ;  /* 0x0000001c01007387 */ /* 0x001fe80000100a00 */
[----:B------:R-:W0:Y:S04]  /*4b890*/  LDS.64 R28, [R2+UR7+0x46000] ;  /* 0x04600007021c7984 */ /* 0x000e280008000a00 */
[----:B0-----:R-:W-:Y:S01]  /*4b8a0*/  STL.64 [R1+0x28], R28 ;  /* 0x0000281c01007387 */ /* 0x001fe20000100a00 */
[----:B----4-:R-:W-:Y:S03]  /*4b8b0*/  HMMA.16816.F32 R8, R8, R22, R16 ;  /* 0x000000160808723c */ /* 0x010fe60000001810 */
[----:B------:R-:W3:Y:S04]  /*4b8c0*/  LDL.LU.64 R22, [R1+0x1fd0] ;  /* 0x001fd00001167983 */ /* 0x000ee80000300a00 */
[----:B------:R-:W3:-:S12]  /*4b8d0*/  LDL R18, [R1+0x60] ;  /* 0x0000600001127983 */ /* 0x000ed80000100800 */
[----:B------:R0:W-:Y:S04]  /*4b8e0*/  STL.64 [R1+0x5d0], R8 ;  /* 0x0005d00801007387 */ /* 0x0001e80000100a00 */
[----:B------:R1:W-:Y:S04]  /*4b8f0*/  STL.64 [R1+0x5d8], R10 ;  /* 0x0005d80a01007387 */ /* 0x0003e80000100a00 */
[----:B------:R-:W3:Y:S01]  /*4b900*/  LDL R19, [R1+0x64] ;  /* 0x0000640001137983 */ /* 0x000ee20000100800 */
[----:B0-----:R-:W-:Y:S01]  /*4b910*/  IMAD.MOV.U32 R8, RZ, RZ, R14 ;  /* 0x000000ffff087224 */ /* 0x001fe200078e000e */
[----:B------:R-:W-:Y:S01]  /*4b920*/  MOV R9, R15 ;  /* 0x0000000f00097202 */ /* 0x000fe20000000f00 */
[----:B-1----:R-:W-:-:S02]  /*4b930*/  IMAD.MOV.U32 R10, RZ, RZ, R12 ;  /* 0x000000ffff0a7224 */ /* 0x002fc400078e000c */
[----:B------:R-:W-:-:S07]  /*4b940*/  IMAD.MOV.U32 R11, RZ, RZ, R13 ;  /* 0x000000ffff0b7224 */ /* 0x000fce00078e000d */
[----:B---3--:R-:W-:Y:S01]  /*4b950*/  HMMA.16816.F32 R8, R8, R18, R20 ;  /* 0x000000120808723c */ /* 0x008fe20000001814 */
[----:B------:R-:W3:Y:S04]  /*4b960*/  LDL.LU R20, [R1] ;  /* 0x0000000001147983 */ /* 0x000ee80000300800 */
[----:B------:R-:W4:-:S14]  /*4b970*/  LDL.LU R21, [R1+0x28] ;  /* 0x0000280001157983 */ /* 0x000f1c0000300800 */
[----:B------:R0:W-:Y:S04]  /*4b980*/  STL.64 [R1+0x5c0], R8 ;  /* 0x0005c00801007387 */ /* 0x0001e80000100a00 */
[----:B------:R1:W-:Y:S04]  /*4b990*/  STL.64 [R1+0x5c8], R10 ;  /* 0x0005c80a01007387 */ /* 0x0003e80000100a00 */
[----:B------:R-:W5:Y:S01]  /*4b9a0*/  LDL R22, [R1+0x38] ;  /* 0x0000380001167983 */ /* 0x000f620000100800 */
[----:B0-----:R-:W-:Y:S01]  /*4b9b0*/  IMAD.MOV.U32 R8, RZ, RZ, R14 ;  /* 0x000000ffff087224 */ /* 0x001fe200078e000e */
[----:B------:R-:W-:-:S02]  /*4b9c0*/  MOV R9, R15 ;  /* 0x0000000f00097202 */ /* 0x000fc40000000f00 */
[----:B------:R-:W5:Y:S01]  /*4b9d0*/  LDL R23, [R1+0x3c] ;  /* 0x00003c0001177983 */ /* 0x000f620000100800 */
[----:B-1----:R-:W-:Y:S02]  /*4b9e0*/  IMAD.MOV.U32 R10, RZ, RZ, R12 ;  /* 0x000000ffff0a7224 */ /* 0x002fe400078e000c */
[----:B------:R-:W-:Y:S01]  /*4b9f0*/  IMAD.MOV.U32 R11, RZ, RZ, R13 ;  /* 0x000000ffff0b7224 */ /* 0x000fe200078e000d */
[----:B------:R-:W2:Y:S04]  /*4ba00*/  LDL R16, [R1+0x30] ;  /* 0x0000300001107983 */ /* 0x000ea80000100800 */
[----:B------:R-:W2:Y:S02]  /*4ba10*/  LDL R17, [R1+0x34] ;  /* 0x0000340001117983 */ /* 0x000ea40000100800 */
[----:B------:R-:W-:Y:S02]  /*4ba20*/  HMMA.16816.F32 R8, R8, R6, R24 ;  /* 0x000000060808723c */ /* 0x000fe40000001818 */
[----:B------:R-:W2:Y:S04]  /*4ba30*/  LDL R18, [R1+0x50] ;  /* 0x0000500001127983 */ /* 0x000ea80000100800 */
[----:B------:R-:W2:Y:S04]  /*4ba40*/  LDL R19, [R1+0x54] ;  /* 0x0000540001137983 */ /* 0x000ea80000100800 */
[----:B------:R-:W2:Y:S04]  /*4ba50*/  LDL.LU.64 R6, [R1+0x1fc8] ;  /* 0x001fc80001067983 */ /* 0x000ea80000300a00 */
[----:B------:R-:W2:Y:S05]  /*4ba60*/  LDL.LU R24, [R1+0x110] ;  /* 0x0001100001187983 */ /* 0x000eaa0000300800 */
[----:B------:R-:W-:Y:S04]  /*4ba70*/  STL.64 [R1+0x5b0], R8 ;  /* 0x0005b00801007387 */ /* 0x000fe80000100a00 */
[----:B------:R-:W-:Y:S04]  /*4ba80*/  STL.64 [R1+0x5b8], R10 ;  /* 0x0005b80a01007387 */ /* 0x000fe80000100a00 */
[----:B------:R-:W2:Y:S04]  /*4ba90*/  LDL.LU R25, [R1+0x114] ;  /* 0x0001140001197983 */ /* 0x000ea80000300800 */
[----:B------:R-:W2:Y:S04]  /*4baa0*/  LDL.LU R26, [R1+0x118] ;  /* 0x00011800011a7983 */ /* 0x000ea80000300800 */
[----:B------:R-:W2:Y:S04]  /*4bab0*/  LDL.LU R27, [R1+0x11c] ;  /* 0x00011c00011b7983 */ /* 0x000ea80000300800 */
[----:B--2---:R-:W-:Y:S04]  /*4bac0*/  STL.64 [R1+0x1fb0], R26 ;  /* 0x001fb01a01007387 */ /* 0x004fe80000100a00 */
[----:B------:R0:W-:Y:S04]  /*4bad0*/  STL.64 [R1+0x1fa8], R24 ;  /* 0x001fa81801007387 */ /* 0x0001e80000100a00 */
[----:B0-----:R-:W2:Y:S04]  /*4bae0*/  LDL.LU R24, [R1+0xf0] ;  /* 0x0000f00001187983 */ /* 0x001ea80000300800 */
[----:B------:R-:W2:Y:S04]  /*4baf0*/  LDL.LU R25, [R1+0xf4] ;  /* 0x0000f40001197983 */ /* 0x000ea80000300800 */
[----:B------:R-:W2:Y:S04]  /*4bb00*/  LDL.LU R26, [R1+0xf8] ;  /* 0x0000f800011a7983 */ /* 0x000ea80000300800 */
[----:B------:R-:W2:Y:S01]  /*4bb10*/  LDL.LU R27, [R1+0xfc] ;  /* 0x0000fc00011b7983 */ /* 0x000ea20000300800 */
[----:B------:R-:W-:Y:S01]  /*4bb20*/  IMAD.MOV.U32 R3, RZ, RZ, R29 ;  /* 0x000000ffff037224 */ /* 0x000fe200078e001d */
[----:B------:R-:W-:Y:S01]  /*4bb30*/  MOV R9, R15 ;  /* 0x0000000f00097202 */ /* 0x000fe20000000f00 */
[----:B------:R-:W-:Y:S01]  /*4bb40*/  IMAD.MOV.U32 R8, RZ, RZ, R14 ;  /* 0x000000ffff087224 */ /* 0x000fe200078e000e */
[----:B------:R-:W0:Y:S01]  /*4bb50*/  LDS.64 R28, [R2+UR7+0x46800] ;  /* 0x04680007021c7984 */ /* 0x000e220008000a00 */
[----:B------:R-:W-:-:S02]  /*4bb60*/  IMAD.MOV.U32 R10, RZ, RZ, R12 ;  /* 0x000000ffff0a7224 */ /* 0x000fc400078e000c */
[----:B------:R-:W-:-:S07]  /*4bb70*/  IMAD.MOV.U32 R11, RZ, RZ, R13 ;  /* 0x000000ffff0b7224 */ /* 0x000fce00078e000d */
[----:B------:R-:W-:Y:S01]  /*4bb80*/  HMMA.16816.F32 R4, R8, R16, R4 ;  /* 0x000000100804723c */ /* 0x000fe20000001804 */
[----:B--2---:R-:W-:Y:S04]  /*4bb90*/  STL.64 [R1+0x1fc0], R26 ;  /* 0x001fc01a01007387 */ /* 0x004fe80000100a00 */
[----:B------:R1:W-:Y:S04]  /*4bba0*/  STL.64 [R1+0x1fb8], R24 ;  /* 0x001fb81801007387 */ /* 0x0003e80000100a00 */
[----:B-1----:R-:W2:Y:S04]  /*4bbb0*/  LDL.LU R24, [R1+0xc0] ;  /* 0x0000c00001187983 */ /* 0x002ea80000300800 */
[----:B------:R-:W2:Y:S04]  /*4bbc0*/  LDL.LU R25, [R1+0xc4] ;  /* 0x0000c40001197983 */ /* 0x000ea80000300800 */
[----:B------:R-:W2:Y:S04]  /*4bbd0*/  LDL.LU R26, [R1+0xc8] ;  /* 0x0000c800011a7983 */ /* 0x000ea80000300800 */
[----:B------:R-:W2:Y:S04]  /*4bbe0*/  LDL.LU R27, [R1+0xcc] ;  /* 0x0000cc00011b7983 */ /* 0x000ea80000300800 */
[----:B------:R-:W5:Y:S04]  /*4bbf0*/  LDL R14, [R1+0x40] ;  /* 0x00004000010e7983 */ /* 0x000f680000100800 */
[----:B------:R-:W5:Y:S04]  /*4bc00*/  LDL R15, [R1+0x44] ;  /* 0x00004400010f7983 */ /* 0x000f680000100800 */
[----:B------:R-:W5:Y:S04]  /*4bc10*/  LDL R12, [R1+0x48] ;  /* 0x00004800010c7983 */ /* 0x000f680000100800 */
[----:B------:R-:W5:Y:S04]  /*4bc20*/  LDL R13, [R1+0x4c] ;  /* 0x00004c00010d7983 */ /* 0x000f680000100800 */
[----:B------:R-:W5:Y:S04]  /*4bc30*/  LDL.LU R8, [R1+0xd0] ;  /* 0x0000d00001087983 */ /* 0x000f680000300800 */
[----:B------:R1:W-:Y:S04]  /*4bc40*/  STL.64 [R1+0x530], R4 ;  /* 0x0005300401007387 */ /* 0x0003e80000100a00 */
[----:B------:R4:W-:Y:S04]  /*4bc50*/  STL.64 [R1+0x538], R6 ;  /* 0x0005380601007387 */ /* 0x0009e80000100a00 */
[----:B------:R-:W5:Y:S04]  /*4bc60*/  LDL.LU R9, [R1+0xd4] ;  /* 0x0000d40001097983 */ /* 0x000f680000300800 */
[----:B------:R-:W5:Y:S04]  /*4bc70*/  LDL.LU R10, [R1+0xd8] ;  /* 0x0000d800010a7983 */ /* 0x000f680000300800 */
[----:B------:R-:W5:Y:S01]  /*4bc80*/  LDL.LU R11, [R1+0xdc] ;  /* 0x0000dc00010b7983 */ /* 0x000f620000300800 */
[----:B-1----:R-:W-:Y:S01]  /*4bc90*/  IMAD.MOV.U32 R4, RZ, RZ, R0 ;  /* 0x000000ffff047224 */ /* 0x002fe200078e0000 */
[----:B---3--:R-:W-:Y:S01]  /*4bca0*/  MOV R5, R20 ;  /* 0x0000001400057202 */ /* 0x008fe20000000f00 */
[----:B----4-:R-:W-:-:S02]  /*4bcb0*/  IMAD.MOV.U32 R6, RZ, RZ, R21 ;  /* 0x000000ffff067224 */ /* 0x010fc400078e0015 */
[----:B0-----:R-:W-:-:S07]  /*4bcc0*/  IMAD.MOV.U32 R7, RZ, RZ, R28 ;  /* 0x000000ffff077224 */ /* 0x001fce00078e001c */
[C---:B--2---:R-:W-:Y:S01]  /*4bcd0*/  HMMA.16816.F32 R16, R4.reuse, R18, R24 ;  /* 0x000000120410723c */ /* 0x044fe20000001818 */
[----:B------:R-:W2:Y:S04]  /*4bce0*/  LDL.LU.64 R26, [R1+0x1fc0] ;  /* 0x001fc000011a7983 */ /* 0x000ea80000300a00 */
[----:B------:R-:W2:Y:S03]  /*4bcf0*/  LDL.LU.64 R24, [R1+0x1fb8] ;  /* 0x001fb80001187983 */ /* 0x000ea60000300a00 */
[----:B-----5:R-:W-:Y:S01]  /*4bd00*/  HMMA.16816.F32 R4, R4, R12, R8 ;  /* 0x0000000c0404723c */ /* 0x020fe20000001808 */
[----:B------:R-:W-:Y:S01]  /*4bd10*/  IMAD.MOV.U32 R8, RZ, RZ, R0 ;  /* 0x000000ffff087224 */ /* 0x000fe200078e0000 */
[----:B------:R-:W-:Y:S01]  /*4bd20*/  MOV R9, R20 ;  /* 0x0000001400097202 */ /* 0x000fe20000000f00 */
[----:B------:R-:W-:-:S02]  /*4bd30*/  IMAD.MOV.U32 R10, RZ, RZ, R21 ;  /* 0x000000ffff0a7224 */ /* 0x000fc400078e0015 */
[----:B------:R-:W-:-:S14]  /*4bd40*/  IMAD.MOV.U32 R11, RZ, RZ, R28 ;  /* 0x000000ffff0b7224 */ /* 0x000fdc00078e001c */
[----:B------:R0:W-:Y:S04]  /*4bd50*/  STL.64 [R1+0x1f98], R6 ;  /* 0x001f980601007387 */ /* 0x0001e80000100a00 */
[----:B0-----:R-:W3:Y:S01]  /*4bd60*/  LDL.64 R6, [R1+0x68] ;  /* 0x0000680001067983 */ /* 0x001ee20000100a00 */
[C---:B--2---:R-:W-:Y:S03]  /*4bd70*/  HMMA.16816.F32 R12, R8.reuse, R14, R24 ;  /* 0x0000000e080c723c */ /* 0x044fe60000001818 */
[----:B------:R-:W2:Y:S04]  /*4bd80*/  LDL.LU.64 R26, [R1+0x1fb0] ;  /* 0x001fb000011a7983 */ /* 0x000ea80000300a00 */
[----:B------:R-:W2:Y:S04]  /*4bd90*/  LDL.LU.64 R24, [R1+0x1fa8] ;  /* 0x001fa80001187983 */ /* 0x000ea80000300a00 */
[----:B------:R-:W4:Y:S04]  /*4bda0*/  LDL.LU R0, [R1+0x1fa0] ;  /* 0x001fa00001007983 */ /* 0x000f280000300800 */
[----:B------:R-:W3:Y:S04]  /*4bdb0*/  LDL R20, [R1+0x1c] ;  /* 0x00001c0001147983 */ /* 0x000ee80000100800 */
[----:B------:R-:W3:Y:S01]  /*4bdc0*/  LDL R21, [R1+0x4] ;  /* 0x0000040001157983 */ /* 0x000ee20000100800 */
[----:B--2---:R-:W-:Y:S03]  /*4bdd0*/  HMMA.16816.F32 R8, R8, R22, R24 ;  /* 0x000000160808723c */ /* 0x004fe60000001818 */
[----:B----4-:R-:W0:Y:S04]  /*4bde0*/  LDS.64 R24, [R0+UR7+0x47800] ;  /* 0x0478000700187984 */ /* 0x010e280008000a00 */
[----:B------:R-:W1:Y:S01]  /*4bdf0*/  LDS.64 R26, [R0+UR7+0x47000] ;  /* 0x04700007001a7984 */ /* 0x000e620008000a00 */
[----:B------:R-:W-:Y:S01]  /*4be00*/  IMAD.MOV.U32 R22, RZ, RZ, R3 ;  /* 0x000000ffff167224 */ /* 0x000fe200078e0003 */
[----:B------:R-:W-:-:S07]  /*4be10*/  MOV R23, R29 ;  /* 0x0000001d00177202 */ /* 0x000fce0000000f00 */
[----:B---3--:R-:W-:Y:S01]  /*4be20*/  HMMA.16816.F32 R16, R20, R6, R16 ;  /* 0x000000061410723c */ /* 0x008fe20000001810 */
[----:B0-----:R0:W-:Y:S04]  /*4be30*/  STL [R1+0x1f90], R24 ;  /* 0x001f901801007387 */ /* 0x0011e80000100800 */
[----:B-1----:R-:W-:Y:S04]  /*4be40*/  STL.64 [R1+0x8], R26 ;  /* 0x0000081a01007387 */ /* 0x002fe80000100a00 */
[----:B------:R-:W1:Y:S04]  /*4be50*/  LDS.64 R26, [R2+UR7+0x47000] ;  /* 0x04700007021a7984 */ /* 0x000e680008000a00 */
[----:B0-----:R-:W2:Y:S04]  /*4be60*/  LDL.LU R24, [R1+0x1c] ;  /* 0x00001c0001187983 */ /* 0x001ea80000300800 */
[----:B------:R0:W-:Y:S04]  /*4be70*/  STL [R1+0x1f8c], R25 ;  /* 0x001f8c1901007387 */ /* 0x0001e80000100800 */
[----:B------:R-:W3:Y:S04]  /*4be80*/  LDS.64 R2, [R2+UR7+0x47800] ;  /* 0x0478000702027984 */ /* 0x000ee80008000a00 */
[----:B0-----:R-:W4:Y:S04]  /*4be90*/  LDL.LU R25, [R1+0x4] ;  /* 0x0000040001197983 */ /* 0x001f280000300800 */
[----:B------:R0:W-:Y:S04]  /*4bea0*/  STL [R1+0x1f88], R0 ;  /* 0x001f880001007387 */ /* 0x0001e80000100800 */
[----:B0-----:R-:W5:Y:S04]  /*4beb0*/  LDL.LU R0, [R1+0x2c] ;  /* 0x00002c0001007983 */ /* 0x001f680000300800 */
[----:B-1----:R0:W-:Y:S04]  /*4bec0*/  STL.64 [R1+0x20], R26 ;  /* 0x0000201a01007387 */ /* 0x0021e80000100a00 */
[----:B------:R-:W-:Y:S04]  /*4bed0*/  STL.64 [R1+0x5a0], R16 ;  /* 0x0005a01001007387 */ /* 0x000fe80000100a00 */
[----:B------:R1:W-:Y:S01]  /*4bee0*/  STL.64 [R1+0x5a8], R18 ;  /* 0x0005a81201007387 */ /* 0x0003e20000100a00 */
[----:B0-----:R-:W-:-:S02]  /*4bef0*/  IMAD.MOV.U32 R27, RZ, RZ, R6 ;  /* 0x000000ffff1b7224 */ /* 0x001fc400078e0006 */
[----:B------:R-:W-:Y:S02]  /*4bf00*/  IMAD.MOV.U32 R26, RZ, RZ, R7 ;  /* 0x000000ffff1a7224 */ /* 0x000fe400078e0007 */
[----:B------:R-:W3:Y:S04]  /*4bf10*/  LDL.LU.64 R6, [R1+0x1f98] ;  /* 0x001f980001067983 */ /* 0x000ee80000300a00 */
[----:B------:R-:W3:Y:S04]  /*4bf20*/  LDL R22, [R1+0x60] ;  /* 0x0000600001167983 */ /* 0x000ee80000100800 */
[----:B------:R-:W3:Y:S04]  /*4bf30*/  LDL R23, [R1+0x64] ;  /* 0x0000640001177983 */ /* 0x000ee80000100800 */
[----:B------:R-:W3:Y:S01]  /*4bf40*/  LDL.64 R20, [R1+0x58] ;  /* 0x0000580001147983 */ /* 0x000ee20000100a00 */
[----:B-1----:R-:W-:-:S02]  /*4bf50*/  IMAD.MOV.U32 R19, RZ, RZ, R29 ;  /* 0x000000ffff137224 */ /* 0x002fc400078e001d */
[----:B--2---:R-:W-:Y:S01]  /*4bf60*/  IMAD.MOV.U32 R16, RZ, RZ, R24 ;  /* 0x000000ffff107224 */ /* 0x004fe200078e0018 */
[----:B----4-:R-:W-:Y:S01]  /*4bf70*/  MOV R17, R25 ;  /* 0x0000001900117202 */ /* 0x010fe20000000f00 */
[----:B-----5:R-:W-:-:S07]  /*4bf80*/  IMAD.MOV.U32 R18, RZ, RZ, R0 ;  /* 0x000000ffff127224 */ /* 0x020fce00078e0000 */
[----:B---3--:R-:W-:Y:S01]  /*4bf90*/  HMMA.16816.F32 R4, R16, R22, R4 ;  /* 0x000000161004723c */ /* 0x008fe20000001804 */
[----:B------:R-:W2:-:S15]  /*4bfa0*/  LDL R22, [R1+0x40] ;  /* 0x0000400001167983 */ /* 0x000e9e0000100800 */
[----:B------:R-:W-:-:S03]  /*4bfb0*/  NOP ;  /* 0x0000000000007918 */ /* 0x000fc60000000000 */
[----:B------:R0:W-:Y:S04]  /*4bfc0*/  STL.64 [R1+0x590], R4 ;  /* 0x0005900401007387 */ /* 0x0001e80000100a00 */
[----:B------:R1:W-:Y:S01]  /*4bfd0*/  STL.64 [R1+0x598], R6 ;  /* 0x0005980601007387 */ /* 0x0003e20000100a00 */
[----:B------:R-:W-:-:S03]  /*4bfe0*/  IMAD.MOV.U32 R28, RZ, RZ, R21 ;  /* 0x000000ffff1c7224 */ /* 0x000fc600078e0015 */
[----:B------:R-:W2:Y:S01]  /*4bff0*/  LDL R23, [R1+0x44] ;  /* 0x0000440001177983 */ /* 0x000ea20000100800 */
[----:B0-----:R-:W-:Y:S01]  /*4c000*/  IMAD.MOV.U32 R4, RZ, RZ, R24 ;  /* 0x000000ffff047224 */ /* 0x001fe200078e0018 */
[----:B------:R-:W-:Y:S01]  /*4c010*/  MOV R5, R25 ;  /* 0x0000001900057202 */ /* 0x000fe20000000f00 */
[----:B-1----:R-:W-:Y:S02]  /*4c020*/  IMAD.MOV.U32 R6, RZ, RZ, R0 ;  /* 0x000000ffff067224 */ /* 0x002fe400078e0000 */
[----:B------:R-:W-:-:S07]  /*4c030*/  IMAD.MOV.U32 R7, RZ, RZ, R29 ;  /* 0x000000ffff077224 */ /* 0x000fce00078e001d */
[----:B------:R-:W-:Y:S01]  /*4c040*/  HMMA.16816.F32 R4, R4, R20, R12 ;  /* 0x000000140404723c */ /* 0x000fe2000000180c */
[----:B------:R-:W3:-:S15]  /*4c050*/  LDL R12, [R1+0x30] ;  /* 0x00003000010c7983 */ /* 0x000ede0000100800 */
[----:B------:R-:W-:-:S03]  /*4c060*/  NOP ;  /* 0x0000000000007918 */ /* 0x000fc60000000000 */
[----:B------:R0:W-:Y:S04]  /*4c070*/  STL.64 [R1+0x580], R4 ;  /* 0x0005800401007387 */ /* 0x0001e80000100a00 */
[----:B------:R1:W-:Y:S04]  /*4c080*/  STL.64 [R1+0x588], R6 ;  /* 0x0005880601007387 */ /* 0x0003e80000100a00 */
[----:B------:R-:W4:Y:S04]  /*4c090*/  LDL R20, [R1+0x48] ;  /* 0x0000480001147983 */ /* 0x000f280000100800 */
[----:B------:R-:W4:Y:S04]  /*4c0a0*/  LDL R21, [R1+0x4c] ;  /* 0x00004c0001157983 */ /* 0x000f280000100800 */
[----:B------:R-:W3:Y:S04]  /*4c0b0*/  LDL R13, [R1+0x34] ;  /* 0x00003400010d7983 */ /* 0x000ee80000100800 */
[----:B------:R-:W5:Y:S04]  /*4c0c0*/  LDL R14, [R1+0x50] ;  /* 0x00005000010e7983 */ /* 0x000f680000100800 */
[----:B------:R-:W5:Y:S01]  /*4c0d0*/  LDL R15, [R1+0x54] ;  /* 0x00005400010f7983 */ /* 0x000f620000100800 */
[----:B0-----:R-:W-:Y:S01]  /*4c0e0*/  MOV R4, R24 ;  /* 0x0000001800047202 */ /* 0x001fe20000000f00 */
[----:B------:R-:W-:-:S02]  /*4c0f0*/  IMAD.MOV.U32 R5, RZ, RZ, R25 ;  /* 0x000000ffff057224 */ /* 0x000fc400078e0019 */
[----:B-1----:R-:W-:Y:S02]  /*4c100*/  IMAD.MOV.U32 R6, RZ, RZ, R0 ;  /* 0x000000ffff067224 */ /* 0x002fe400078e0000 */
[----:B------:R-:W-:Y:S01]  /*4c110*/  IMAD.MOV.U32 R7, RZ, RZ, R29 ;  /* 0x000000ffff077224 */ /* 0x000fe200078e001d */
[----:B--2---:R-:W-:Y:S04]  /*4c120*/  STL.64 [R1+0x1f80], R22 ;  /* 0x001f801601007387 */ /* 0x004fe80000100a00 */
[----:B----4-:R0:W-:Y:S04]  /*4c130*/  STL.64 [R1+0x1f78], R20 ;  /* 0x001f781401007387 */ /* 0x0101e80000100a00 */
[----:B0-----:R-:W5:Y:S04]  /*4c140*/  LDL.LU R20, [R1+0xe0] ;  /* 0x0000e00001147983 */ /* 0x001f680000300800 */
[----:B------:R-:W5:Y:S04]  /*4c150*/  LDL.LU R21, [R1+0xe4] ;  /* 0x0000e40001157983 */ /* 0x000f680000300800 */
[----:B------:R-:W5:Y:S04]  /*4c160*/  LDL.LU R22, [R1+0xe8] ;  /* 0x0000e80001167983 */ /* 0x000f680000300800 */
[----:B------:R-:W5:Y:S04]  /*4c170*/  LDL.LU R23, [R1+0xec] ;  /* 0x0000ec0001177983 */ /* 0x000f680000300800 */
[----:B------:R-:W2:Y:S04]  /*4c180*/  LDL.LU R16, [R1+0x100] ;  /* 0x0001000001107983 */ /* 0x000ea80000300800 */
[----:B------:R-:W2:Y:S04]  /*4c190*/  LDL.LU R17, [R1+0x104] ;  /* 0x0001040001117983 */ /* 0x000ea80000300800 */
[----:B------:R-:W2:Y:S04]  /*4c1a0*/  LDL.LU R18, [R1+0x108] ;  /* 0x0001080001127983 */ /* 0x000ea80000300800 */
[----:B------:R-:W2:Y:S01]  /*4c1b0*/  LDL.LU R19, [R1+0x10c] ;  /* 0x00010c0001137983 */ /* 0x000ea20000300800 */
[----:B---3--:R-:W-:Y:S03]  /*4c1c0*/  HMMA.16816.F32 R4, R4, R12, R8 ;  /* 0x0000000c0404723c */ /* 0x008fe60000001808 */
[----:B------:R-:W3:Y:S04]  /*4c1d0*/  LDL.LU R24, [R1+0x1f90] ;  /* 0x001f900001187983 */ /* 0x000ee80000300800 */
[----:B------:R-:W4:Y:S04]  /*4c1e0*/  LDL.LU R25, [R1+0x1f8c] ;  /* 0x001f8c0001197983 */ /* 0x000f280000300800 */
[----:B------:R-:W2:Y:S04]  /*4c1f0*/  LDL.LU R0, [R1+0x1f88] ;  /* 0x001f880001007983 */ /* 0x000ea80000300800 */
[----:B------:R-:W2:Y:S04]  /*4c200*/  LDL.LU R29, [R1+0x20] ;  /* 0x00002000011d7983 */ /* 0x000ea80000300800 */
[----:B------:R-:W4:Y:S04]  /*4c210*/  LDL.LU R9, [R1+0x8] ;  /* 0x0000080001097983 */ /* 0x000f280000300800 */
[----:B------:R-:W5:Y:S04]  /*4c220*/  LDL R10, [R1+0x38] ;  /* 0x00003800010a7983 */ /* 0x000f680000100800 */
[----:B------:R-:W-:Y:S04]  /*4c230*/  STL.64 [R1+0x520], R4 ;  /* 0x0005200401007387 */ /* 0x000fe80000100a00 */
[----:B------:R0:W-:Y:S04]  /*4c240*/  STL.64 [R1+0x528], R6 ;  /* 0x0005280601007387 */ /* 0x0001e80000100a00 */
[----:B------:R-:W5:Y:S01]  /*4c250*/  LDL R11, [R1+0x3c] ;  /* 0x00003c00010b7983 */ /* 0x000f620000100800 */
[----:B0-----:R-:W-:-:S02]  /*4c260*/  IMAD.MOV.U32 R7, RZ, RZ, R2 ;  /* 0x000000ffff077224 */ /* 0x001fc400078e0002 */
[----:B---3--:R-:W-:Y:S02]  /*4c270*/  IMAD.MOV.U32 R5, RZ, RZ, R24 ;  /* 0x000000ffff057224 */ /* 0x008fe400078e0018 */
[----:B--2---:R-:W-:Y:S01]  /*4c280*/  IMAD.MOV.U32 R6, RZ, RZ, R29 ;  /* 0x000000ffff067224 */ /* 0x004fe200078e001d */
[----:B----4-:R-:W-:-:S07]  /*4c290*/  MOV R4, R9 ;  /* 0x0000000900047202 */ /* 0x010fce0000000f00 */
[----:B-----5:R-:W-:Y:S01]  /*4c2a0*/  HMMA.16816.F32 R12, R4, R14, R20 ;  /* 0x0000000e040c723c */ /* 0x020fe20000001814 */
[----:B------:R-:W2:Y:S04]  /*4c2b0*/  LDL.LU.64 R22, [R1+0x1f80] ;  /* 0x001f800001167983 */ /* 0x000ea80000300a00 */
[----:B------:R-:W3:-:S14]  /*4c2c0*/  LDL.LU.64 R20, [R1+0x1f78] ;  /* 0x001f780001147983 */ /* 0x000edc0000300a00 */
[----:B------:R-:W-:Y:S04]  /*4c2d0*/  STL.64 [R1+0x1f60], R14 ;  /* 0x001f600e01007387 */ /* 0x000fe80000100a00 */
[----:B------:R0:W-:Y:S04]  /*4c2e0*/  STL.64 [R1+0x1f58], R12 ;  /* 0x001f580c01007387 */ /* 0x0001e80000100a00 */
[----:B0-----:R-:W4:Y:S04]  /*4c2f0*/  LDL.LU R12, [R1+0x130] ;  /* 0x00013000010c7983 */ /* 0x001f280000300800 */
[----:B------:R-:W4:Y:S04]  /*4c300*/  LDL.LU R13, [R1+0x134] ;  /* 0x00013400010d7983 */ /* 0x000f280000300800 */
[----:B------:R-:W5:Y:S04]  /*4c310*/  LDL.LU R14, [R1+0x138] ;  /* 0x00013800010e7983 */ /* 0x000f680000300800 */
[----:B------:R-:W5:Y:S04]  /*4c320*/  LDL.LU R15, [R1+0x13c] ;  /* 0x00013c00010f7983 */ /* 0x000f680000300800 */
[----:B-----5:R-:W-:Y:S04]  /*4c330*/  STL.64 [R1+0x1f70], R14 ;  /* 0x001f700e01007387 */ /* 0x020fe80000100a00 */
[----:B----4-:R0:W-:Y:S04]  /*4c340*/  STL.64 [R1+0x1f68], R12 ;  /* 0x001f680c01007387 */ /* 0x0101e80000100a00 */
[----:B0-----:R-:W2:Y:S04]  /*4c350*/  LDL.LU R12, [R1+0x120] ;  /* 0x00012000010c7983 */ /* 0x001ea80000300800 */
[----:B------:R-:W2:Y:S04]  /*4c360*/  LDL.LU R13, [R1+0x124] ;  /* 0x00012400010d7983 */ /* 0x000ea80000300800 */
[----:B------:R-:W2:Y:S04]  /*4c370*/  LDL.LU R14, [R1+0x128] ;  /* 0x00012800010e7983 */ /* 0x000ea80000300800 */
[----:B------:R-:W2:Y:S01]  /*4c380*/  LDL.LU R15, [R1+0x12c] ;  /* 0x00012c00010f7983 */ /* 0x000ea20000300800 */
[C---:B---3--:R-:W-:Y:S08]  /*4c390*/  HMMA.16816.F32 R16, R4.reuse, R20, R16 ;  /* 0x000000140410723c */ /* 0x048ff00000001810 */
[C---:B--2---:R-:W-:Y:S01]  /*4c3a0*/  HMMA.16816.F32 R20, R4.reuse, R22, R12 ;  /* 0x000000160414723c */ /* 0x044fe2000000180c */
[----:B------:R-:W2:Y:S04]  /*4c3b0*/  LDL.LU.64 R14, [R1+0x1f70] ;  /* 0x001f7000010e7983 */ /* 0x000ea80000300a00 */
[----:B------:R-:W2:Y:S04]  /*4c3c0*/  LDL.LU.64 R12, [R1+0x1f68] ;  /* 0x001f6800010c7983 */ /* 0x000ea80000300a00 */
[----:B------:R-:W3:Y:S01]  /*4c3d0*/  LDL R2, [R1+0x804] ;  /* 0x0008040001027983 */ /* 0x000ee20000100800 */
[----:B--2---:R-:W-:Y:S03]  /*4c3e0*/  HMMA.16816.F32 R4, R4, R10, R12 ;  /* 0x0000000a0404723c */ /* 0x004fe6000000180c */
[----:B------:R-:W2:Y:S04]  /*4c3f0*/  LDL.LU.64 R14, [R1+0x1f60] ;  /* 0x001f6000010e7983 */ /* 0x000ea80000300a00 */
[----:B------:R-:W2:-:S12]  /*4c400*/  LDL.LU.64 R12, [R1+0x1f58] ;  /* 0x001f5800010c7983 */ /* 0x000e980000300a00 */
[----:B------:R0:W-:Y:S04]  /*4c410*/  STL.64 [R1+0x1f50], R6 ;  /* 0x001f500601007387 */ /* 0x0001e80000100a00 */
[----:B------:R-:W2:Y:S04]  /*4c420*/  LDL R8, [R1+0xc] ;  /* 0x00000c0001087983 */ /* 0x000ea80000100800 */
[----:B------:R-:W2:Y:S01]  /*4c430*/  LDL R10, [R1+0x24] ;  /* 0x00002400010a7983 */ /* 0x000ea20000100800 */
[----:B0-----:R-:W-:-:S03]  /*4c440*/  IMAD.MOV.U32 R7, RZ, RZ, R28 ;  /* 0x000000ffff077224 */ /* 0x001fc600078e001c */
[----:B------:R-:W4:Y:S04]  /*4c450*/  LDL R6, [R1+0x58] ;  /* 0x0000580001067983 */ /* 0x000f280000100800 */
[----:B------:R-:W0:Y:S04]  /*4c460*/  LDS.64 R28, [R0+UR7+0x40000] ;  /* 0x04000007001c7984 */ /* 0x000e280008000a00 */
[----:B0-----:R-:W-:Y:S04]  /*4c470*/  STL.64 [R1+0x10], R28 ;  /* 0x0000101c01007387 */ /* 0x001fe80000100a00 */
[----:B------:R-:W0:Y:S04]  /*4c480*/  LDS.64 R28, [R0+UR7+0x40800] ;  /* 0x04080007001c7984 */ /* 0x000e280008000a00 */
[----:B------:R1:W-:Y:S04]  /*4c490*/  STL [R1+0x1f48], R0 ;  /* 0x001f480001007387 */ /* 0x0003e80000100800 */
[----:B-1----:R-:W5:Y:S04]  /*4c4a0*/  LDL.LU R0, [R1+0x24] ;  /* 0x0000240001007983 */ /* 0x002f680000300800 */
[----:B0-----:R0:W-:Y:S02]  /*4c4b0*/  STL.64 [R1+0x1f40], R28 ;  /* 0x001f401c01007387 */ /* 0x0011e40000100a00 */
[----:B0-----:R-:W-:Y:S01]  /*4c4c0*/  IMAD.MOV.U32 R28, RZ, RZ, R27 ;  /* 0x000000ffff1c7224 */ /* 0x001fe200078e001b */
[----:B------:R-:W-:-:S02]  /*4c4d0*/  MOV R29, R26 ;  /* 0x0000001a001d7202 */ /* 0x000fc40000000f00 */
[----:B---3--:R-:W0:Y:S01]  /*4c4e0*/  LDS.64 R26, [R2+UR7+0x40000] ;  /* 0x04000007021a7984 */ /* 0x008e220008000a00 */
[----:B------:R-:W-:Y:S01]  /*4c4f0*/  MOV R9, R25 ;  /* 0x0000001900097202 */ /* 0x000fe20000000f00 */
[----:B------:R-:W-:Y:S02]  /*4c500*/  IMAD.MOV.U32 R11, RZ, RZ, R3 ;  /* 0x000000ffff0b7224 */ /* 0x000fe400078e0003 */
[----:B0-----:R-:W-:Y:S01]  /*4c510*/  IMAD.MOV.U32 R24, RZ, RZ, R27 ;  /* 0x000000ffff187224 */ /* 0x001fe200078e001b */
[----:B------:R-:W-:Y:S04]  /*4c520*/  STL.64 [R1+0x28], R26 ;  /* 0x0000281a01007387 */ /* 0x000fe80000100a00 */
[----:B------:R0:W-:Y:S04]  /*4c530*/  STL [R1+0x1f4c], R24 ;  /* 0x001f4c1801007387 */ /* 0x0001e80000100800 */
[----:B------:R-:W1:Y:S04]  /*4c540*/  LDS.64 R26, [R2+UR7+0x40800] ;  /* 0x04080007021a7984 */ /* 0x000e680008000a00 */
[----:B0-----:R-:W3:Y:S01]  /*4c550*/  LDL.LU R24, [R1+0xc] ;  /* 0x00000c0001187983 */ /* 0x001ee20000300800 */
[----:B--2---:R-:W-:Y:S03]  /*4c560*/  HMMA.16816.F32 R8, R8, R28, R12 ;  /* 0x0000001c0808723c */ /* 0x004fe6000000180c */
[----:B------:R-:W2:-:S15]  /*4c570*/  LDL R12, [R1+0x60] ;  /* 0x00006000010c7983 */ /* 0x000e9e0000100800 */
[----:B------:R-:W-:Y:S01]  /*4c580*/  NOP ;  /* 0x0000000000007918 */ /* 0x000fe20000000000 */
[----:B------:R0:W-:Y:S04]  /*4c590*/  STL.64 [R1+0x570], R8 ;  /* 0x0005700801007387 */ /* 0x0001e80000100a00 */
[----:B------:R1:W-:Y:S04]  /*4c5a0*/  STL.64 [R1+0x578], R10 ;  /* 0x0005780a01007387 */ /* 0x0003e80000100a00 */
[----:B------:R-:W2:Y:S01]  /*4c5b0*/  LDL R13, [R1+0x64] ;  /* 0x00006400010d7983 */ /* 0x000ea20000100800 */
[----:B0-----:R-:W-:-:S03]  /*4c5c0*/  IMAD.MOV.U32 R9, RZ, RZ, R25 ;  /* 0x000000ffff097224 */ /* 0x001fc600078e0019 */
[----:B------:R-:W4:Y:S01]  /*4c5d0*/  LDL R28, [R1+0x30] ;  /* 0x00003000011c7983 */ /* 0x000f220000100800 */
[----:B-1----:R-:W-:-:S03]  /*4c5e0*/  IMAD.MOV.U32 R11, RZ, RZ, R3 ;  /* 0x000000ffff0b7224 */ /* 0x002fc600078e0003 */
[----:B------:R-:W4:Y:S04]  /*4c5f0*/  LDL R29, [R1+0x34] ;  /* 0x00003400011d7983 */ /* 0x000f280000100800 */
[----:B------:R-:W4:Y:S04]  /*4c600*/  LDL.LU R14, [R1+0x10] ;  /* 0x00001000010e7983 */ /* 0x000f280000300800 */
[----:B------:R-:W4:Y:S01]  /*4c610*/  LDL.LU R15, [R1+0x28] ;  /* 0x00002800010f7983 */ /* 0x000f220000300800 */
[----:B-----5:R-:W-:Y:S01]  /*4c620*/  MOV R10, R0 ;  /* 0x00000000000a7202 */ /* 0x020fe20000000f00 */
[----:B---3--:R-:W-:-:S07]  /*4c630*/  IMAD.MOV.U32 R8, RZ, RZ, R24 ;  /* 0x000000ffff087224 */ /* 0x008fce00078e0018 */
[----:B--2---:R-:W-:Y:S01]  /*4c640*/  HMMA.16816.F32 R8, R8, R12, R16 ;  /* 0x0000000c0808723c */ /* 0x004fe20000001810 */
[----:B------:R-:W2:-:S15]  /*4c650*/  LDL R16, [R1+0x50] ;  /* 0x0000500001107983 */ /* 0x000e9e0000100800 */
[----:B------:R-:W-:-:S03]  /*4c660*/  NOP ;  /* 0x0000000000007918 */ /* 0x000fc60000000000 */
[----:B------:R0:W-:Y:S04]  /*4c670*/  STL.64 [R1+0x560], R8 ;  /* 0x0005600801007387 */ /* 0x0001e80000100a00 */
[----:B------:R1:W-:Y:S04]  /*4c680*/  STL.64 [R1+0x568], R10 ;  /* 0x0005680a01007387 */ /* 0x0003e80000100a00 */
[----:B------:R-:W2:Y:S01]  /*4c690*/  LDL R17, [R1+0x54] ;  /* 0x0000540001117983 */ /* 0x000ea20000100800 */
[----:B0-----:R-:W-:-:S03]  /*4c6a0*/  IMAD.MOV.U32 R8, RZ, RZ, R24 ;  /* 0x000000ffff087224 */ /* 0x001fc600078e0018 */
[----:B------:R-:W3:Y:S01]  /*4c6b0*/  LDL R12, [R1+0x40] ;  /* 0x00004000010c7983 */ /* 0x000ee20000100800 */
[----:B------:R-:W-:Y:S01]  /*4c6c0*/  IMAD.MOV.U32 R9, RZ, RZ, R25 ;  /* 0x000000ffff097224 */ /* 0x000fe200078e0019 */
[----:B-1----:R-:W-:Y:S01]  /*4c6d0*/  MOV R10, R0 ;  /* 0x00000000000a7202 */ /* 0x002fe20000000f00 */
[----:B------:R-:W-:Y:S01]  /*4c6e0*/  IMAD.MOV.U32 R11, RZ, RZ, R3 ;  /* 0x000000ffff0b7224 */ /* 0x000fe200078e0003 */
[----:B------:R-:W3:Y:S04]  /*4c6f0*/  LDL R13, [R1+0x44] ;  /* 0x00004400010d7983 */ /* 0x000ee80000100800 */
[----:B------:R-:W5:Y:S02]  /*4c700*/  LDL R18, [R1+0x48] ;  /* 0x0000480001127983 */ /* 0x000f640000100800 */
[----:B----4-:R-:W-:Y:S02]  /*4c710*/  HMMA.16816.F32 R8, R8, R6, R20 ;  /* 0x000000060808723c */ /* 0x010fe40000001814 */
[----:B------:R-:W5:Y:S04]  /*4c720*/  LDL R19, [R1+0x4c] ;  /* 0x00004c0001137983 */ /* 0x000f680000100800 */
[----:B------:R-:W4:Y:S04]  /*4c730*/  LDL.LU.64 R6, [R1+0x1f50] ;  /* 0x001f500001067983 */ /* 0x000f280000300a00 */
[----:B------:R-:W2:Y:S09]  /*4c740*/  LDL R22, [R1+0x38] ;  /* 0x0000380001167983 */ /* 0x000eb20000100800 */
[----:B------:R0:W-:Y:S04]  /*4c750*/  STL.64 [R1+0x550], R8 ;  /* 0x0005500801007387 */ /* 0x0001e80000100a00 */
[----:B------:R1:W-:Y:S04]  /*4c760*/  STL.64 [R1+0x558], R10 ;  /* 0x0005580a01007387 */ /* 0x0003e80000100a00 */
[----:B------:R-:W2:Y:S01]  /*4c770*/  LDL R23, [R1+0x3c] ;  /* 0x00003c0001177983 */ /* 0x000ea20000100800 */
[----:B0-----:R-:W-:-:S02]  /*4c780*/  IMAD.MOV.U32 R8, RZ, RZ, R24 ;  /* 0x000000ffff087224 */ /* 0x001fc400078e0018 */
[----:B------:R-:W-:Y:S01]  /*4c790*/  IMAD.MOV.U32 R9, RZ, RZ, R25 ;  /* 0x000000ffff097224 */ /* 0x000fe200078e0019 */
[----:B-1----:R-:W-:Y:S01]  /*4c7a0*/  MOV R10, R0 ;  /* 0x00000000000a7202 */ /* 0x002fe20000000f00 */
[----:B------:R-:W-:Y:S01]  /*4c7b0*/  IMAD.MOV.U32 R11, RZ, RZ, R3 ;  /* 0x000000ffff0b7224 */ /* 0x000fe200078e0003 */
[----:B--2---:R0:W-:Y:S04]  /*4c7c0*/  STL.64 [R1+0x1f28], R22 ;  /* 0x001f281601007387 */ /* 0x0041e80000100a00 */
[----:B------:R-:W2:Y:S04]  /*4c7d0*/  LDL.LU R20, [R1+0x1e0] ;  /* 0x0001e00001147983 */ /* 0x000ea80000300800 */
[----:B------:R-:W2:Y:S04]  /*4c7e0*/  LDL.LU R21, [R1+0x1e4] ;  /* 0x0001e40001157983 */ /* 0x000ea80000300800 */
[----:B0-----:R-:W2:Y:S04]  /*4c7f0*/  LDL.LU R22, [R1+0x1e8] ;  /* 0x0001e80001167983 */ /* 0x001ea80000300800 */
[----:B------:R-:W2:Y:S01]  /*4c800*/  LDL.LU R23, [R1+0x1ec] ;  /* 0x0001ec0001177983 */ /* 0x000ea20000300800 */
[----:B----4-:R-:W-:Y:S03]  /*4c810*/  HMMA.16816.F32 R4, R8, R28, R4 ;  /* 0x0000001c0804723c */ /* 0x010fe60000001804 */
[----:B--2---:R-:W-:Y:S04]  /*4c820*/  STL.64 [R1+0x1f38], R22 ;  /* 0x001f381601007387 */ /* 0x004fe80000100a00 */
[----:B------:R0:W-:Y:S04]  /*4c830*/  STL.64 [R1+0x1f30], R20 ;  /* 0x001f301401007387 */ /* 0x0001e80000100a00 */
[----:B0-----:R-:W5:Y:S04]  /*4c840*/  LDL.LU R20, [R1+0x1d0] ;  /* 0x0001d00001147983 */ /* 0x001f680000300800 */
[----:B------:R-:W5:Y:S04]  /*4c850*/  LDL.LU R21, [R1+0x1d4] ;  /* 0x0001d40001157983 */ /* 0x000f680000300800 */
[----:B------:R-:W5:Y:S04]  /*4c860*/  LDL.LU R22, [R1+0x1d8] ;  /* 0x0001d80001167983 */ /* 0x000f680000300800 */
[----:B------:R-:W5:Y:S04]  /*4c870*/  LDL.LU R23, [R1+0x1dc] ;  /* 0x0001dc0001177983 */ /* 0x000f680000300800 */
[----:B------:R-:W2:Y:S04]  /*4c880*/  LDL.LU R24, [R1+0x1f4c] ;  /* 0x001f4c0001187983 */ /* 0x000ea80000300800 */
[----:B------:R-:W4:Y:S04]  /*4c890*/  LDL.LU R0, [R1+0x1f48] ;  /* 0x001f480001007983 */ /* 0x000f280000300800 */
[----:B------:R-:W2:Y:S04]  /*4c8a0*/  LDL.LU.64 R28, [R1+0x1f40] ;  /* 0x001f4000011c7983 */ /* 0x000ea80000300a00 */
[----:B------:R-:W3:Y:S04]  /*4c8b0*/  LDL.LU R8, [R1+0x1c0] ;  /* 0x0001c00001087983 */ /* 0x000ee80000300800 */
[----:B------:R0:W-:Y:S04]  /*4c8c0*/  STL.64 [R1+0x510], R4 ;  /* 0x0005100401007387 */ /* 0x0001e80000100a00 */
[----:B------:R1:W-:Y:S04]  /*4c8d0*/  STL.64 [R1+0x518], R6 ;  /* 0x0005180601007387 */ /* 0x0003e80000100a00 */
[----:B------:R-:W3:Y:S04]  /*4c8e0*/  LDL.LU R9, [R1+0x1c4] ;  /* 0x0001c40001097983 */ /* 0x000ee80000300800 */
[----:B------:R-:W3:Y:S04]  /*4c8f0*/  LDL.LU R10, [R1+0x1c8] ;  /* 0x0001c800010a7983 */ /* 0x000ee80000300800 */
[----:B------:R-:W3:Y:S01]  /*4c900*/  LDL.LU R11, [R1+0x1cc] ;  /* 0x0001cc00010b7983 */ /* 0x000ee20000300800 */
[----:B0-----:R-:W-:Y:S01]  /*4c910*/  IMAD.MOV.U32 R4, RZ, RZ, R14 ;  /* 0x000000ffff047224 */ /* 0x001fe200078e000e */
[----:B-1----:R-:W-:Y:S01]  /*4c920*/  MOV R6, R15 ;  /* 0x0000000f00067202 */ /* 0x002fe20000000f00 */
[----:B------:R-:W-:-:S02]  /*4c930*/  IMAD.MOV.U32 R7, RZ, RZ, R26 ;  /* 0x000000ffff077224 */ /* 0x000fc400078e001a */
[----:B--2---:R-:W-:-:S07]  /*4c940*/  IMAD.MOV.U32 R5, RZ, RZ, R28 ;  /* 0x000000ffff057224 */ /* 0x004fce00078e001c */
[----:B---3--:R-:W-:Y:S01]  /*4c950*/  HMMA.16816.F32 R4, R4, R16, R8 ;  /* 0x000000100404723c */ /* 0x008fe20000001808 */
[----:B------:R-:W-:Y:S01]  /*4c960*/  IMAD.MOV.U32 R8, RZ, RZ, R14 ;  /* 0x000000ffff087224 */ /* 0x000fe200078e000e */
[----:B------:R-:W-:Y:S01]  /*4c970*/  MOV R10, R15 ;  /* 0x0000000f000a7202 */ /* 0x000fe20000000f00 */
[----:B------:R-:W-:Y:S02]  /*4c980*/  IMAD.MOV.U32 R9, RZ, RZ, R28 ;  /* 0x000000ffff097224 */ /* 0x000fe400078e001c */
[----:B------:R-:W-:-:S07]  /*4c990*/  IMAD.MOV.U32 R11, RZ, RZ, R26 ;  /* 0x000000ffff0b7224 */ /* 0x000fce00078e001a */
[C---:B-----5:R-:W-:Y:S07]  /*4c9a0*/  HMMA.16816.F32 R16, R8.reuse, R18, R20 ;  /* 0x000000120810723c */ /* 0x060fee0000001814 */
[----:B------:R-:W-:Y:S04]  /*4c9b0*/  STL.64 [R1+0x1f18], R6 ;  /* 0x001f180601007387 */ /* 0x000fe80000100a00 */
[----:B------:R0:W-:Y:S04]  /*4c9c0*/  STL.64 [R1+0x1f20], R4 ;  /* 0x001f200401007387 */ /* 0x0001e80000100a00 */
[----:B0-----:R-:W2:Y:S04]  /*4c9d0*/  LDL.LU R4, [R1+0x1f0] ;  /* 0x0001f00001047983 */ /* 0x001ea80000300800 */
[----:B------:R-:W2:Y:S04]  /*4c9e0*/  LDL.LU R5, [R1+0x1f4] ;  /* 0x0001f40001057983 */ /* 0x000ea80000300800 */
[----:B------:R-:W2:Y:S04]  /*4c9f0*/  LDL.LU R6, [R1+0x1f8] ;  /* 0x0001f80001067983 */ /* 0x000ea80000300800 */
[----:B------:R-:W2:Y:S04]  /*4ca00*/  LDL.LU R7, [R1+0x1fc] ;  /* 0x0001fc0001077983 */ /* 0x000ea80000300800 */
[----:B------:R-:W3:Y:S04]  /*4ca10*/  LDL.LU.64 R22, [R1+0x1f38] ;  /* 0x001f380001167983 */ /* 0x000ee80000300a00 */
[----:B------:R-:W3:Y:S02]  /*4ca20*/  LDL.LU.64 R20, [R1+0x1f30] ;  /* 0x001f300001147983 */ /* 0x000ee40000300a00 */
[----:B---3--:R-:W-:Y:S02]  /*4ca30*/  HMMA.16816.F32 R8, R8, R12, R20 ;  /* 0x0000000c0808723c */ /* 0x008fe40000001814 */
[----:B------:R-:W2:Y:S01]  /*4ca40*/  LDL.LU.64 R22, [R1+0x1f28] ;  /* 0x001f280001167983 */ /* 0x000ea20000300a00 */
[----:B------:R-:W-:Y:S01]  /*4ca50*/  IMAD.MOV.U32 R12, RZ, RZ, R14 ;  /* 0x000000ffff0c7224 */ /* 0x000fe200078e000e */
[----:B------:R-:W-:Y:S01]  /*4ca60*/  MOV R14, R15 ;  /* 0x0000000f000e7202 */ /* 0x000fe20000000f00 */
[----:B------:R-:W-:-:S02]  /*4ca70*/  IMAD.MOV.U32 R13, RZ, RZ, R28 ;  /* 0x000000ffff0d7224 */ /* 0x000fc400078e001c */
[----:B------:R-:W-:-:S07]  /*4ca80*/  IMAD.MOV.U32 R15, RZ, RZ, R26 ;  /* 0x000000ffff0f7224 */ /* 0x000fce00078e001a */
[----:B--2---:R-:W-:Y:S01]  /*4ca90*/  HMMA.16816.F32 R12, R12, R22, R4 ;  /* 0x000000160c0c723c */ /* 0x004fe20000001804 */
[----:B------:R-:W-:Y:S01]  /*4caa0*/  IMAD.MOV.U32 R22, RZ, RZ, R24 ;  /* 0x000000ffff167224 */ /* 0x000fe200078e0018 */
[----:B----4-:R-:W-:Y:S04]  /*4cab0*/  LDS.64 R6, [R0+UR7+0x41000] ;  /* 0x0410000700067984 */ /* 0x010fe80008000a00 */
[----:B------:R-:W0:Y:S04]  /*4cac0*/  LDS.64 R24, [R0+UR7+0x41800] ;  /* 0x0418000700187984 */ /* 0x000e280008000a00 */
[----:B------:R-:W2:Y:S04]  /*4cad0*/  LDL.LU.64 R4, [R1+0x1f20] ;  /* 0x001f200001047983 */ /* 0x000ea80000300a00 */
[----:B------:R-:W2:Y:S04]  /*4cae0*/  LDL R20, [R1+0x14] ;  /* 0x0000140001147983 */ /* 0x000ea80000100800 */
[----:B0-----:R0:W-:Y:S04]  /*4caf0*/  STL [R1+0x1f10], R24 ;  /* 0x001f101801007387 */ /* 0x0011e80000100800 */
[----:B------:R-:W-:Y:S04]  /*4cb00*/  STL.64 [R1], R6 ;  /* 0x0000000601007387 */ /* 0x000fe80000100a00 */
[----:B------:R-:W1:Y:S04]  /*4cb10*/  LDS.64 R6, [R2+UR7+0x41000] ;  /* 0x0410000702067984 */ /* 0x000e680008000a00 */
[----:B------:R-:W3:Y:S04]  /*4cb20*/  LDS.64 R2, [R2+UR7+0x41800] ;  /* 0x0418000702027984 */ /* 0x000ee80008000a00 */
[----:B0-----:R-:W4:Y:S04]  /*4cb30*/  LDL.LU R24, [R1+0x2c] ;  /* 0x00002c0001187983 */ /* 0x001f280000300800 */
[----:B------:R-:W-:Y:S04]  /*4cb40*/  STL [R1+0x1ef4], R25 ;  /* 0x001ef41901007387 */ /* 0x000fe80000100800 */
[----:B------:R-:W-:Y:S04]  /*4cb50*/  STL [R1+0x1ef0], R0 ;  /* 0x001ef00001007387 */ /* 0x000fe80000100800 */
[----:B-1----:R0:W-:Y:S04]  /*4cb60*/  STL.64 [R1+0x18], R6 ;  /* 0x0000180601007387 */ /* 0x0021e80000100a00 */
[----:B0-----:R-:W2:Y:S04]  /*4cb70*/  LDL.LU.64 R6, [R1+0x1f18] ;  /* 0x001f180001067983 */ /* 0x001ea80000300a00 */
[----:B---3--:R0:W-:Y:S04]  /*4cb80*/  STL.64 [R1+0x1f08], R2 ;  /* 0x001f080201007387 */ /* 0x0081e80000100a00 */
[----:B0-----:R-:W2:Y:S01]  /*4cb90*/  LDL.64 R2, [R1+0x68] ;  /* 0x0000680001027983 */ /* 0x001ea20000100a00 */
[----:B------:R-:W-:Y:S01]  /*4cba0*/  IMAD.MOV.U32 R21, RZ, RZ, R29 ;  /* 0x000000ffff157224 */ /* 0x000fe200078e001d */
[----:B------:R-:W-:-:S07]  /*4cbb0*/  MOV R23, R27 ;  /* 0x0000001b00177202 */ /* 0x000fce0000000f00 */
[----:B--2---:R-:W-:Y:S01]  /*4cbc0*/  HMMA.16816.F32 R4, R20, R2, R4 ;  /* 0x000000021404723c */ /* 0x004fe20000001804 */
[----:B------:R-:W-:-:S15]  /*4cbd0*/  IMAD.MOV.U32 R25, RZ, RZ, R2 ;  /* 0x000000ffff197224 */ /* 0x000fde00078e0002 */
[----:B------:R-:W-:-:S03]  /*4cbe0*/  NOP ;  /* 0x0000000000007918 */ /* 0x000fc60000000000 */
[----:B------:R-:W-:Y:S04]  /*4cbf0*/  STL.64 [R1+0x90], R4 ;  /* 0x0000900401007387 */ /* 0x000fe80000100a00 */
[----:B------:R-:W-:Y:S04]  /*4cc00*/  STL.64 [R1+0x98], R6 ;  /* 0x0000980601007387 */ /* 0x000fe80000100a00 */
[----:B------:R-:W2:Y:S04]  /*4cc10*/  LDL.64 R20, [R1+0x60] ;  /* 0x0000600001147983 */ /* 0x000ea80000100a00 */
[----:B------:R-:W3:Y:S04]  /*4cc20*/  LDL.64 R22, [R1+0x58] ;  /* 0x0000580001167983 */ /* 0x000ee80000100a00 */
[----:B------:R0:W-:Y:S04]  /*4cc30*/  STL [R1+0x1f14], R25 ;  /* 0x001f141901007387 */ /* 0x0001e80000100800 */
[----:B0-----:R-:W5:Y:S01]  /*4cc40*/  LDL.LU R25, [R1+0x14] ;  /* 0x0000140001197983 */ /* 0x001f620000300800 */
[----:B------:R-:W-:Y:S01]  /*4cc50*/  MOV R5, R29 ;  /* 0x0000001d00057202 */ /* 0x000fe20000000f00 */
[----:B----4-:R-:W-:-:S02]  /*4cc60*/  IMAD.MOV.U32 R6, RZ, RZ, R24 ;  /* 0x000000ffff067224 */ /* 0x010fc400078e0018 */
[----:B------:R-:W-:Y:S01]  /*4cc70*/  IMAD.MOV.U32 R7, RZ, RZ, R27 ;  /* 0x000000ffff077224 */ /* 0x000fe200078e001b */
[----:B------:R-:W4:Y:S01]  /*4cc80*/  LDL R2, [R1+0x30] ;  /* 0x0000300001027983 */ /* 0x000f220000100800 */
[----:B------:R-:W-:-:S03]  /*4cc90*/  IMAD.MOV.U32 R0, RZ, RZ, R3 ;  /* 0x000000ffff007224 */ /* 0x000fc600078e0003 */
[----:B------:R-:W4:Y:S01]  /*4cca0*/  LDL R3, [R1+0x34] ;  /* 0x0000340001037983 */ /* 0x000f220000100800 */
[----:B-----5:R-:W-:-:S07]  /*4ccb0*/  IMAD.MOV.U32 R4, RZ, RZ, R25 ;  /* 0x000000ffff047224 */ /* 0x020fce00078e0019 */
[C---:B--2---:R-:W-:Y:S08]  /*4ccc0*/  HMMA.16816.F32 R16, R4.reuse, R20, R16 ;  /* 0x000000140410723c */ /* 0x044ff00000001810 */
[----:B---3--:R-:W-:Y:S01]  /*4ccd0*/  HMMA.16816.F32 R4, R4, R22, R8 ;  /* 0x000000160404723c */ /* 0x008fe20000001808 */
[----:B------:R-:W-:Y:S01]  /*4cce0*/  MOV R28, R22 ;  /* 0x00000016001c7202 */ /* 0x000fe20000000f00 */
[----:B------:R-:W-:-:S02]  /*4ccf0*/  IMAD.MOV.U32 R11, RZ, RZ, R23 ;  /* 0x000000ffff0b7224 */ /* 0x000fc400078e0017 */
[----:B------:R-:W-:-:S07]  /*4cd00*/  IMAD.MOV.U32 R26, RZ, RZ, R21 ;  /* 0x000000ffff1a7224 */ /* 0x000fce00078e0015 */
[----:B------:R-:W-:Y:S04]  /*4cd10*/  STL.64 [R1+0xa0], R16 ;  /* 0x0000a01001007387 */ /* 0x000fe80000100a00 */
[----:B------:R-:W-:Y:S04]  /*4cd20*/  STL.64 [R1+0xa8], R18 ;  /* 0x0000a81201007387 */ /* 0x000fe80000100a00 */
[----:B------:R0:W-:Y:S04]  /*4cd30*/  STL.64 [R1+0xb0], R4 ;  /* 0x0000b00401007387 */ /* 0x0001e80000100a00 */
[----:B------:R1:W-:Y:S04]  /*4cd40*/  STL.64 [R1+0xb8], R6 ;  /* 0x0000b80601007387 */ /* 0x0003e80000100a00 */
[----:B------:R-:W2:Y:S04]  /*4cd50*/  LDL R22, [R1+0x40] ;  /* 0x0000400001167983 */ /* 0x000ea80000100800 */
[----:B------:R-:W2:Y:S04]  /*4cd60*/  LDL R23, [R1+0x44] ;  /* 0x0000440001177983 */ /* 0x000ea80000100800 */
[----:B------:R-:W3:Y:S04]  /*4cd70*/  LDL R20, [R1+0x48] ;  /* 0x0000480001147983 */ /* 0x000ee80000100800 */
[----:B------:R-:W3:Y:S01]  /*4cd80*/  LDL R21, [R1+0x4c] ;  /* 0x00004c0001157983 */ /* 0x000ee20000100800 */
[----:B0-----:R-:W-:Y:S01]  /*4cd90*/  IMAD.MOV.U32 R4, RZ, RZ, R25 ;  /* 0x000000ffff047224 */ /* 0x001fe200078e0019 */
[----:B-1----:R-:W-:Y:S01]  /*4cda0*/  MOV R6, R24 ;  /* 0x0000001800067202 */ /* 0x002fe20000000f00 */
[----:B------:R-:W-:-:S02]  /*4cdb0*/  IMAD.MOV.U32 R5, RZ, RZ, R29 ;  /* 0x000000ffff057224 */ /* 0x000fc400078e001d */
[----:B------:R-:W-:-:S07]  /*4cdc0*/  IMAD.MOV.U32 R7, RZ, RZ, R27 ;  /* 0x000000ffff077224 */ /* 0x000fce00078e001b */
[----:B----4-:R-:W-:Y:S01]  /*4cdd0*/  HMMA.16816.F32 R4, R4, R2, R12 ;  /* 0x000000020404723c */ /* 0x010fe2000000180c */
[----:B--2---:R-:W-:Y:S04]  /*4cde0*/  STL.64 [R1+0x1f00], R22 ;  /* 0x001f001601007387 */ /* 0x004fe80000100a00 */
[----:B---3--:R0:W-:Y:S04]  /*4cdf0*/  STL.64 [R1+0x1ef8], R20 ;  /* 0x001ef81401007387 */ /* 0x0081e80000100a00 */
        /* <DEDUP_REMOVED lines=9> */
[----:B------:R-:W5:Y:S04]  /*4ce90*/  LDL R8, [R1+0x38] ;  /* 0x0000380001087983 */ /* 0x000f680000100800 */
[----:B------:R-:W5:Y:S04]  /*4cea0*/  LDL R9, [R1+0x3c] ;  /* 0x00003c0001097983 */ /* 0x000f680000100800 */
[----:B------:R-:W2:Y:S04]  /*4ceb0*/  LDL.LU R25, [R1+0x1f14] ;  /* 0x001f140001197983 */ /* 0x000ea80000300800 */
[----:B------:R-:W2:Y:S04]  /*4cec0*/  LDL.LU R29, [R1] ;  /* 0x00000000011d7983 */ /* 0x000ea80000300800 */
[----:B------:R-:W3:Y:S04]  /*4ced0*/  LDL.LU R24, [R1+0x1f10] ;  /* 0x001f100001187983 */ /* 0x000ee80000300800 */
[----:B------:R-:W5:Y:S04]  /*4cee0*/  LDL.LU.64 R2, [R1+0x1f08] ;  /* 0x001f080001027983 */ /* 0x000f680000300a00 */
[----:B------:R-:W5:Y:S04]  /*4cef0*/  LDL R14, [R1+0x50] ;  /* 0x00005000010e7983 */ /* 0x000f680000100800 */
[----:B------:R-:W-:Y:S04]  /*4cf00*/  STL.64 [R1+0x80], R4 ;  /* 0x0000800401007387 */ /* 0x000fe80000100a00 */
[----:B------:R4:W-:Y:S04]  /*4cf10*/  STL.64 [R1+0x88], R6 ;  /* 0x0000880601007387 */ /* 0x0009e80000100a00 */
[----:B------:R-:W5:Y:S01]  /*4cf20*/  LDL R15, [R1+0x54] ;  /* 0x00005400010f7983 */ /* 0x000f620000100800 */
[----:B----4-:R-:W-:Y:S01]  /*4cf30*/  MOV R6, R10 ;  /* 0x0000000a00067202 */ /* 0x010fe20000000f00 */
[----:B--2---:R-:W-:-:S02]  /*4cf40*/  IMAD.MOV.U32 R4, RZ, RZ, R29 ;  /* 0x000000ffff047224 */ /* 0x004fc400078e001d */
[----:B---3--:R-:W-:Y:S02]  /*4cf50*/  IMAD.MOV.U32 R5, RZ, RZ, R24 ;  /* 0x000000ffff057224 */ /* 0x008fe400078e0018 */
[----:B-----5:R-:W-:-:S07]  /*4cf60*/  IMAD.MOV.U32 R7, RZ, RZ, R2 ;  /* 0x000000ffff077224 */ /* 0x020fce00078e0002 */
[----:B------:R-:W-:Y:S01]  /*4cf70*/  HMMA.16816.F32 R12, R4, R14, R20 ;  /* 0x0000000e040c723c */ /* 0x000fe20000001814 */
        /* <DEDUP_REMOVED lines=14> */
[----:B---3--:R-:W-:-:S15]  /*4d060*/  HMMA.16816.F32 R16, R4, R20, R16 ;  /* 0x000000140410723c */ /* 0x008fde0000001810 */
[----:B------:R-:W-:-:S04]  /*4d070*/  NOP ;  /* 0x0000000000007918 */ /* 0x000fc80000000000 */
[----:B------:R0:W-:Y:S02]  /*4d080*/  STL.64 [R1+0x1ec8], R18 ;  /* 0x001ec81201007387 */ /* 0x0001e40000100a00 */
[----:B0-----:R-:W-:Y:S02]  /*4d090*/  IMAD.MOV.U32 R18, RZ, RZ, R25 ;  /* 0x000000ffff127224 */ /* 0x001fe400078e0019 */
[----:B------:R-:W3:Y:S01]  /*4d0a0*/  LDL.LU R25, [R1+0x1ef4] ;  /* 0x001ef40001197983 */ /* 0x000ee20000300800 */
[----:B------:R-:W-:-:S03]  /*4d0b0*/  IMAD.MOV.U32 R19, RZ, RZ, R0 ;  /* 0x000000ffff137224 */ /* 0x000fc600078e0000 */
[----:B------:R-:W4:Y:S01]  /*4d0c0*/  LDL.LU R0, [R1+0x1ef0] ;  /* 0x001ef00001007983 */ /* 0x000f220000300800 */
[C---:B--2---:R-:W-:Y:S03]  /*4d0d0*/  HMMA.16816.F32 R20, R4.reuse, R22, R12 ;  /* 0x000000160414723c */ /* 0x044fe6000000180c */
[----:B------:R-:W2:Y:S04]  /*4d0e0*/  LDL.LU.64 R14, [R1+0x1ee8] ;  /* 0x001ee800010e7983 */ /* 0x000ea80000300a00 */
[----:B------:R-:W2:Y:S04]  /*4d0f0*/  LDL.LU.64 R12, [R1+0x1ee0] ;  /* 0x001ee000010c7983 */ /* 0x000ea80000300a00 */
[----:B------:R-:W5:Y:S01]  /*4d100*/  LDL R2, [R1+0x804] ;  /* 0x0008040001027983 */ /* 0x000f620000100800 */
[----:B--2---:R-:W-:Y:S03]  /*4d110*/  HMMA.16816.F32 R4, R4, R8, R12 ;  /* 0x000000080404723c */ /* 0x004fe6000000180c */
[----:B------:R-:W2:Y:S04]  /*4d120*/  LDL.LU.64 R14, [R1+0x1ed8] ;  /* 0x001ed800010e7983 */ /* 0x000ea80000300a00 */
[----:B------:R-:W2:-:S12]  /*4d130*/  LDL.LU.64 R12, [R1+0x1ed0] ;  /* 0x001ed000010c7983 */ /* 0x000e980000300a00 */
[----:B------:R0:W-:Y:S04]  /*4d140*/  STL.64 [R1+0x1ec0], R6 ;  /* 0x001ec00601007387 */ /* 0x0001e80000100a00 */
[----:B------:R-:W2:Y:S04]  /*4d150*/  LDL R8, [R1+0x4] ;  /* 0x0000040001087983 */ /* 0x000ea80000100800 */
[----:B------:R-:W2:Y:S01]  /*4d160*/  LDL R10, [R1+0x1c] ;  /* 0x00001c00010a7983 */ /* 0x000ea20000100800 */
[----:B0-----:R-:W-:-:S03]  /*4d170*/  IMAD.MOV.U32 R6, RZ, RZ, R28 ;  /* 0x000000ffff067224 */ /* 0x001fc600078e001c */
[----:B----4-:R-:W0:Y:S04]  /*4d180*/  LDS.64 R28, [R0+UR7+0x42000] ;  /* 0x04200007001c7984 */ /* 0x010e280008000a00 */
[----:B0-----:R-:W-:Y:S04]  /*4d190*/  STL.64 [R1+0x8], R28 ;  /* 0x0000081c01007387 */ /* 0x001fe80000100a00 */
[----:B------:R-:W0:Y:S04]  /*4d1a0*/  LDS.64 R28, [R0+UR7+0x42800] ;  /* 0x04280007001c7984 */ /* 0x000e280008000a00 */
[----:B------:R1:W-:Y:S04]  /*4d1b0*/  STL [R1+0x1eb8], R0 ;  /* 0x001eb80001007387 */ /* 0x0003e80000100800 */
[----:B-1----:R-:W4:Y:S04]  /*4d1c0*/  LDL.LU R0, [R1+0x1c] ;  /* 0x00001c0001007983 */ /* 0x002f280000300800 */
[----:B0-----:R0:W-:Y:S02]  /*4d1d0*/  STL.64 [R1+0x1eb0], R28 ;  /* 0x001eb01c01007387 */ /* 0x0011e40000100a00 */
[----:B0-----:R-:W-:-:S02]  /*4d1e0*/  MOV R29, R26 ;  /* 0x0000001a001d7202 */ /* 0x001fc40000000f00 */
[----:B------:R-:W4:Y:S04]  /*4d1f0*/  LDL R28, [R1+0x60] ;  /* 0x00006000011c7983 */ /* 0x000f280000100800 */
[----:B-----5:R-:W0:Y:S01]  /*4d200*/  LDS.64 R26, [R2+UR7+0x42000] ;  /* 0x04200007021a7984 */ /* 0x020e220008000a00 */
[----:B------:R-:W-:Y:S01]  /*4d210*/  IMAD.MOV.U32 R7, RZ, RZ, R11 ;  /* 0x000000ffff077224 */ /* 0x000fe200078e000b */
[----:B---3--:R-:W-:Y:S01]  /*4d220*/  MOV R9, R25 ;  /* 0x0000001900097202 */ /* 0x008fe20000000f00 */
[----:B------:R-:W-:Y:S02]  /*4d230*/  IMAD.MOV.U32 R11, RZ, RZ, R3 ;  /* 0x000000ffff0b7224 */ /* 0x000fe400078e0003 */
[----:B0-----:R-:W-:Y:S01]  /*4d240*/  IMAD.MOV.U32 R24, RZ, RZ, R27 ;  /* 0x000000ffff187224 */ /* 0x001fe200078e001b */
[----:B------:R-:W-:Y:S04]  /*4d250*/  STL.64 [R1+0x20], R26 ;  /* 0x0000201a01007387 */ /* 0x000fe80000100a00 */
[----:B------:R0:W-:Y:S04]  /*4d260*/  STL [R1+0x1ebc], R24 ;  /* 0x001ebc1801007387 */ /* 0x0001e80000100800 */
[----:B------:R-:W1:Y:S04]  /*4d270*/  LDS.64 R26, [R2+UR7+0x42800] ;  /* 0x04280007021a7984 */ /* 0x000e680008000a00 */
[----:B0-----:R-:W3:Y:S01]  /*4d280*/  LDL.LU R24, [R1+0x4] ;  /* 0x0000040001187983 */ /* 0x001ee20000300800 */
[----:B--2---:R-:W-:Y:S03]  /*4d290*/  HMMA.16816.F32 R12, R8, R18, R12 ;  /* 0x00000012080c723c */ /* 0x004fe6000000180c */
[----:B------:R-:W2:-:S15]  /*4d2a0*/  LDL.LU.64 R18, [R1+0x1ec8] ;  /* 0x001ec80001127983 */ /* 0x000e9e0000300a00 */
[----:B------:R-:W-:Y:S01]  /*4d2b0*/  NOP ;  /* 0x0000000000007918 */ /* 0x000fe20000000000 */
[----:B------:R-:W-:Y:S04]  /*4d2c0*/  STL.64 [R1+0x1f0], R12 ;  /* 0x0001f00c01007387 */ /* 0x000fe80000100a00 */
[----:B------:R-:W-:Y:S01]  /*4d2d0*/  STL.64 [R1+0x1f8], R14 ;  /* 0x0001f80e01007387 */ /* 0x000fe20000100a00 */
[----:B----4-:R-:W-:Y:S02]  /*4d2e0*/  IMAD.MOV.U32 R10, RZ, RZ, R0 ;  /* 0x000000ffff0a7224 */ /* 0x010fe400078e0000 */
[----:B---3--:R-:W-:-:S07]  /*4d2f0*/  IMAD.MOV.U32 R8, RZ, RZ, R24 ;  /* 0x000000ffff087224 */ /* 0x008fce00078e0018 */
[----:B--2---:R-:W-:Y:S01]  /*4d300*/  HMMA.16816.F32 R8, R8, R28, R16 ;  /* 0x0000001c0808723c */ /* 0x004fe20000001810 */
[----:B------:R-:W2:-:S15]  /*4d310*/  LDL R28, [R1+0x30] ;  /* 0x00003000011c7983 */ /* 0x000e9e0000100800 */
[----:B------:R-:W-:-:S03]  /*4d320*/  NOP ;  /* 0x0000000000007918 */ /* 0x000fc60000000000 */
[----:B------:R0:W-:Y:S04]  /*4d330*/  STL.64 [R1+0x1e0], R8 ;  /* 0x0001e00801007387 */ /* 0x0001e80000100a00 */
[----:B------:R3:W-:Y:S04]  /*4d340*/  STL.64 [R1+0x1e8], R10 ;  /* 0x0001e80a01007387 */ /* 0x0007e80000100a00 */
[----:B------:R-:W2:Y:S01]  /*4d350*/  LDL R29, [R1+0x34] ;  /* 0x00003400011d7983 */ /* 0x000ea20000100800 */
[----:B0-----:R-:W-:Y:S01]  /*4d360*/  MOV R8, R24 ;  /* 0x0000001800087202 */ /* 0x001fe20000000f00 */
[----:B------:R-:W-:-:S02]  /*4d370*/  IMAD.MOV.U32 R9, RZ, RZ, R25 ;  /* 0x000000ffff097224 */ /* 0x000fc400078e0019 */
[----:B------:R-:W4:Y:S01]  /*4d380*/  LDL R16, [R1+0x40] ;  /* 0x0000400001107983 */ /* 0x000f220000100800 */
[----:B---3--:R-:W-:Y:S02]  /*4d390*/  IMAD.MOV.U32 R10, RZ, RZ, R0 ;  /* 0x000000ffff0a7224 */ /* 0x008fe400078e0000 */
[----:B------:R-:W-:Y:S01]  /*4d3a0*/  IMAD.MOV.U32 R11, RZ, RZ, R3 ;  /* 0x000000ffff0b7224 */ /* 0x000fe200078e0003 */
[----:B------:R-:W4:Y:S04]  /*4d3b0*/  LDL R17, [R1+0x44] ;  /* 0x0000440001117983 */ /* 0x000f280000100800 */
[----:B------:R-:W3:Y:S02]  /*4d3c0*/  LDL R12, [R1+0x50] ;  /* 0x00005000010c7983 */ /* 0x000ee40000100800 */
[----:B------:R-:W-:Y:S02]  /*4d3d0*/  HMMA.16816.F32 R8, R8, R6, R20 ;  /* 0x000000060808723c */ /* 0x000fe40000001814 */
[----:B------:R-:W3:Y:S04]  /*4d3e0*/  LDL R13, [R1+0x54] ;  /* 0x00005400010d7983 */ /* 0x000ee80000100800 */
[----:B------:R-:W5:Y:S04]  /*4d3f0*/  LDL R14, [R1+0x48] ;  /* 0x00004800010e7983 */ /* 0x000f680000100800 */
[----:B------:R-:W5:Y:S04]  /*4d400*/  LDL R15, [R1+0x4c] ;  /* 0x00004c00010f7983 */ /* 0x000f680000100800 */
[----:B------:R-:W2:Y:S04]  /*4d410*/  LDL.LU R18, [R1+0x8] ;  /* 0x0000080001127983 */ /* 0x000ea80000300800 */
[----:B------:R-:W2:Y:S04]  /*4d420*/  LDL.LU R19, [R1+0x20] ;  /* 0x0000200001137983 */ /* 0x000ea80000300800 */
[----:B------:R-:W2:Y:S04]  /*4d430*/  LDL.LU.64 R6, [R1+0x1ec0] ;  /* 0x001ec00001067983 */ /* 0x000ea80000300a00 */
[----:B------:R-:W2:Y:S04]  /*4d440*/  LDL R22, [R1+0x38] ;  /* 0x0000380001167983 */ /* 0x000ea80000100800 */
[----:B------:R0:W-:Y:S04]  /*4d450*/  STL.64 [R1+0x1d0], R8 ;  /* 0x0001d00801007387 */ /* 0x0001e80000100a00 */
[----:B------:R1:W-:Y:S04]  /*4d460*/  STL.64 [R1+0x1d8], R10 ;  /* 0x0001d80a01007387 */ /* 0x0003e80000100a00 */
[----:B------:R-:W2:Y:S01]  /*4d470*/  LDL R23, [R1+0x3c] ;  /* 0x00003c0001177983 */ /* 0x000ea20000100800 */
[----:B0-----:R-:W-:Y:S01]  /*4d480*/  MOV R8, R24 ;  /* 0x0000001800087202 */ /* 0x001fe20000000f00 */
[----:B------:R-:W-:-:S02]  /*4d490*/  IMAD.MOV.U32 R9, RZ, RZ, R25 ;  /* 0x000000ffff097224 */ /* 0x000fc400078e0019 */
[----:B-1----:R-:W-:Y:S02]  /*4d4a0*/  IMAD.MOV.U32 R10, RZ, RZ, R0 ;  /* 0x000000ffff0a7224 */ /* 0x002fe400078e0000 */
[----:B------:R-:W-:Y:S01]  /*4d4b0*/  IMAD.MOV.U32 R11, RZ, RZ, R3 ;  /* 0x000000ffff0b7224 */ /* 0x000fe200078e0003 */
[----:B--2---:R0:W-:Y:S04]  /*4d4c0*/  STL.64 [R1+0x1e98], R22 ;  /* 0x001e981601007387 */ /* 0x0041e80000100a00 */
[----:B------:R-:W2:Y:S04]  /*4d4d0*/  LDL.LU R20, [R1+0x340] ;  /* 0x0003400001147983 */ /* 0x000ea80000300800 */
[----:B------:R-:W2:Y:S04]  /*4d4e0*/  LDL.LU R21, [R1+0x344] ;  /* 0x0003440001157983 */ /* 0x000ea80000300800 */
[----:B0-----:R-:W2:Y:S04]  /*4d4f0*/  LDL.LU R22, [R1+0x348] ;  /* 0x0003480001167983 */ /* 0x001ea80000300800 */
[----:B------:R-:W2:Y:S01]  /*4d500*/  LDL.LU R23, [R1+0x34c] ;  /* 0x00034c0001177983 */ /* 0x000ea20000300800 */
[----:B------:R-:W-:Y:S03]  /*4d510*/  HMMA.16816.F32 R4, R8, R28, R4 ;  /* 0x0000001c0804723c */ /* 0x000fe60000001804 */
[----:B--2---:R-:W-:Y:S04]  /*4d520*/  STL.64 [R1+0x1ea8], R22 ;  /* 0x001ea81601007387 */ /* 0x004fe80000100a00 */
[----:B------:R0:W-:Y:S04]  /*4d530*/  STL.64 [R1+0x1ea0], R20 ;  /* 0x001ea01401007387 */ /* 0x0001e80000100a00 */
[----:B0-----:R-:W5:Y:S04]  /*4d540*/  LDL.LU R20, [R1+0x320] ;  /* 0x0003200001147983 */ /* 0x001f680000300800 */
[----:B------:R-:W5:Y:S04]  /*4d550*/  LDL.LU R21, [R1+0x324] ;  /* 0x0003240001157983 */ /* 0x000f680000300800 */
[----:B------:R-:W5:Y:S04]  /*4d560*/  LDL.LU R22, [R1+0x328] ;  /* 0x0003280001167983 */ /* 0x000f680000300800 */
[----:B------:R-:W5:Y:S04]  /*4d570*/  LDL.LU R23, [R1+0x32c] ;  /* 0x00032c0001177983 */ /* 0x000f680000300800 */
[----:B------:R-:W2:Y:S04]  /*4d580*/  LDL.LU R24, [R1+0x1ebc] ;  /* 0x001ebc0001187983 */ /* 0x000ea80000300800 */
[----:B------:R-:W2:Y:S04]  /*4d590*/  LDL.LU R0, [R1+0x1eb8] ;  /* 0x001eb80001007983 */ /* 0x000ea80000300800 */
[----:B------:R-:W2:Y:S04]  /*4d5a0*/  LDL.LU.64 R28, [R1+0x1eb0] ;  /* 0x001eb000011c7983 */ /* 0x000ea80000300a00 */
[----:B------:R-:W3:Y:S04]  /*4d5b0*/  LDL.LU R8, [R1+0x300] ;  /* 0x0003000001087983 */ /* 0x000ee80000300800 */
[----:B------:R0:W-:Y:S04]  /*4d5c0*/  STL.64 [R1+0xe0], R4 ;  /* 0x0000e00401007387 */ /* 0x0001e80000100a00 */
[----:B------:R1:W-:Y:S04]  /*4d5d0*/  STL.64 [R1+0xe8], R6 ;  /* 0x0000e80601007387 */ /* 0x0003e80000100a00 */
[----:B------:R-:W3:Y:S04]  /*4d5e0*/  LDL.LU R9, [R1+0x304] ;  /* 0x0003040001097983 */ /* 0x000ee80000300800 */
[----:B------:R-:W3:Y:S04]  /*4d5f0*/  LDL.LU R10, [R1+0x308] ;  /* 0x00030800010a7983 */ /* 0x000ee80000300800 */
[----:B------:R-:W3:Y:S01]  /*4d600*/  LDL.LU R11, [R1+0x30c] ;  /* 0x00030c00010b7983 */ /* 0x000ee20000300800 */
[----:B0-----:R-:W-:Y:S01]  /*4d610*/  MOV R4, R18 ;  /* 0x0000001200047202 */ /* 0x001fe20000000f00 */
[----:B-1----:R-:W-:-:S02]  /*4d620*/  IMAD.MOV.U32 R6, RZ, RZ, R19 ;  /* 0x000000ffff067224 */ /* 0x002fc400078e0013 */
[----:B------:R-:W-:Y:S02]  /*4d630*/  IMAD.MOV.U32 R7, RZ, RZ, R26 ;  /* 0x000000ffff077224 */ /* 0x000fe400078e001a */
[----:B--2---:R-:W-:-:S07]  /*4d640*/  IMAD.MOV.U32 R5, RZ, RZ, R28 ;  /* 0x000000ffff057224 */ /* 0x004fce00078e001c */
[C---:B---3--:R-:W-:Y:S08]  /*4d650*/  HMMA.16816.F32 R8, R4.reuse, R12, R8 ;  /* 0x0000000c0408723c */ /* 0x048ff00000001808 */
[C---:B-----5:R-:W-:Y:S11]  /*4d660*/  HMMA.16816.F32 R12, R4.reuse, R14, R20 ;  /* 0x0000000e040c723c */ /* 0x060ff60000001814 */
[----:B------:R-:W-:Y:S04]  /*4d670*/  STL.64 [R1+0x1e88], R10 ;  /* 0x001e880a01007387 */ /* 0x000fe80000100a00 */
[----:B------:R0:W-:Y:S04]  /*4d680*/  STL.64 [R1+0x1e90], R8 ;  /* 0x001e900801007387 */ /* 0x0001e80000100a00 */
[----:B0-----:R-:W2:Y:S04]  /*4d690*/  LDL.LU R8, [R1+0x360] ;  /* 0x0003600001087983 */ /* 0x001ea80000300800 */
[----:B------:R-:W2:Y:S04]  /*4d6a0*/  LDL.LU R9, [R1+0x364] ;  /* 0x0003640001097983 */ /* 0x000ea80000300800 */
[----:B------:R-:W2:Y:S04]  /*4d6b0*/  LDL.LU R10, [R1+0x368] ;  /* 0x00036800010a7983 */ /* 0x000ea80000300800 */
[----:B------:R-:W2:Y:S04]  /*4d6c0*/  LDL.LU R11, [R1+0x36c] ;  /* 0x00036c00010b7983 */ /* 0x000ea80000300800 */
[----:B------:R-:W4:Y:S04]  /*4d6d0*/  LDL.LU.64 R22, [R1+0x1ea8] ;  /* 0x001ea80001167983 */ /* 0x000f280000300a00 */
[----:B------:R-:W4:Y:S04]  /*4d6e0*/  LDL.LU.64 R20, [R1+0x1ea0] ;  /* 0x001ea00001147983 */ /* 0x000f280000300a00 */
[----:B------:R0:W-:Y:S04]  /*4d6f0*/  STL.64 [R1+0x1e80], R14 ;  /* 0x001e800e01007387 */ /* 0x0001e80000100a00 */
[----:B0-----:R-:W3:Y:S01]  /*4d700*/  LDL.64 R14, [R1+0x68] ;  /* 0x00006800010e7983 */ /* 0x001ee20000100a00 */
[----:B----4-:R-:W-:Y:S03]  /*4d710*/  HMMA.16816.F32 R4, R4, R16, R20 ;  /* 0x000000100404723c */ /* 0x010fe60000001814 */
[----:B------:R-:W2:Y:S01]  /*4d720*/  LDL.LU.64 R22, [R1+0x1e98] ;  /* 0x001e980001167983 */ /* 0x000ea20000300a00 */
[----:B------:R-:W-:Y:S01]  /*4d730*/  MOV R16, R18 ;  /* 0x0000001200107202 */ /* 0x000fe20000000f00 */
[----:B------:R-:W-:-:S02]  /*4d740*/  IMAD.MOV.U32 R18, RZ, RZ, R19 ;  /* 0x000000ffff127224 */ /* 0x000fc400078e0013 */
[----:B------:R-:W-:Y:S02]  /*4d750*/  IMAD.MOV.U32 R17, RZ, RZ, R28 ;  /* 0x000000ffff117224 */ /* 0x000fe400078e001c */
[----:B------:R-:W-:-:S07]  /*4d760*/  IMAD.MOV.U32 R19, RZ, RZ, R26 ;  /* 0x000000ffff137224 */ /* 0x000fce00078e001a */
[----:B--2---:R-:W-:Y:S01]  /*4d770*/  HMMA.16816.F32 R16, R16, R22, R8 ;  /* 0x000000161010723c */ /* 0x004fe20000001808 */
[----:B------:R-:W0:Y:S01]  /*4d780*/  LDS.64 R10, [R0+UR7+0x43000] ;  /* 0x04300007000a7984 */ /* 0x000e220008000a00 */
[----:B------:R-:W-:-:S03]  /*4d790*/  IMAD.MOV.U32 R22, RZ, RZ, R24 ;  /* 0x000000ffff167224 */ /* 0x000fc600078e0018 */
[----:B------:R-:W1:Y:S04]  /*4d7a0*/  LDS.64 R24, [R0+UR7+0x43800] ;  /* 0x0438000700187984 */ /* 0x000e680008000a00 */
[----:B------:R-:W2:Y:S04]  /*4d7b0*/  LDL.LU.64 R8, [R1+0x1e90] ;  /* 0x001e900001087983 */ /* 0x000ea80000300a00 */
[----:B------:R-:W2:Y:S04]  /*4d7c0*/  LDL R20, [R1+0xc] ;  /* 0x00000c0001147983 */ /* 0x000ea80000100800 */
[----:B0-----:R-:W-:Y:S01]  /*4d7d0*/  STL.64 [R1], R10 ;  /* 0x0000000a01007387 */ /* 0x001fe20000100a00 */
[----:B------:R-:W-:-:S03]  /*4d7e0*/  IMAD.MOV.U32 R28, RZ, RZ, R11 ;  /* 0x000000ffff1c7224 */ /* 0x000fc600078e000b */
[----:B------:R-:W0:Y:S04]  /*4d7f0*/  LDS.64 R10, [R2+UR7+0x43000] ;  /* 0x04300007020a7984 */ /* 0x000e280008000a00 */
[----:B------:R-:W-:Y:S04]  /*4d800*/  STL [R1+0x1e60], R28 ;  /* 0x001e601c01007387 */ /* 0x000fe80000100800 */
[----:B-1----:R1:W-:Y:S01]  /*4d810*/  STL [R1+0x1e7c], R24 ;  /* 0x001e7c1801007387 */ /* 0x0023e20000100800 */
[----:B------:R-:W-:Y:S01]  /*4d820*/  MOV R21, R29 ;  /* 0x0000001d00157202 */ /* 0x000fe20000000f00 */
[----:B------:R-:W-:-:S02]  /*4d830*/  IMAD.MOV.U32 R23, RZ, RZ, R27 ;  /* 0x000000ffff177224 */ /* 0x000fc400078e001b */
[----:B------:R-:W4:Y:S04]  /*4d840*/  LDS.64 R2, [R2+UR7+0x43800] ;  /* 0x0438000702027984 */ /* 0x000f280008000a00 */
[----:B-1----:R-:W5:Y:S04]  /*4d850*/  LDL.LU R24, [R1+0xc] ;  /* 0x00000c0001187983 */ /* 0x002f680000300800 */
[----:B------:R1:W-:Y:S04]  /*4d860*/  STL [R1+0x1e78], R25 ;  /* 0x001e781901007387 */ /* 0x0003e80000100800 */
[----:B-1----:R-:W2:Y:S04]  /*4d870*/  LDL.LU R25, [R1+0x24] ;  /* 0x0000240001197983 */ /* 0x002ea80000300800 */
[----:B------:R-:W-:Y:S04]  /*4d880*/  STL [R1+0x1e64], R0 ;  /* 0x001e640001007387 */ /* 0x000fe80000100800 */
[----:B0-----:R0:W-:Y:S01]  /*4d890*/  STL.64 [R1+0x10], R10 ;  /* 0x0000100a01007387 */ /* 0x0011e20000100a00 */
[----:B------:R-:W-:-:S03]  /*4d8a0*/  MOV R26, R11 ;  /* 0x0000000b001a7202 */ /* 0x000fc60000000f00 */
[----:B0-----:R-:W2:Y:S01]  /*4d8b0*/  LDL.LU.64 R10, [R1+0x1e88] ;  /* 0x001e8800010a7983 */ /* 0x001ea20000300a00 */
[----:B---3--:R-:W-:Y:S02]  /*4d8c0*/  IMAD.MOV.U32 R0, RZ, RZ, R14 ;  /* 0x000000ffff007224 */ /* 0x008fe400078e000e */
[----:B------:R-:W-:Y:S01]  /*4d8d0*/  IMAD.MOV.U32 R28, RZ, RZ, R15 ;  /* 0x000000ffff1c7224 */ /* 0x000fe200078e000f */
[----:B--2---:R-:W-:-:S15]  /*4d8e0*/  HMMA.16816.F32 R8, R20, R14, R8 ;  /* 0x0000000e1408723c */ /* 0x004fde0000001808 */
[----:B------:R-:W-:-:S04]  /*4d8f0*/  NOP ;  /* 0x0000000000007918 */ /* 0x000fc80000000000 */
[----:B------:R5:W-:Y:S04]  /*4d900*/  STL.64 [R1+0x1c0], R8 ;  /* 0x0001c00801007387 */ /* 0x000be80000100a00 */
[----:B------:R0:W-:Y:S04]  /*4d910*/  STL.64 [R1+0x1c8], R10 ;  /* 0x0001c80a01007387 */ /* 0x0001e80000100a00 */
[----:B------:R-:W2:Y:S04]  /*4d920*/  LDL.LU.64 R14, [R1+0x1e80] ;  /* 0x001e8000010e7983 */ /* 0x000ea80000300a00 */
[----:B------:R-:W2:Y:S04]  /*4d930*/  LDL R20, [R1+0x60] ;  /* 0x0000600001147983 */ /* 0x000ea80000100800 */
[----:B------:R-:W2:Y:S04]  /*4d940*/  LDL R21, [R1+0x64] ;  /* 0x0000640001157983 */ /* 0x000ea80000100800 */
[----:B------:R-:W3:Y:S04]  /*4d950*/  LDL R22, [R1+0x58] ;  /* 0x0000580001167983 */ /* 0x000ee80000100800 */
[----:B------:R-:W3:Y:S01]  /*4d960*/  LDL R23, [R1+0x5c] ;  /* 0x00005c0001177983 */ /* 0x000ee20000100800 */
[----:B-----5:R-:W-:Y:S01]  /*4d970*/  IMAD.MOV.U32 R8, RZ, RZ, R24 ;  /* 0x000000ffff087224 */ /* 0x020fe200078e0018 */
[----:B------:R-:W-:Y:S01]  /*4d980*/  MOV R9, R29 ;  /* 0x0000001d00097202 */ /* 0x000fe20000000f00 */
[----:B0-----:R-:W-:-:S02]  /*4d990*/  IMAD.MOV.U32 R10, RZ, RZ, R25 ;  /* 0x000000ffff0a7224 */ /* 0x001fc400078e0019 */
[----:B------:R-:W-:-:S07]  /*4d9a0*/  IMAD.MOV.U32 R11, RZ, RZ, R27 ;  /* 0x000000ffff0b7224 */ /* 0x000fce00078e001b */
[----:B--2---:R-:W-:Y:S01]  /*4d9b0*/  HMMA.16816.F32 R8, R8, R20, R12 ;  /* 0x000000140808723c */ /* 0x004fe2000000180c */
[----:B------:R-:W2:-:S15]  /*4d9c0*/  LDL R12, [R1+0x30] ;  /* 0x00003000010c7983 */ /* 0x000e9e0000100800 */
[----:B------:R-:W-:-:S03]  /*4d9d0*/  NOP ;  /* 0x0000000000007918 */ /* 0x000fc60000000000 */
[----:B------:R0:W-:Y:S04]  /*4d9e0*/  STL.64 [R1+0x130], R8 ;  /* 0x0001300801007387 */ /* 0x0001e80000100a00 */
[----:B------:R1:W-:Y:S04]  /*4d9f0*/  STL.64 [R1+0x138], R10 ;  /* 0x0001380a01007387 */ /* 0x0003e80000100a00 */
[----:B------:R-:W2:Y:S01]  /*4da00*/  LDL R13, [R1+0x34] ;  /* 0x00003400010d7983 */ /* 0x000ea20000100800 */
[----:B0-----:R-:W-:Y:S01]  /*4da10*/  IMAD.MOV.U32 R8, RZ, RZ, R24 ;  /* 0x000000ffff087224 */ /* 0x001fe200078e0018 */
[----:B------:R-:W-:-:S02]  /*4da20*/  MOV R9, R29 ;  /* 0x0000001d00097202 */ /* 0x000fc40000000f00 */
[----:B------:R-:W5:Y:S01]  /*4da30*/  LDL R14, [R1+0x50] ;  /* 0x00005000010e7983 */ /* 0x000f620000100800 */
[----:B-1----:R-:W-:Y:S02]  /*4da40*/  IMAD.MOV.U32 R10, RZ, RZ, R25 ;  /* 0x000000ffff0a7224 */ /* 0x002fe400078e0019 */
[----:B------:R-:W-:Y:S01]  /*4da50*/  IMAD.MOV.U32 R11, RZ, RZ, R27 ;  /* 0x000000ffff0b7224 */ /* 0x000fe200078e001b */
[----:B------:R-:W5:Y:S06]  /*4da60*/  LDL R15, [R1+0x54] ;  /* 0x00005400010f7983 */ /* 0x000f6c0000100800 */
[----:B---3--:R-:W-:Y:S01]  /*4da70*/  HMMA.16816.F32 R4, R8, R22, R4 ;  /* 0x000000160804723c */ /* 0x008fe20000001804 */
[----:B------:R-:W3:-:S15]  /*4da80*/  LDL R22, [R1+0x40] ;  /* 0x0000400001167983 */ /* 0x000ede0000100800 */
[----:B------:R-:W-:-:S03]  /*4da90*/  NOP ;  /* 0x0000000000007918 */ /* 0x000fc60000000000 */
[----:B------:R0:W-:Y:S04]  /*4daa0*/  STL.64 [R1+0x120], R4 ;  /* 0x0001200401007387 */ /* 0x0001e80000100a00 */
[----:B------:R1:W-:Y:S04]  /*4dab0*/  STL.64 [R1+0x128], R6 ;  /* 0x0001280601007387 */ /* 0x0003e80000100a00 */
[----:B------:R-:W3:Y:S04]  /*4dac0*/  LDL R23, [R1+0x44] ;  /* 0x0000440001177983 */ /* 0x000ee80000100800 */
[----:B------:R-:W2:Y:S04]  /*4dad0*/  LDL R20, [R1+0x48] ;  /* 0x0000480001147983 */ /* 0x000ea80000100800 */
[----:B------:R-:W2:Y:S01]  /*4dae0*/  LDL R21, [R1+0x4c] ;  /* 0x00004c0001157983 */ /* 0x000ea20000100800 */
[----:B0-----:R-:W-:Y:S01]  /*4daf0*/  IMAD.MOV.U32 R4, RZ, RZ, R24 ;  /* 0x000000ffff047224 */ /* 0x001fe200078e0018 */
[----:B------:R-:W-:Y:S01]  /*4db00*/  MOV R5, R29 ;  /* 0x0000001d00057202 */ /* 0x000fe20000000f00 */
[----:B-1----:R-:W-:-:S02]  /*4db10*/  IMAD.MOV.U32 R6, RZ, RZ, R25 ;  /* 0x000000ffff067224 */ /* 0x002fc400078e0019 */
[----:B------:R-:W-:Y:S01]  /*4db20*/  IMAD.MOV.U32 R7, RZ, RZ, R27 ;  /* 0x000000ffff077224 */ /* 0x000fe200078e001b */
[----:B---3--:R-:W-:Y:S04]  /*4db30*/  STL.64 [R1+0x1e70], R22 ;  /* 0x001e701601007387 */ /* 0x008fe80000100a00 */
[----:B--2---:R0:W-:Y:S04]  /*4db40*/  STL.64 [R1+0x1e68], R20 ;  /* 0x001e681401007387 */ /* 0x0041e80000100a00 */
[----:B0-----:R-:W5:Y:S04]  /*4db50*/  LDL.LU R20, [R1+0x380] ;  /* 0x0003800001147983 */ /* 0x001f680000300800 */
[----:B------:R-:W5:Y:S04]  /*4db60*/  LDL.LU R21, [R1+0x384] ;  /* 0x0003840001157983 */ /* 0x000f680000300800 */
[----:B------:R-:W5:Y:S04]  /*4db70*/  LDL.LU R22, [R1+0x388] ;  /* 0x0003880001167983 */ /* 0x000f680000300800 */
[----:B------:R-:W5:Y:S04]  /*4db80*/  LDL.LU R23, [R1+0x38c] ;  /* 0x00038c0001177983 */ /* 0x000f680000300800 */
[----:B------:R-:W2:Y:S04]  /*4db90*/  LDL.LU R8, [R1] ;  /* 0x0000000001087983 */ /* 0x000ea80000300800 */
[----:B------:R-:W3:Y:S04]  /*4dba0*/  LDL.LU R9, [R1+0x10] ;  /* 0x0000100001097983 */ /* 0x000ee80000300800 */
[----:B------:R-:W5:Y:S04]  /*4dbb0*/  LDL R10, [R1+0x38] ;  /* 0x00003800010a7983 */ /* 0x000f680000100800 */
[----:B------:R-:W5:Y:S04]  /*4dbc0*/  LDL R11, [R1+0x3c] ;  /* 0x00003c00010b7983 */ /* 0x000f680000100800 */
[----:B------:R-:W5:Y:S01]  /*4dbd0*/  LDL.LU R24, [R1+0x1e7c] ;  /* 0x001e7c0001187983 */ /* 0x000f620000300800 */
[----:B------:R-:W-:Y:S03]  /*4dbe0*/  HMMA.16816.F32 R4, R4, R12, R16 ;  /* 0x0000000c0404723c */ /* 0x000fe60000001810 */
[----:B------:R-:W5:Y:S04]  /*4dbf0*/  LDL.LU R25, [R1+0x1e78] ;  /* 0x001e780001197983 */ /* 0x000f680000300800 */
[----:B------:R-:W5:-:S12]  /*4dc00*/  LDL.LU R16, [R1+0x3a0] ;  /* 0x0003a00001107983 */ /* 0x000f580000300800 */
[----:B------:R-:W-:Y:S04]  /*4dc10*/  STL.64 [R1+0xd0], R4 ;  /* 0x0000d00401007387 */ /* 0x000fe80000100a00 */
[----:B------:R4:W-:Y:S04]  /*4dc20*/  STL.64 [R1+0xd8], R6 ;  /* 0x0000d80601007387 */ /* 0x0009e80000100a00 */
[----:B------:R-:W5:Y:S04]  /*4dc30*/  LDL.LU R17, [R1+0x3a4] ;  /* 0x0003a40001117983 */ /* 0x000f680000300800 */
[----:B------:R-:W5:Y:S01]  /*4dc40*/  LDL.LU R18, [R1+0x3a8] ;  /* 0x0003a80001127983 */ /* 0x000f620000300800 */
[----:B----4-:R-:W-:-:S03]  /*4dc50*/  IMAD.MOV.U32 R7, RZ, RZ, R2 ;  /* 0x000000ffff077224 */ /* 0x010fc600078e0002 */
[----:B------:R-:W4:Y:S01]  /*4dc60*/  LDL.LU R19, [R1+0x3ac] ;  /* 0x0003ac0001137983 */ /* 0x000f220000300800 */
[----:B--2---:R-:W-:Y:S02]  /*4dc70*/  IMAD.MOV.U32 R4, RZ, RZ, R8 ;  /* 0x000000ffff047224 */ /* 0x004fe400078e0008 */
[----:B---3--:R-:W-:Y:S01]  /*4dc80*/  IMAD.MOV.U32 R6, RZ, RZ, R9 ;  /* 0x000000ffff067224 */ /* 0x008fe200078e0009 */
[----:B-----5:R-:W-:-:S07]  /*4dc90*/  MOV R5, R24 ;  /* 0x0000001800057202 */ /* 0x020fce0000000f00 */
[----:B------:R-:W-:Y:S01]  /*4dca0*/  HMMA.16816.F32 R12, R4, R14, R20 ;  /* 0x0000000e040c723c */ /* 0x000fe20000001814 */
[----:B------:R-:W2:Y:S04]  /*4dcb0*/  LDL.LU.64 R22, [R1+0x1e70] ;  /* 0x001e700001167983 */ /* 0x000ea80000300a00 */
[----:B------:R-:W4:-:S14]  /*4dcc0*/  LDL.LU.64 R20, [R1+0x1e68] ;  /* 0x001e680001147983 */ /* 0x000f1c0000300a00 */
        /* <DEDUP_REMOVED lines=8> */
[----:B0-----:R-:W2:Y:S04]  /*4dd50*/  LDL.LU R12, [R1+0x3c0] ;  /* 0x0003c000010c7983 */ /* 0x001ea80000300800 */
[----:B------:R-:W2:Y:S04]  /*4dd60*/  LDL.LU R13, [R1+0x3c4] ;  /* 0x0003c400010d7983 */ /* 0x000ea80000300800 */
[----:B------:R-:W2:Y:S04]  /*4dd70*/  LDL.LU R14, [R1+0x3c8] ;  /* 0x0003c800010e7983 */ /* 0x000ea80000300800 */
[----:B------:R-:W2:Y:S01]  /*4dd80*/  LDL.LU R15, [R1+0x3cc] ;  /* 0x0003cc00010f7983 */ /* 0x000ea20000300800 */
[----:B----4-:R-:W-:-:S15]  /*4dd90*/  HMMA.16816.F32 R16, R4, R20, R16 ;  /* 0x000000140410723c */ /* 0x010fde0000001810 */
[----:B------:R-:W-:-:S04]  /*4dda0*/  NOP ;  /* 0x0000000000007918 */ /* 0x000fc80000000000 */
[----:B------:R0:W-:Y:S02]  /*4ddb0*/  STL.64 [R1+0x1e38], R18 ;  /* 0x001e381201007387 */ /* 0x0001e40000100a00 */
[----:B0-----:R-:W-:Y:S01]  /*4ddc0*/  IMAD.MOV.U32 R18, RZ, RZ, R0 ;  /* 0x000000ffff127224 */ /* 0x001fe200078e0000 */
[----:B------:R-:W-:Y:S01]  /*4ddd0*/  MOV R19, R28 ;  /* 0x0000001c00137202 */ /* 0x000fe20000000f00 */
[----:B------:R-:W3:Y:S04]  /*4dde0*/  LDL.LU R0, [R1+0x1e64] ;  /* 0x001e640001007983 */ /* 0x000ee80000300800 */
[----:B------:R-:W4:Y:S01]  /*4ddf0*/  LDL.LU R28, [R1+0x1e60] ;  /* 0x001e6000011c7983 */ /* 0x000f220000300800 */
[----:B--2---:R-:W-:Y:S03]  /*4de00*/  HMMA.16816.F32 R20, R4, R22, R12 ;  /* 0x000000160414723c */ /* 0x004fe6000000180c */
[----:B------:R-:W2:Y:S04]  /*4de10*/  LDL.LU.64 R14, [R1+0x1e58] ;  /* 0x001e5800010e7983 */ /* 0x000ea80000300a00 */
[----:B------:R-:W2:Y:S04]  /*4de20*/  LDL.LU.64 R12, [R1+0x1e50] ;  /* 0x001e5000010c7983 */ /* 0x000ea80000300a00 */
[----:B------:R-:W5:Y:S01]  /*4de30*/  LDL R2, [R1+0x804] ;  /* 0x0008040001027983 */ /* 0x000f620000100800 */
[----:B----4-:R-:W-:-:S03]  /*4de40*/  IMAD.MOV.U32 R8, RZ, RZ, R28 ;  /* 0x000000ffff087224 */ /* 0x010fc600078e001c */
[----:B---3--:R-:W0:Y:S01]  /*4de50*/  LDS.64 R28, [R0+UR7+0x48800] ;  /* 0x04880007001c7984 */ /* 0x008e220008000a00 */
[----:B--2---:R-:W-:Y:S03]  /*4de60*/  HMMA.16816.F32 R4, R4, R10, R12 ;  /* 0x0000000a0404723c */ /* 0x004fe6000000180c */
[----:B------:R-:W2:Y:S04]  /*4de70*/  LDL.LU.64 R14, [R1+0x1e48] ;  /* 0x001e4800010e7983 */ /* 0x000ea80000300a00 */
[----:B------:R-:W2:Y:S01]  /*4de80*/  LDL.LU.64 R12, [R1+0x1e40] ;  /* 0x001e4000010c7983 */ /* 0x000ea20000300a00 */
[----:B------:R-:W-:-:S03]  /*4de90*/  IMAD.MOV.U32 R10, RZ, RZ, R26 ;  /* 0x000000ffff0a7224 */ /* 0x000fc600078e001a */
[----:B------:R-:W1:Y:S04]  /*4dea0*/  LDS.64 R26, [R0+UR7+0x48000] ;  /* 0x04800007001a7984 */ /* 0x000e680008000a00 */
[----:B0-----:R0:W-:Y:S04]  /*4deb0*/  STL [R1+0x1e30], R28 ;  /* 0x001e301c01007387 */ /* 0x0011e80000100800 */
[----:B-1----:R-:W-:Y:S04]  /*4dec0*/  STL.64 [R1+0x8], R26 ;  /* 0x0000081a01007387 */ /* 0x002fe80000100a00 */
[----:B-----5:R-:W1:Y:S01]  /*4ded0*/  LDS.64 R26, [R2+UR7+0x48000] ;  /* 0x04800007021a7984 */ /* 0x020e620008000a00 */
[----:B------:R-:W-:-:S03]  /*4dee0*/  IMAD.MOV.U32 R9, RZ, RZ, R25 ;  /* 0x000000ffff097224 */ /* 0x000fc600078e0019 */
[----:B0-----:R-:W3:Y:S01]  /*4def0*/  LDL.LU R28, [R1+0x14] ;  /* 0x00001400011c7983 */ /* 0x001ee20000300800 */
[----:B------:R-:W-:-:S03]  /*4df00*/  MOV R11, R3 ;  /* 0x00000003000b7202 */ /* 0x000fc60000000f00 */
[----:B------:R-:W-:Y:S04]  /*4df10*/  STL [R1+0x1e0c], R29 ;  /* 0x001e0c1d01007387 */ /* 0x000fe80000100800 */
[----:B------:R-:W-:Y:S01]  /*4df20*/  STL [R1+0x1e08], R0 ;  /* 0x001e080001007387 */ /* 0x000fe20000100800 */
[----:B-1----:R-:W-:-:S03]  /*4df30*/  IMAD.MOV.U32 R24, RZ, RZ, R27 ;  /* 0x000000ffff187224 */ /* 0x002fc600078e001b */
[----:B------:R-:W-:Y:S04]  /*4df40*/  STL.64 [R1+0x18], R26 ;  /* 0x0000181a01007387 */ /* 0x000fe80000100a00 */
[----:B------:R0:W-:Y:S04]  /*4df50*/  STL [R1+0x1e34], R24 ;  /* 0x001e341801007387 */ /* 0x0001e80000100800 */
[----:B------:R-:W1:Y:S04]  /*4df60*/  LDS.64 R26, [R2+UR7+0x48800] ;  /* 0x04880007021a7984 */ /* 0x000e680008000a00 */
[----:B0-----:R-:W4:Y:S01]  /*4df70*/  LDL.LU R24, [R1+0x4] ;  /* 0x0000040001187983 */ /* 0x001f220000300800 */
[----:B--2---:R-:W-:Y:S03]  /*4df80*/  HMMA.16816.F32 R8, R8, R18, R12 ;  /* 0x000000120808723c */ /* 0x004fe6000000180c */
[----:B------:R-:W2:Y:S04]  /*4df90*/  LDL.LU.64 R18, [R1+0x1e38] ;  /* 0x001e380001127983 */ /* 0x000ea80000300a00 */
[----:B------:R-:W2:Y:S04]  /*4dfa0*/  LDL.64 R12, [R1+0x60] ;  /* 0x00006000010c7983 */ /* 0x000ea80000100a00 */
[----:B------:R-:W5:Y:S08]  /*4dfb0*/  LDL R14, [R1+0x58] ;  /* 0x00005800010e7983 */ /* 0x000f700000100800 */
[----:B------:R0:W-:Y:S04]  /*4dfc0*/  STL.64 [R1+0x110], R8 ;  /* 0x0001100801007387 */ /* 0x0001e80000100a00 */
[----:B------:R1:W-:Y:S04]  /*4dfd0*/  STL.64 [R1+0x118], R10 ;  /* 0x0001180a01007387 */ /* 0x0003e80000100a00 */
[----:B------:R-:W5:Y:S01]  /*4dfe0*/  LDL R15, [R1+0x5c] ;  /* 0x00005c00010f7983 */ /* 0x000f620000100800 */
[----:B0-----:R-:W-:-:S02]  /*4dff0*/  IMAD.MOV.U32 R9, RZ, RZ, R25 ;  /* 0x000000ffff097224 */ /* 0x001fc400078e0019 */
[----:B-1----:R-:W-:Y:S01]  /*4e000*/  IMAD.MOV.U32 R11, RZ, RZ, R3 ;  /* 0x000000ffff0b7224 */ /* 0x002fe200078e0003 */
[----:B---3--:R-:W-:Y:S01]  /*4e010*/  MOV R10, R28 ;  /* 0x0000001c000a7202 */ /* 0x008fe20000000f00 */
[----:B----4-:R-:W-:-:S07]  /*4e020*/  IMAD.MOV.U32 R8, RZ, RZ, R24 ;  /* 0x000000ffff087224 */ /* 0x010fce00078e0018 */
[----:B--2---:R-:W-:-:S15]  /*4e030*/  HMMA.16816.F32 R8, R8, R12, R16 ;  /* 0x0000000c0808723c */ /* 0x004fde0000001810 */
[----:B------:R-:W-:-:S04]  /*4e040*/  NOP ;  /* 0x0000000000007918 */ /* 0x000fc80000000000 */
[----:B------:R0:W-:Y:S04]  /*4e050*/  STL.64 [R1+0x100], R8 ;  /* 0x0001000801007387 */ /* 0x0001e80000100a00 */
[----:B------:R1:W-:Y:S01]  /*4e060*/  STL.64 [R1+0x108], R10 ;  /* 0x0001080a01007387 */ /* 0x0003e20000100a00 */
[----:B------:R-:W-:-:S03]  /*4e070*/  IMAD.MOV.U32 R29, RZ, RZ, R12 ;  /* 0x000000ffff1d7224 */ /* 0x000fc600078e000c */
[----:B------:R-:W2:Y:S01]  /*4e080*/  LDL R16, [R1+0x30] ;  /* 0x0000300001107983 */ /* 0x000ea20000100800 */
[----:B0-----:R-:W-:Y:S01]  /*4e090*/  MOV R8, R24 ;  /* 0x0000001800087202 */ /* 0x001fe20000000f00 */
[----:B------:R-:W-:Y:S02]  /*4e0a0*/  IMAD.MOV.U32 R9, RZ, RZ, R25 ;  /* 0x000000ffff097224 */ /* 0x000fe400078e0019 */
[----:B------:R-:W2:Y:S01]  /*4e0b0*/  LDL R17, [R1+0x34] ;  /* 0x0000340001117983 */ /* 0x000ea20000100800 */
[----:B-1----:R-:W-:Y:S02]  /*4e0c0*/  IMAD.MOV.U32 R10, RZ, RZ, R28 ;  /* 0x000000ffff0a7224 */ /* 0x002fe400078e001c */
[----:B------:R-:W-:Y:S01]  /*4e0d0*/  IMAD.MOV.U32 R11, RZ, RZ, R3 ;  /* 0x000000ffff0b7224 */ /* 0x000fe200078e0003 */
[----:B------:R-:W3:Y:S01]  /*4e0e0*/  LDL R18, [R1+0x50] ;  /* 0x0000500001127983 */ /* 0x000ee20000100800 */
[----:B------:R-:W-:-:S03]  /*4e0f0*/  IMAD.MOV.U32 R0, RZ, RZ, R13 ;  /* 0x000000ffff007224 */ /* 0x000fc600078e000d */
[----:B------:R-:W3:Y:S02]  /*4e100*/  LDL R19, [R1+0x54] ;  /* 0x0000540001137983 */ /* 0x000ee40000100800 */
[----:B-----5:R-:W-:Y:S02]  /*4e110*/  HMMA.16816.F32 R8, R8, R14, R20 ;  /* 0x0000000e0808723c */ /* 0x020fe40000001814 */
[----:B------:R-:W4:-:S15]  /*4e120*/  LDL R14, [R1+0x40] ;  /* 0x00004000010e7983 */ /* 0x000f1e0000100800 */
[----:B------:R-:W-:Y:S02]  /*4e130*/  NOP ;  /* 0x0000000000007918 */ /* 0x000fe40000000000 */
[----:B------:R0:W-:Y:S04]  /*4e140*/  STL.64 [R1+0xf0], R8 ;  /* 0x0000f00801007387 */ /* 0x0001e80000100a00 */
[----:B------:R1:W-:Y:S04]  /*4e150*/  STL.64 [R1+0xf8], R10 ;  /* 0x0000f80a01007387 */ /* 0x0003e80000100a00 */
[----:B------:R-:W4:Y:S04]  /*4e160*/  LDL R15, [R1+0x44] ;  /* 0x00004400010f7983 */ /* 0x000f280000100800 */
[----:B------:R-:W5:Y:S04]  /*4e170*/  LDL R12, [R1+0x48] ;  /* 0x00004800010c7983 */ /* 0x000f680000100800 */
[----:B------:R-:W5:Y:S01]  /*4e180*/  LDL R13, [R1+0x4c] ;  /* 0x00004c00010d7983 */ /* 0x000f620000100800 */
[----:B0-----:R-:W-:Y:S01]  /*4e190*/  MOV R8, R24 ;  /* 0x0000001800087202 */ /* 0x001fe20000000f00 */
[----:B-1----:R-:W-:-:S02]  /*4e1a0*/  IMAD.MOV.U32 R10, RZ, RZ, R28 ;  /* 0x000000ffff0a7224 */ /* 0x002fc400078e001c */
[----:B------:R-:W-:Y:S02]  /*4e1b0*/  IMAD.MOV.U32 R9, RZ, RZ, R25 ;  /* 0x000000ffff097224 */ /* 0x000fe400078e0019 */
[----:B------:R-:W-:Y:S01]  /*4e1c0*/  IMAD.MOV.U32 R11, RZ, RZ, R3 ;  /* 0x000000ffff0b7224 */ /* 0x000fe200078e0003 */
[----:B----4-:R-:W-:Y:S04]  /*4e1d0*/  STL.64 [R1+0x1e28], R14 ;  /* 0x001e280e01007387 */ /* 0x010fe80000100a00 */
[----:B-----5:R0:W-:Y:S04]  /*4e1e0*/  STL.64 [R1+0x1e20], R12 ;  /* 0x001e200c01007387 */ /* 0x0201e80000100a00 */
[----:B0-----:R-:W3:Y:S04]  /*4e1f0*/  LDL.LU R12, [R1+0x2c0] ;  /* 0x0002c000010c7983 */ /* 0x001ee80000300800 */
[----:B------:R-:W3:Y:S04]  /*4e200*/  LDL.LU R13, [R1+0x2c4] ;  /* 0x0002c400010d7983 */ /* 0x000ee80000300800 */
[----:B------:R-:W3:Y:S04]  /*4e210*/  LDL.LU R14, [R1+0x2c8] ;  /* 0x0002c800010e7983 */ /* 0x000ee80000300800 */
[----:B------:R-:W3:Y:S04]  /*4e220*/  LDL.LU R15, [R1+0x2cc] ;  /* 0x0002cc00010f7983 */ /* 0x000ee80000300800 */
[----:B------:R-:W4:Y:S04]  /*4e230*/  LDL.LU R20, [R1+0x8] ;  /* 0x0000080001147983 */ /* 0x000f280000300800 */
[----:B------:R-:W5:Y:S04]  /*4e240*/  LDL.LU R21, [R1+0x18] ;  /* 0x0000180001157983 */ /* 0x000f680000300800 */
[----:B------:R-:W3:Y:S04]  /*4e250*/  LDL R22, [R1+0x38] ;  /* 0x0000380001167983 */ /* 0x000ee80000100800 */
[----:B------:R-:W3:Y:S04]  /*4e260*/  LDL R23, [R1+0x3c] ;  /* 0x00003c0001177983 */ /* 0x000ee80000100800 */
[----:B------:R-:W3:Y:S04]  /*4e270*/  LDL.LU R24, [R1+0x1e34] ;  /* 0x001e340001187983 */ /* 0x000ee80000300800 */
[----:B------:R-:W3:Y:S01]  /*4e280*/  LDL.LU R28, [R1+0x1e30] ;  /* 0x001e3000011c7983 */ /* 0x000ee20000300800 */
[----:B--2---:R-:W-:Y:S03]  /*4e290*/  HMMA.16816.F32 R4, R8, R16, R4 ;  /* 0x000000100804723c */ /* 0x004fe60000001804 */
[----:B------:R-:W2:-:S15]  /*4e2a0*/  LDL.LU R8, [R1+0x2d0] ;  /* 0x0002d00001087983 */ /* 0x000e9e0000300800 */
[----:B------:R-:W-:Y:S01]  /*4e2b0*/  NOP ;  /* 0x0000000000007918 */ /* 0x000fe20000000000 */
[----:B------:R-:W-:Y:S04]  /*4e2c0*/  STL.64 [R1+0xc0], R4 ;  /* 0x0000c00401007387 */ /* 0x000fe80000100a00 */
[----:B------:R0:W-:Y:S04]  /*4e2d0*/  STL.64 [R1+0xc8], R6 ;  /* 0x0000c80601007387 */ /* 0x0001e80000100a00 */
[----:B------:R-:W2:Y:S04]  /*4e2e0*/  LDL.LU R9, [R1+0x2d4] ;  /* 0x0002d40001097983 */ /* 0x000ea80000300800 */
[----:B------:R-:W2:Y:S01]  /*4e2f0*/  LDL.LU R10, [R1+0x2d8] ;  /* 0x0002d800010a7983 */ /* 0x000ea20000300800 */
[----:B0-----:R-:W-:-:S03]  /*4e300*/  IMAD.MOV.U32 R7, RZ, RZ, R26 ;  /* 0x000000ffff077224 */ /* 0x001fc600078e001a */
[----:B------:R-:W2:Y:S01]  /*4e310*/  LDL.LU R11, [R1+0x2dc] ;  /* 0x0002dc00010b7983 */ /* 0x000ea20000300800 */
[----:B----4-:R-:W-:Y:S01]  /*4e320*/  MOV R4, R20 ;  /* 0x0000001400047202 */ /* 0x010fe20000000f00 */
[----:B-----5:R-:W-:Y:S02]  /*4e330*/  IMAD.MOV.U32 R6, RZ, RZ, R21 ;  /* 0x000000ffff067224 */ /* 0x020fe400078e0015 */
[----:B---3--:R-:W-:-:S07]  /*4e340*/  IMAD.MOV.U32 R5, RZ, RZ, R28 ;  /* 0x000000ffff057224 */ /* 0x008fce00078e001c */
[----:B------:R-:W-:Y:S01]  /*4e350*/  HMMA.16816.F32 R16, R4, R18, R12 ;  /* 0x000000120410723c */ /* 0x000fe2000000180c */
[----:B------:R-:W3:Y:S04]  /*4e360*/  LDL.LU.64 R14, [R1+0x1e28] ;  /* 0x001e2800010e7983 */ /* 0x000ee80000300a00 */
[----:B------:R-:W2:-:S14]  /*4e370*/  LDL.LU.64 R12, [R1+0x1e20] ;  /* 0x001e2000010c7983 */ /* 0x000e9c0000300a00 */
        /* <DEDUP_REMOVED lines=8> */
[----:B0-----:R-:W3:Y:S04]  /*4e400*/  LDL.LU R16, [R1+0x2e0] ;  /* 0x0002e00001107983 */ /* 0x001ee80000300800 */
[----:B------:R-:W3:Y:S04]  /*4e410*/  LDL.LU R17, [R1+0x2e4] ;  /* 0x0002e40001117983 */ /* 0x000ee80000300800 */
[----:B------:R-:W3:Y:S04]  /*4e420*/  LDL.LU R18, [R1+0x2e8] ;  /* 0x0002e80001127983 */ /* 0x000ee80000300800 */
[----:B------:R-:W3:Y:S01]  /*4e430*/  LDL.LU R19, [R1+0x2ec] ;  /* 0x0002ec0001137983 */ /* 0x000ee20000300800 */
[----:B--2---:R-:W-:Y:S01]  /*4e440*/  HMMA.16816.F32 R4, R4, R12, R8 ;  /* 0x0000000c0404723c */ /* 0x004fe20000001808 */
[----:B------:R-:W-:Y:S01]  /*4e450*/  MOV R8, R20 ;  /* 0x0000001400087202 */ /* 0x000fe20000000f00 */
[----:B------:R-:W-:-:S02]  /*4e460*/  IMAD.MOV.U32 R9, RZ, RZ, R28 ;  /* 0x000000ffff097224 */ /* 0x000fc400078e001c */
[----:B------:R-:W-:Y:S02]  /*4e470*/  IMAD.MOV.U32 R10, RZ, RZ, R21 ;  /* 0x000000ffff0a7224 */ /* 0x000fe400078e0015 */
[----:B------:R-:W-:-:S13]  /*4e480*/  IMAD.MOV.U32 R11, RZ, RZ, R26 ;  /* 0x000000ffff0b7224 */ /* 0x000fda00078e001a */
[----:B------:R0:W-:Y:S04]  /*4e490*/  STL.64 [R1+0x1df0], R6 ;  /* 0x001df00601007387 */ /* 0x0001e80000100a00 */
[----:B0-----:R-:W2:Y:S01]  /*4e4a0*/  LDL.64 R6, [R1+0x68] ;  /* 0x0000680001067983 */ /* 0x001ea20000100a00 */
[----:B---3--:R-:W-:Y:S03]  /*4e4b0*/  HMMA.16816.F32 R12, R8, R14, R16 ;  /* 0x0000000e080c723c */ /* 0x008fe60000001810 */
[----:B------:R-:W3:Y:S04]  /*4e4c0*/  LDL.LU.64 R18, [R1+0x1e18] ;  /* 0x001e180001127983 */ /* 0x000ee80000300a00 */
[----:B------:R-:W3:-:S12]  /*4e4d0*/  LDL.LU.64 R16, [R1+0x1e10] ;  /* 0x001e100001107983 */ /* 0x000ed80000300a00 */
[----:B------:R0:W-:Y:S02]  /*4e4e0*/  STL.64 [R1+0x1de8], R14 ;  /* 0x001de80e01007387 */ /* 0x0001e40000100a00 */
[----:B0-----:R-:W-:Y:S01]  /*4e4f0*/  MOV R14, R29 ;  /* 0x0000001d000e7202 */ /* 0x001fe20000000f00 */
[----:B------:R-:W-:Y:S01]  /*4e500*/  IMAD.MOV.U32 R15, RZ, RZ, R0 ;  /* 0x000000ffff0f7224 */ /* 0x000fe200078e0000 */
[----:B------:R-:W4:Y:S04]  /*4e510*/  LDL.LU R29, [R1+0x1e0c] ;  /* 0x001e0c00011d7983 */ /* 0x000f280000300800 */
[----:B------:R-:W5:Y:S01]  /*4e520*/  LDL.LU R0, [R1+0x1e08] ;  /* 0x001e080001007983 */ /* 0x000f620000300800 */
[----:B---3--:R-:W-:Y:S01]  /*4e530*/  HMMA.16816.F32 R8, R8, R22, R16 ;  /* 0x000000160808723c */ /* 0x008fe20000001810 */
[----:B------:R-:W-:-:S02]  /*4e540*/  IMAD.MOV.U32 R22, RZ, RZ, R24 ;  /* 0x000000ffff167224 */ /* 0x000fc400078e0018 */
[----:B------:R-:W3:Y:S04]  /*4e550*/  LDL.LU.64 R16, [R1+0x1e00] ;  /* 0x001e000001107983 */ /* 0x000ee80000300a00 */
[----:B------:R-:W3:Y:S04]  /*4e560*/  LDL R20, [R1+0xc] ;  /* 0x00000c0001147983 */ /* 0x000ee80000100800 */
[----:B-----5:R-:W0:Y:S04]  /*4e570*/  LDS.64 R24, [R0+UR7+0x49800] ;  /* 0x0498000700187984 */ /* 0x020e280008000a00 */
[----:B------:R-:W1:Y:S04]  /*4e580*/  LDS.64 R18, [R0+UR7+0x49000] ;  /* 0x0490000700127984 */ /* 0x000e680008000a00 */
[----:B0-----:R0:W-:Y:S04]  /*4e590*/  STL [R1+0x1de0], R24 ;  /* 0x001de01801007387 */ /* 0x0011e80000100800 */
[----:B-1----:R-:W-:Y:S04]  /*4e5a0*/  STL.64 [R1], R18 ;  /* 0x0000001201007387 */ /* 0x002fe80000100a00 */
[----:B------:R-:W1:Y:S04]  /*4e5b0*/  LDS.64 R18, [R2+UR7+0x49000] ;  /* 0x0490000702127984 */ /* 0x000e680008000a00 */
[----:B0-----:R-:W5:Y:S04]  /*4e5c0*/  LDL.LU R24, [R1+0x1c] ;  /* 0x00001c0001187983 */ /* 0x001f680000300800 */
[----:B------:R-:W-:Y:S04]  /*4e5d0*/  STL [R1+0x1dcc], R25 ;  /* 0x001dcc1901007387 */ /* 0x000fe80000100800 */
[----:B------:R-:W-:Y:S01]  /*4e5e0*/  STL [R1+0x1dc8], R0 ;  /* 0x001dc80001007387 */ /* 0x000fe20000100800 */
[----:B----4-:R-:W-:Y:S01]  /*4e5f0*/  IMAD.MOV.U32 R21, RZ, RZ, R29 ;  /* 0x000000ffff157224 */ /* 0x010fe200078e001d */
[----:B------:R-:W-:-:S02]  /*4e600*/  MOV R23, R27 ;  /* 0x0000001b00177202 */ /* 0x000fc40000000f00 */
[----:B------:R-:W0:Y:S04]  /*4e610*/  LDS.64 R2, [R2+UR7+0x49800] ;  /* 0x0498000702027984 */ /* 0x000e280008000a00 */
[----:B-1----:R1:W-:Y:S01]  /*4e620*/  STL.64 [R1+0x10], R18 ;  /* 0x0000101201007387 */ /* 0x0023e20000100a00 */
[----:B------:R-:W-:-:S03]  /*4e630*/  IMAD.MOV.U32 R26, RZ, RZ, R19 ;  /* 0x000000ffff1a7224 */ /* 0x000fc600078e0013 */
[----:B-1----:R-:W3:Y:S01]  /*4e640*/  LDL.LU.64 R18, [R1+0x1df8] ;  /* 0x001df80001127983 */ /* 0x002ee20000300a00 */
[----:B--2---:R-:W-:Y:S02]  /*4e650*/  IMAD.MOV.U32 R25, RZ, RZ, R6 ;  /* 0x000000ffff197224 */ /* 0x004fe400078e0006 */
[----:B------:R-:W-:Y:S01]  /*4e660*/  IMAD.MOV.U32 R0, RZ, RZ, R7 ;  /* 0x000000ffff007224 */ /* 0x000fe200078e0007 */
[----:B---3--:R-:W-:-:S15]  /*4e670*/  HMMA.16816.F32 R16, R20, R6, R16 ;  /* 0x000000061410723c */ /* 0x008fde0000001810 */
[----:B------:R-:W-:-:S04]  /*4e680*/  NOP ;  /* 0x0000000000007918 */ /* 0x000fc80000000000 */
[----:B------:R1:W-:Y:S04]  /*4e690*/  STL.64 [R1+0x500], R16 ;  /* 0x0005001001007387 */ /* 0x0003e80000100a00 */
[----:B------:R5:W-:Y:S04]  /*4e6a0*/  STL.64 [R1+0x508], R18 ;  /* 0x0005081201007387 */ /* 0x000be80000100a00 */
[----:B------:R-:W2:Y:S04]  /*4e6b0*/  LDL.LU.64 R6, [R1+0x1df0] ;  /* 0x001df00001067983 */ /* 0x000ea80000300a00 */
[----:B------:R-:W3:Y:S04]  /*4e6c0*/  LDL.64 R20, [R1+0x58] ;  /* 0x0000580001147983 */ /* 0x000ee80000100a00 */
[----:B------:R-:W4:Y:S01]  /*4e6d0*/  LDL.LU R23, [R1+0xc] ;  /* 0x00000c0001177983 */ /* 0x000f220000300800 */
[----:B-1----:R-:W-:-:S02]  /*4e6e0*/  IMAD.MOV.U32 R17, RZ, RZ, R29 ;  /* 0x000000ffff117224 */ /* 0x002fc400078e001d */
[----:B-----5:R-:W-:Y:S02]  /*4e6f0*/  IMAD.MOV.U32 R18, RZ, RZ, R24 ;  /* 0x000000ffff127224 */ /* 0x020fe400078e0018 */
[----:B------:R-:W-:Y:S01]  /*4e700*/  IMAD.MOV.U32 R19, RZ, RZ, R27 ;  /* 0x000000ffff137224 */ /* 0x000fe200078e001b */
[----:B----4-:R-:W-:-:S07]  /*4e710*/  MOV R16, R23 ;  /* 0x0000001700107202 */ /* 0x010fce0000000f00 */
[----:B--2---:R-:W-:Y:S01]  /*4e720*/  HMMA.16816.F32 R16, R16, R14, R4 ;  /* 0x0000000e1010723c */ /* 0x004fe20000001804 */
[----:B------:R-:W2:Y:S01]  /*4e730*/  LDL.LU.64 R14, [R1+0x1de8] ;  /* 0x001de800010e7983 */ /* 0x000ea20000300a00 */
[----:B------:R-:W-:Y:S01]  /*4e740*/  MOV R4, R23 ;  /* 0x0000001700047202 */ /* 0x000fe20000000f00 */
[----:B------:R-:W-:Y:S02]  /*4e750*/  IMAD.MOV.U32 R5, RZ, RZ, R29 ;  /* 0x000000ffff057224 */ /* 0x000fe400078e001d */
[----:B------:R-:W-:Y:S02]  /*4e760*/  IMAD.MOV.U32 R6, RZ, RZ, R24 ;  /* 0x000000ffff067224 */ /* 0x000fe400078e0018 */
[----:B------:R-:W-:Y:S01]  /*4e770*/  IMAD.MOV.U32 R7, RZ, RZ, R27 ;  /* 0x000000ffff077224 */ /* 0x000fe200078e001b */
[----:B---3--:R-:W-:-:S11]  /*4e780*/  MOV R28, R21 ;  /* 0x00000015001c7202 */ /* 0x008fd60000000f00 */
[----:B------:R1:W-:Y:S04]  /*4e790*/  STL.64 [R1+0x4f0], R16 ;  /* 0x0004f01001007387 */ /* 0x0003e80000100a00 */
[----:B------:R3:W-:Y:S01]  /*4e7a0*/  STL.64 [R1+0x4f8], R18 ;  /* 0x0004f81201007387 */ /* 0x0007e20000100a00 */
[----:B--2---:R-:W-:Y:S03]  /*4e7b0*/  HMMA.16816.F32 R4, R4, R20, R12 ;  /* 0x000000140404723c */ /* 0x004fe6000000180c */
[----:B------:R-:W2:-:S15]  /*4e7c0*/  LDL R12, [R1+0x30] ;  /* 0x00003000010c7983 */ /* 0x000e9e0000100800 */
[----:B------:R-:W-:Y:S01]  /*4e7d0*/  NOP ;  /* 0x0000000000007918 */ /* 0x000fe20000000000 */
[----:B------:R4:W-:Y:S04]  /*4e7e0*/  STL.64 [R1+0x4e0], R4 ;  /* 0x0004e00401007387 */ /* 0x0009e80000100a00 */
[----:B------:R5:W-:Y:S04]  /*4e7f0*/  STL.64 [R1+0x4e8], R6 ;  /* 0x0004e80601007387 */ /* 0x000be80000100a00 */
[----:B------:R-:W2:Y:S04]  /*4e800*/  LDL R13, [R1+0x34] ;  /* 0x00003400010d7983 */ /* 0x000ea80000100800 */
[----:B------:R-:W2:Y:S04]  /*4e810*/  LDL R14, [R1+0x50] ;  /* 0x00005000010e7983 */ /* 0x000ea80000100800 */
[----:B------:R-:W2:Y:S04]  /*4e820*/  LDL R15, [R1+0x54] ;  /* 0x00005400010f7983 */ /* 0x000ea80000100800 */
[----:B------:R-:W2:Y:S04]  /*4e830*/  LDL R20, [R1+0x48] ;  /* 0x0000480001147983 */ /* 0x000ea80000100800 */
[----:B------:R-:W2:Y:S04]  /*4e840*/  LDL R21, [R1+0x4c] ;  /* 0x00004c0001157983 */ /* 0x000ea80000100800 */
[----:B-1----:R-:W2:Y:S04]  /*4e850*/  LDL.LU R16, [R1+0x330] ;  /* 0x0003300001107983 */ /* 0x002ea80000300800 */
[----:B------:R-:W2:Y:S04]  /*4e860*/  LDL.LU R17, [R1+0x334] ;  /* 0x0003340001117983 */ /* 0x000ea80000300800 */
[----:B---3--:R-:W3:Y:S04]  /*4e870*/  LDL.LU R18, [R1+0x338] ;  /* 0x0003380001127983 */ /* 0x008ee80000300800 */
[----:B------:R-:W3:Y:S01]  /*4e880*/  LDL.LU R19, [R1+0x33c] ;  /* 0x00033c0001137983 */ /* 0x000ee20000300800 */
[----:B----4-:R-:W-:Y:S01]  /*4e890*/  IMAD.MOV.U32 R4, RZ, RZ, R23 ;  /* 0x000000ffff047224 */ /* 0x010fe200078e0017 */
[----:B-----5:R-:W-:Y:S01]  /*4e8a0*/  MOV R7, R27 ;  /* 0x0000001b00077202 */ /* 0x020fe20000000f00 */
[----:B------:R-:W-:-:S02]  /*4e8b0*/  IMAD.MOV.U32 R5, RZ, RZ, R29 ;  /* 0x000000ffff057224 */ /* 0x000fc400078e001d */
[----:B------:R-:W-:-:S07]  /*4e8c0*/  IMAD.MOV.U32 R6, RZ, RZ, R24 ;  /* 0x000000ffff067224 */ /* 0x000fce00078e0018 */
[----:B--2---:R-:W-:Y:S01]  /*4e8d0*/  HMMA.16816.F32 R4, R4, R12, R8 ;  /* 0x0000000c0404723c */ /* 0x004fe20000001808 */
[----:B---3--:R-:W-:Y:S04]  /*4e8e0*/  STL.64 [R1+0x1dd8], R18 ;  /* 0x001dd81201007387 */ /* 0x008fe80000100a00 */
[----:B------:R1:W-:Y:S04]  /*4e8f0*/  STL.64 [R1+0x1dd0], R16 ;  /* 0x001dd01001007387 */ /* 0x0003e80000100a00 */
[----:B-1----:R-:W2:Y:S04]  /*4e900*/  LDL.LU R16, [R1+0x310] ;  /* 0x0003100001107983 */ /* 0x002ea80000300800 */
[----:B------:R-:W2:Y:S04]  /*4e910*/  LDL.LU R17, [R1+0x314] ;  /* 0x0003140001117983 */ /* 0x000ea80000300800 */
[----:B------:R-:W2:Y:S04]  /*4e920*/  LDL.LU R18, [R1+0x318] ;  /* 0x0003180001127983 */ /* 0x000ea80000300800 */
[----:B------:R-:W2:Y:S04]  /*4e930*/  LDL.LU R19, [R1+0x31c] ;  /* 0x00031c0001137983 */ /* 0x000ea80000300800 */
[----:B------:R-:W3:Y:S04]  /*4e940*/  LDL R22, [R1+0x40] ;  /* 0x0000400001167983 */ /* 0x000ee80000100800 */
[----:B------:R-:W3:Y:S04]  /*4e950*/  LDL R23, [R1+0x44] ;  /* 0x0000440001177983 */ /* 0x000ee80000100800 */
[----:B------:R-:W4:Y:S04]  /*4e960*/  LDL.LU R29, [R1+0x10] ;  /* 0x00001000011d7983 */ /* 0x000f280000300800 */
[----:B------:R-:W5:Y:S04]  /*4e970*/  LDL.LU R24, [R1+0x1de0] ;  /* 0x001de00001187983 */ /* 0x000f680000300800 */
[----:B------:R-:W2:Y:S04]  /*4e980*/  LDL.LU R27, [R1] ;  /* 0x00000000011b7983 */ /* 0x000ea80000300800 */
[----:B------:R-:W3:Y:S04]  /*4e990*/  LDL R10, [R1+0x38] ;  /* 0x00003800010a7983 */ /* 0x000ee80000100800 */
[----:B------:R-:W-:Y:S04]  /*4e9a0*/  STL.64 [R1+0x2c0], R4 ;  /* 0x0002c00401007387 */ /* 0x000fe80000100a00 */
[----:B------:R0:W-:Y:S04]  /*4e9b0*/  STL.64 [R1+0x2c8], R6 ;  /* 0x0002c80601007387 */ /* 0x0001e80000100a00 */
[----:B------:R-:W3:Y:S01]  /*4e9c0*/  LDL R11, [R1+0x3c] ;  /* 0x00003c00010b7983 */ /* 0x000ee20000100800 */
[----:B0-----:R-:W-:Y:S01]  /*4e9d0*/  MOV R7, R2 ;  /* 0x0000000200077202 */ /* 0x001fe20000000f00 */
[----:B----4-:R-:W-:-:S02]  /*4e9e0*/  IMAD.MOV.U32 R6, RZ, RZ, R29 ;  /* 0x000000ffff067224 */ /* 0x010fc400078e001d */
[----:B-----5:R-:W-:Y:S02]  /*4e9f0*/  IMAD.MOV.U32 R5, RZ, RZ, R24 ;  /* 0x000000ffff057224 */ /* 0x020fe400078e0018 */
[----:B--2---:R-:W-:-:S07]  /*4ea00*/  IMAD.MOV.U32 R4, RZ, RZ, R27 ;  /* 0x000000ffff047224 */ /* 0x004fce00078e001b */
[C---:B------:R-:W-:Y:S01]  /*4ea10*/  HMMA.16816.F32 R12, R4.reuse, R14, R16 ;  /* 0x0000000e040c723c */ /* 0x040fe20000001810 */
[----:B---3--:R0:W-:Y:S04]  /*4ea20*/  STL.64 [R1+0x1dc0], R10 ;  /* 0x001dc00a01007387 */ /* 0x0081e80000100a00 */
[----:B------:R-:W2:Y:S04]  /*4ea30*/  LDL.LU R8, [R1+0x350] ;  /* 0x0003500001087983 */ /* 0x000ea80000300800 */
[----:B------:R-:W2:Y:S04]  /*4ea40*/  LDL.LU R9, [R1+0x354] ;  /* 0x0003540001097983 */ /* 0x000ea80000300800 */
[----:B0-----:R-:W2:Y:S04]  /*4ea50*/  LDL.LU R10, [R1+0x358] ;  /* 0x00035800010a7983 */ /* 0x001ea80000300800 */
[----:B------:R-:W2:Y:S04]  /*4ea60*/  LDL.LU R11, [R1+0x35c] ;  /* 0x00035c00010b7983 */ /* 0x000ea80000300800 */
[----:B------:R-:W3:Y:S04]  /*4ea70*/  LDL.LU.64 R18, [R1+0x1dd8] ;  /* 0x001dd80001127983 */ /* 0x000ee80000300a00 */
[----:B------:R-:W3:Y:S04]  /*4ea80*/  LDL.LU.64 R16, [R1+0x1dd0] ;  /* 0x001dd00001107983 */ /* 0x000ee80000300a00 */
[----:B------:R-:W-:Y:S04]  /*4ea90*/  STL.64 [R1+0x1db8], R14 ;  /* 0x001db80e01007387 */ /* 0x000fe80000100a00 */
[----:B------:R0:W-:Y:S04]  /*4eaa0*/  STL.64 [R1+0x1db0], R12 ;  /* 0x001db00c01007387 */ /* 0x0001e80000100a00 */
[----:B0-----:R-:W4:Y:S04]  /*4eab0*/  LDL.LU R12, [R1+0x370] ;  /* 0x00037000010c7983 */ /* 0x001f280000300800 */
[----:B------:R-:W4:Y:S04]  /*4eac0*/  LDL.LU R13, [R1+0x374] ;  /* 0x00037400010d7983 */ /* 0x000f280000300800 */
[----:B------:R-:W4:Y:S04]  /*4ead0*/  LDL.LU R14, [R1+0x378] ;  /* 0x00037800010e7983 */ /* 0x000f280000300800 */
[----:B------:R-:W4:Y:S01]  /*4eae0*/  LDL.LU R15, [R1+0x37c] ;  /* 0x00037c00010f7983 */ /* 0x000f220000300800 */
[C---:B---3--:R-:W-:Y:S08]  /*4eaf0*/  HMMA.16816.F32 R16, R4.reuse, R20, R16 ;  /* 0x000000140410723c */ /* 0x048ff00000001810 */
[----:B--2---:R-:W-:Y:S11]  /*4eb00*/  HMMA.16816.F32 R20, R4, R22, R8 ;  /* 0x000000160414723c */ /* 0x004ff60000001808 */
[----:B------:R0:W-:Y:S02]  /*4eb10*/  STL.64 [R1+0x1da8], R18 ;  /* 0x001da81201007387 */ /* 0x0001e40000100a00 */
[----:B0-----:R-:W-:-:S02]  /*4eb20*/  IMAD.MOV.U32 R18, RZ, RZ, R25 ;  /* 0x000000ffff127224 */ /* 0x001fc400078e0019 */
[----:B------:R-:W2:Y:S01]  /*4eb30*/  LDL.LU R25, [R1+0x1dcc] ;  /* 0x001dcc0001197983 */ /* 0x000ea20000300800 */
[----:B------:R-:W-:-:S03]  /*4eb40*/  IMAD.MOV.U32 R19, RZ, RZ, R0 ;  /* 0x000000ffff137224 */ /* 0x000fc600078e0000 */
[----:B------:R-:W3:Y:S04]  /*4eb50*/  LDL.LU R0, [R1+0x1dc8] ;  /* 0x001dc80001007983 */ /* 0x000ee80000300800 */
[----:B------:R-:W4:Y:S04]  /*4eb60*/  LDL.LU.64 R10, [R1+0x1dc0] ;  /* 0x001dc000010a7983 */ /* 0x000f280000300a00 */
[----:B------:R0:W-:Y:S04]  /*4eb70*/  STL.64 [R1+0x1da0], R22 ;  /* 0x001da01601007387 */ /* 0x0001e80000100a00 */
[----:B------:R-:W5:Y:S04]  /*4eb80*/  LDL R2, [R1+0x804] ;  /* 0x0008040001027983 */ /* 0x000f680000100800 */
[----:B0-----:R-:W2:Y:S01]  /*4eb90*/  LDL.64 R22, [R1+0x60] ;  /* 0x0000600001167983 */ /* 0x001ea20000100a00 */
[----:B----4-:R-:W-:Y:S03]  /*4eba0*/  HMMA.16816.F32 R4, R4, R10, R12 ;  /* 0x0000000a0404723c */ /* 0x010fe6000000180c */
[----:B------:R-:W4:Y:S04]  /*4ebb0*/  LDL.LU.64 R14, [R1+0x1db8] ;  /* 0x001db800010e7983 */ /* 0x000f280000300a00 */
[----:B------:R-:W4:-:S12]  /*4ebc0*/  LDL.LU.64 R12, [R1+0x1db0] ;  /* 0x001db000010c7983 */ /* 0x000f180000300a00 */
[----:B------:R0:W-:Y:S04]  /*4ebd0*/  STL.64 [R1+0x1d98], R6 ;  /* 0x001d980601007387 */ /* 0x0001e80000100a00 */
[----:B------:R-:W4:Y:S01]  /*4ebe0*/  LDL R8, [R1+0x4] ;  /* 0x0000040001087983 */ /* 0x000f220000100800 */
[----:B------:R-:W-:-:S03]  /*4ebf0*/  IMAD.MOV.U32 R10, RZ, RZ, R26 ;  /* 0x000000ffff0a7224 */ /* 0x000fc600078e001a */
[----:B---3--:R-:W1:Y:S01]  /*4ec00*/  LDS.64 R26, [R0+UR7+0x4a000] ;  /* 0x04a00007001a7984 */ /* 0x008e620008000a00 */
[----:B0-----:R-:W-:-:S03]  /*4ec10*/  IMAD.MOV.U32 R7, RZ, RZ, R28 ;  /* 0x000000ffff077224 */ /* 0x001fc600078e001c */
[----:B------:R-:W3:Y:S04]  /*4ec20*/  LDL R6, [R1+0x58] ;  /* 0x0000580001067983 */ /* 0x000ee80000100800 */
[----:B------:R-:W0:Y:S04]  /*4ec30*/  LDS.64 R28, [R0+UR7+0x4a800] ;  /* 0x04a80007001c7984 */ /* 0x000e280008000a00 */
[----:B-1----:R-:W-:Y:S01]  /*4ec40*/  STL.64 [R1+0x8], R26 ;  /* 0x0000081a01007387 */ /* 0x002fe20000100a00 */
[----:B------:R-:W-:-:S03]  /*4ec50*/  IMAD.MOV.U32 R24, RZ, RZ, R27 ;  /* 0x000000ffff187224 */ /* 0x000fc600078e001b */
[----:B-----5:R-:W1:Y:S01]  /*4ec60*/  LDS.64 R26, [R2+UR7+0x4a000] ;  /* 0x04a00007021a7984 */ /* 0x020e620008000a00 */
[----:B--2---:R-:W-:Y:S01]  /*4ec70*/  MOV R9, R25 ;  /* 0x0000001900097202 */ /* 0x004fe20000000f00 */
[----:B------:R-:W-:Y:S02]  /*4ec80*/  IMAD.MOV.U32 R11, RZ, RZ, R3 ;  /* 0x000000ffff0b7224 */ /* 0x000fe400078e0003 */
[----:B------:R2:W-:Y:S04]  /*4ec90*/  STL [R1+0x1d90], R24 ;  /* 0x001d901801007387 */ /* 0x0005e80000100800 */
[----:B--2---:R-:W2:Y:S04]  /*4eca0*/  LDL.LU R24, [R1+0x14] ;  /* 0x0000140001187983 */ /* 0x004ea80000300800 */
[----:B0-----:R0:W-:Y:S04]  /*4ecb0*/  STL [R1+0x1d94], R29 ;  /* 0x001d941d01007387 */ /* 0x0011e80000100800 */
[----:B0-----:R-:W5:Y:S04]  /*4ecc0*/  LDL.LU R29, [R1+0x4] ;  /* 0x00000400011d7983 */ /* 0x001f680000300800 */
[----:B-1----:R-:W-:Y:S01]  /*4ecd0*/  STL.64 [R1+0x18], R26 ;  /* 0x0000181a01007387 */ /* 0x002fe20000100a00 */
[----:B----4-:R-:W-:Y:S03]  /*4ece0*/  HMMA.16816.F32 R8, R8, R18, R12 ;  /* 0x000000120808723c */ /* 0x010fe6000000180c */
[----:B------:R-:W4:Y:S04]  /*4ecf0*/  LDL.LU.64 R18, [R1+0x1da8] ;  /* 0x001da80001127983 */ /* 0x000f280000300a00 */
[----:B------:R-:W3:Y:S04]  /*4ed00*/  LDL.LU R14, [R1+0x8] ;  /* 0x00000800010e7983 */ /* 0x000ee80000300800 */
[----:B------:R-:W3:Y:S08]  /*4ed10*/  LDL.LU R15, [R1+0x18] ;  /* 0x00001800010f7983 */ /* 0x000ef00000300800 */
[----:B------:R0:W-:Y:S04]  /*4ed20*/  STL.64 [R1+0x4d0], R8 ;  /* 0x0004d00801007387 */ /* 0x0001e80000100a00 */
[----:B------:R1:W-:Y:S01]  /*4ed30*/  STL.64 [R1+0x4d8], R10 ;  /* 0x0004d80a01007387 */ /* 0x0003e20000100a00 */
[----:B0-----:R-:W-:Y:S01]  /*4ed40*/  IMAD.MOV.U32 R9, RZ, RZ, R25 ;  /* 0x000000ffff097224 */ /* 0x001fe200078e0019 */
[----:B-1----:R-:W-:Y:S01]  /*4ed50*/  MOV R11, R3 ;  /* 0x00000003000b7202 */ /* 0x002fe20000000f00 */
[----:B--2---:R-:W-:-:S02]  /*4ed60*/  IMAD.MOV.U32 R10, RZ, RZ, R24 ;  /* 0x000000ffff0a7224 */ /* 0x004fc400078e0018 */
[----:B-----5:R-:W-:Y:S02]  /*4ed70*/  IMAD.MOV.U32 R8, RZ, RZ, R29 ;  /* 0x000000ffff087224 */ /* 0x020fe400078e001d */
[----:B------:R-:W-:Y:S02]  /*4ed80*/  IMAD.MOV.U32 R13, RZ, RZ, R22 ;  /* 0x000000ffff0d7224 */ /* 0x000fe400078e0016 */
[----:B------:R-:W-:-:S03]  /*4ed90*/  IMAD.MOV.U32 R12, RZ, RZ, R23 ;  /* 0x000000ffff0c7224 */ /* 0x000fc600078e0017 */
[----:B----4-:R-:W-:-:S15]  /*4eda0*/  HMMA.16816.F32 R8, R8, R22, R16 ;  /* 0x000000160808723c */ /* 0x010fde0000001810 */
[----:B------:R-:W-:-:S04]  /*4edb0*/  NOP ;  /* 0x0000000000007918 */ /* 0x000fc80000000000 */
[----:B------:R0:W-:Y:S04]  /*4edc0*/  STL.64 [R1+0x4c0], R8 ;  /* 0x0004c00801007387 */ /* 0x0001e80000100a00 */
[----:B------:R1:W-:Y:S04]  /*4edd0*/  STL.64 [R1+0x4c8], R10 ;  /* 0x0004c80a01007387 */ /* 0x0003e80000100a00 */
[----:B------:R-:W3:Y:S01]  /*4ede0*/  LDL.LU.64 R22, [R1+0x1da0] ;  /* 0x001da00001167983 */ /* 0x000ee20000300a00 */
[----:B0-----:R-:W-:Y:S01]  /*4edf0*/  IMAD.MOV.U32 R8, RZ, RZ, R29 ;  /* 0x000000ffff087224 */ /* 0x001fe200078e001d */
[----:B------:R-:W-:-:S02]  /*4ee00*/  MOV R9, R25 ;  /* 0x0000001900097202 */ /* 0x000fc40000000f00 */
[----:B------:R-:W2:Y:S01]  /*4ee10*/  LDL R16, [R1+0x30] ;  /* 0x0000300001107983 */ /* 0x000ea20000100800 */
[----:B-1----:R-:W-:Y:S02]  /*4ee20*/  IMAD.MOV.U32 R10, RZ, RZ, R24 ;  /* 0x000000ffff0a7224 */ /* 0x002fe400078e0018 */
[----:B------:R-:W-:Y:S01]  /*4ee30*/  IMAD.MOV.U32 R11, RZ, RZ, R3 ;  /* 0x000000ffff0b7224 */ /* 0x000fe200078e0003 */
[----:B------:R-:W2:Y:S04]  /*4ee40*/  LDL R17, [R1+0x34] ;  /* 0x0000340001117983 */ /* 0x000ea80000100800 */
[----:B------:R-:W4:Y:S04]  /*4ee50*/  LDL R18, [R1+0x50] ;  /* 0x0000500001127983 */ /* 0x000f280000100800 */
[----:B------:R-:W4:Y:S01]  /*4ee60*/  LDL R19, [R1+0x54] ;  /* 0x0000540001137983 */ /* 0x000f220000100800 */
[----:B---3--:R-:W-:Y:S03]  /*4ee70*/  HMMA.16816.F32 R8, R8, R6, R20 ;  /* 0x000000060808723c */ /* 0x008fe60000001814 */
[----:B------:R-:W2:Y:S04]  /*4ee80*/  LDL.LU.64 R6, [R1+0x1d98] ;  /* 0x001d980001067983 */ /* 0x000ea80000300a00 */
[----:B------:R-:W3:-:S12]  /*4ee90*/  LDL R20, [R1+0x48] ;  /* 0x0000480001147983 */ /* 0x000ed80000100800 */
[----:B------:R0:W-:Y:S04]  /*4eea0*/  STL.64 [R1+0x2d0], R8 ;  /* 0x0002d00801007387 */ /* 0x0001e80000100a00 */
[----:B------:R1:W-:Y:S04]  /*4eeb0*/  STL.64 [R1+0x2d8], R10 ;  /* 0x0002d80a01007387 */ /* 0x0003e80000100a00 */
[----:B------:R-:W5:Y:S04]  /*4eec0*/  LDL R22, [R1+0x40] ;  /* 0x0000400001167983 */ /* 0x000f680000100800 */
[----:B------:R-:W5:Y:S04]  /*4eed0*/  LDL R23, [R1+0x44] ;  /* 0x0000440001177983 */ /* 0x000f680000100800 */
[----:B------:R-:W3:Y:S01]  /*4eee0*/  LDL R21, [R1+0x4c] ;  /* 0x00004c0001157983 */ /* 0x000ee20000100800 */
[----:B------:R-:W-:-:S03]  /*4eef0*/  MOV R0, R27 ;  /* 0x0000001b00007202 */ /* 0x000fc60000000f00 */
[----:B------:R-:W2:Y:S01]  /*4ef00*/  LDS.64 R26, [R2+UR7+0x4a800] ;  /* 0x04a80007021a7984 */ /* 0x000ea20008000a00 */
[----:B0-----:R-:W-:Y:S01]  /*4ef10*/  IMAD.MOV.U32 R8, RZ, RZ, R29 ;  /* 0x000000ffff087224 */ /* 0x001fe200078e001d */
[----:B------:R-:W-:Y:S01]  /*4ef20*/  MOV R9, R25 ;  /* 0x0000001900097202 */ /* 0x000fe20000000f00 */
[----:B-1----:R-:W-:Y:S02]  /*4ef30*/  IMAD.MOV.U32 R10, RZ, RZ, R24 ;  /* 0x000000ffff0a7224 */ /* 0x002fe400078e0018 */
[----:B------:R-:W-:Y:S01]  /*4ef40*/  IMAD.MOV.U32 R11, RZ, RZ, R3 ;  /* 0x000000ffff0b7224 */ /* 0x000fe200078e0003 */
[----:B-----5:R-:W-:Y:S04]  /*4ef50*/  STL.64 [R1+0x1d88], R22 ;  /* 0x001d881601007387 */ /* 0x020fe80000100a00 */
[----:B---3--:R0:W-:Y:S04]  /*4ef60*/  STL.64 [R1+0x1d80], R20 ;  /* 0x001d801401007387 */ /* 0x0081e80000100a00 */
[----:B0-----:R-:W4:Y:S04]  /*4ef70*/  LDL.LU R20, [R1+0x140] ;  /* 0x0001400001147983 */ /* 0x001f280000300800 */
[----:B------:R-:W4:Y:S04]  /*4ef80*/  LDL.LU R21, [R1+0x144] ;  /* 0x0001440001157983 */ /* 0x000f280000300800 */
[----:B------:R-:W4:Y:S04]  /*4ef90*/  LDL.LU R22, [R1+0x148] ;  /* 0x0001480001167983 */ /* 0x000f280000300800 */
[----:B------:R-:W4:Y:S01]  /*4efa0*/  LDL.LU R23, [R1+0x14c] ;  /* 0x00014c0001177983 */ /* 0x000f220000300800 */
[----:B--2---:R-:W-:Y:S03]  /*4efb0*/  HMMA.16816.F32 R4, R8, R16, R4 ;  /* 0x000000100804723c */ /* 0x004fe60000001804 */
[----:B------:R-:W2:Y:S04]  /*4efc0*/  LDL.LU R29, [R1+0x1d94] ;  /* 0x001d9400011d7983 */ /* 0x000ea80000300800 */
[----:B------:R-:W3:Y:S04]  /*4efd0*/  LDL.LU R24, [R1+0x1d90] ;  /* 0x001d900001187983 */ /* 0x000ee80000300800 */
[----:B------:R-:W5:Y:S04]  /*4efe0*/  LDL R3, [R1+0x78] ;  /* 0x0000780001037983 */ /* 0x000f680000100800 */
[----:B------:R-:W2:Y:S04]  /*4eff0*/  LDL.LU R8, [R1+0x150] ;  /* 0x0001500001087983 */ /* 0x000ea80000300800 */
[----:B------:R0:W-:Y:S04]  /*4f000*/  STL.64 [R1+0x2b0], R4 ;  /* 0x0002b00401007387 */ /* 0x0001e80000100a00 */
[----:B------:R1:W-:Y:S04]  /*4f010*/  STL.64 [R1+0x2b8], R6 ;  /* 0x0002b80601007387 */ /* 0x0003e80000100a00 */
[----:B------:R-:W2:Y:S01]  /*4f020*/  LDL.LU R9, [R1+0x154] ;  /* 0x0001540001097983 */ /* 0x000ea20000300800 */
[----:B0-----:R-:W-:Y:S01]  /*4f030*/  IMAD.MOV.U32 R4, RZ, RZ, R14 ;  /* 0x000000ffff047224 */ /* 0x001fe200078e000e */
[----:B------:R-:W-:-:S02]  /*4f040*/  MOV R5, R28 ;  /* 0x0000001c00057202 */ /* 0x000fc40000000f00 */
[----:B------:R-:W2:Y:S01]  /*4f050*/  LDL.LU R10, [R1+0x158] ;  /* 0x00015800010a7983 */ /* 0x000ea20000300800 */
[----:B-1----:R-:W-:Y:S02]  /*4f060*/  IMAD.MOV.U32 R6, RZ, RZ, R15 ;  /* 0x000000ffff067224 */ /* 0x002fe400078e000f */
[----:B------:R-:W-:Y:S01]  /*4f070*/  IMAD.MOV.U32 R7, RZ, RZ, R26 ;  /* 0x000000ffff077224 */ /* 0x000fe200078e001a */
[----:B------:R-:W2:Y:S06]  /*4f080*/  LDL.LU R11, [R1+0x15c] ;  /* 0x00015c00010b7983 */ /* 0x000eac0000300800 */
[----:B----4-:R-:W-:Y:S01]  /*4f090*/  HMMA.16816.F32 R16, R4, R18, R20 ;  /* 0x000000120410723c */ /* 0x010fe20000001814 */
[----:B------:R-:W4:Y:S04]  /*4f0a0*/  LDL.LU.64 R22, [R1+0x1d88] ;  /* 0x001d880001167983 */ /* 0x000f280000300a00 */
[----:B------:R-:W2:-:S14]  /*4f0b0*/  LDL.LU.64 R20, [R1+0x1d80] ;  /* 0x001d800001147983 */ /* 0x000e9c0000300a00 */
[----:B------:R-:W-:Y:S04]  /*4f0c0*/  STL.64 [R1+0x1d68], R18 ;  /* 0x001d681201007387 */ /* 0x000fe80000100a00 */
[----:B------:R0:W-:Y:S04]  /*4f0d0*/  STL.64 [R1+0x1d60], R16 ;  /* 0x001d601001007387 */ /* 0x0001e80000100a00 */
[----:B0-----:R-:W2:Y:S04]  /*4f0e0*/  LDL.LU R16, [R1+0x190] ;  /* 0x0001900001107983 */ /* 0x001ea80000300800 */
[----:B------:R-:W2:Y:S04]  /*4f0f0*/  LDL.LU R17, [R1+0x194] ;  /* 0x0001940001117983 */ /* 0x000ea80000300800 */
[----:B------:R-:W2:Y:S04]  /*4f100*/  LDL.LU R18, [R1+0x198] ;  /* 0x0001980001127983 */ /* 0x000ea80000300800 */
[----:B------:R-:W2:Y:S04]  /*4f110*/  LDL.LU R19, [R1+0x19c] ;  /* 0x00019c0001137983 */ /* 0x000ea80000300800 */
[----:B--2---:R-:W-:Y:S04]  /*4f120*/  STL.64 [R1+0x1d78], R18 ;  /* 0x001d781201007387 */ /* 0x004fe80000100a00 */
[----:B------:R0:W-:Y:S04]  /*4f130*/  STL.64 [R1+0x1d70], R16 ;  /* 0x001d701001007387 */ /* 0x0001e80000100a00 */
[----:B0-----:R-:W4:Y:S04]  /*4f140*/  LDL.LU R16, [R1+0x170] ;  /* 0x0001700001107983 */ /* 0x001f280000300800 */
[----:B------:R-:W4:Y:S04]  /*4f150*/  LDL.LU R17, [R1+0x174] ;  /* 0x0001740001117983 */ /* 0x000f280000300800 */
[----:B------:R-:W4:Y:S04]  /*4f160*/  LDL.LU R18, [R1+0x178] ;  /* 0x0001780001127983 */ /* 0x000f280000300800 */
[----:B------:R-:W4:Y:S01]  /*4f170*/  LDL.LU R19, [R1+0x17c] ;  /* 0x00017c0001137983 */ /* 0x000f220000300800 */
[----:B------:R-:W-:Y:S01]  /*4f180*/  HMMA.16816.F32 R4, R4, R20, R8 ;  /* 0x000000140404723c */ /* 0x000fe20000001808 */
[----:B------:R-:W-:Y:S01]  /*4f190*/  IMAD.MOV.U32 R8, RZ, RZ, R14 ;  /* 0x000000ffff087224 */ /* 0x000fe200078e000e */
[----:B------:R-:W-:Y:S01]  /*4f1a0*/  MOV R9, R28 ;  /* 0x0000001c00097202 */ /* 0x000fe20000000f00 */
[----:B------:R-:W-:-:S02]  /*4f1b0*/  IMAD.MOV.U32 R10, RZ, RZ, R15 ;  /* 0x000000ffff0a7224 */ /* 0x000fc400078e000f */
[----:B------:R-:W-:-:S07]  /*4f1c0*/  IMAD.MOV.U32 R11, RZ, RZ, R26 ;  /* 0x000000ffff0b7224 */ /* 0x000fce00078e001a */
[----:B----4-:R-:W-:Y:S01]  /*4f1d0*/  HMMA.16816.F32 R20, R8, R22, R16 ;  /* 0x000000160814723c */ /* 0x010fe20000001810 */
[----:B------:R-:W2:Y:S04]  /*4f1e0*/  LDL.LU.64 R18, [R1+0x1d78] ;  /* 0x001d780001127983 */ /* 0x000ea80000300a00 */
[----:B------:R-:W2:Y:S04]  /*4f1f0*/  LDL.LU.64 R16, [R1+0x1d70] ;  /* 0x001d700001107983 */ /* 0x000ea80000300a00 */
[----:B------:R-:W2:Y:S04]  /*4f200*/  LDL R10, [R1+0x38] ;  /* 0x00003800010a7983 */ /* 0x000ea80000100800 */
[----:B------:R-:W2:Y:S04]  /*4f210*/  LDL R11, [R1+0x3c] ;  /* 0x00003c00010b7983 */ /* 0x000ea80000100800 */
[----:B-----5:R-:W0:Y:S04]  /*4f220*/  LDS.64 R8, [R3+UR7+0x4b800] ;  /* 0x04b8000703087984 */ /* 0x020e280008000a00 */
[----:B------:R1:W-:Y:S02]  /*4f230*/  STL.64 [R1+0x1d58], R22 ;  /* 0x001d581601007387 */ /* 0x0003e40000100a00 */
[----:B-1----:R-:W-:Y:S01]  /*4f240*/  MOV R23, R12 ;  /* 0x0000000c00177202 */ /* 0x002fe20000000f00 */
[----:B------:R-:W-:-:S02]  /*4f250*/  IMAD.MOV.U32 R12, RZ, RZ, R14 ;  /* 0x000000ffff0c7224 */ /* 0x000fc400078e000e */
[----:B------:R-:W-:Y:S02]  /*4f260*/  IMAD.MOV.U32 R22, RZ, RZ, R13 ;  /* 0x000000ffff167224 */ /* 0x000fe400078e000d */
[----:B------:R-:W-:Y:S01]  /*4f270*/  IMAD.MOV.U32 R14, RZ, RZ, R15 ;  /* 0x000000ffff0e7224 */ /* 0x000fe200078e000f */
[----:B------:R-:W-:Y:S01]  /*4f280*/  MOV R15, R26 ;  /* 0x0000001a000f7202 */ /* 0x000fe20000000f00 */
[----:B------:R-:W-:Y:S02]  /*4f290*/  IMAD.MOV.U32 R13, RZ, RZ, R28 ;  /* 0x000000ffff0d7224 */ /* 0x000fe400078e001c */
[----:B------:R-:W-:-:S05]  /*4f2a0*/  IMAD.MOV.U32 R26, RZ, RZ, R0 ;  /* 0x000000ffff1a7224 */ /* 0x000fca00078e0000 */
[----:B--2---:R-:W-:Y:S01]  /*4f2b0*/  HMMA.16816.F32 R12, R12, R10, R16 ;  /* 0x0000000a0c0c723c */ /* 0x004fe20000001810 */
[----:B------:R-:W1:Y:S04]  /*4f2c0*/  LDS.64 R10, [R3+UR7+0x4b000] ;  /* 0x04b00007030a7984 */ /* 0x000e680008000a00 */
[----:B------:R-:W3:Y:S04]  /*4f2d0*/  LDL.LU.64 R18, [R1+0x1d68] ;  /* 0x001d680001127983 */ /* 0x000ee80000300a00 */
[----:B------:R-:W3:Y:S04]  /*4f2e0*/  LDL.LU.64 R16, [R1+0x1d60] ;  /* 0x001d600001107983 */ /* 0x000ee80000300a00 */
[----:B0-----:R-:W-:Y:S04]  /*4f2f0*/  STL [R1+0x1d4c], R9 ;  /* 0x001d4c0901007387 */ /* 0x001fe80000100800 */
[----:B-1----:R-:W-:Y:S04]  /*4f300*/  STL.64 [R1], R10 ;  /* 0x0000000a01007387 */ /* 0x002fe80000100a00 */
[----:B------:R-:W0:Y:S04]  /*4f310*/  LDS.64 R10, [R2+UR7+0x4b000] ;  /* 0x04b00007020a7984 */ /* 0x000e280008000a00 */
[----:B------:R-:W-:Y:S04]  /*4f320*/  STL [R1+0x1d48], R3 ;  /* 0x001d480301007387 */ /* 0x000fe80000100800 */
[----:B0-----:R-:W-:Y:S01]  /*4f330*/  STL [R1+0x10], R10 ;  /* 0x0000100a01007387 */ /* 0x001fe20000100800 */
[----:B------:R-:W-:-:S03]  /*4f340*/  IMAD.MOV.U32 R0, RZ, RZ, R11 ;  /* 0x000000ffff007224 */ /* 0x000fc600078e000b */
[----:B------:R-:W0:Y:S04]  /*4f350*/  LDS.64 R10, [R2+UR7+0x4b800] ;  /* 0x04b80007020a7984 */ /* 0x000e280008000a00 */
[----:B------:R1:W-:Y:S04]  /*4f360*/  STL [R1+0x1d20], R2 ;  /* 0x001d200201007387 */ /* 0x0003e80000100800 */
[----:B-1----:R-:W3:Y:S01]  /*4f370*/  LDL.64 R2, [R1+0x68] ;  /* 0x0000680001027983 */ /* 0x002ee20000100a00 */
[----:B------:R-:W-:-:S07]  /*4f380*/  IMAD.MOV.U32 R25, RZ, RZ, R29 ;  /* 0x000000ffff197224 */ /* 0x000fce00078e001d */
[----:B---3--:R-:W-:-:S15]  /*4f390*/  HMMA.16816.F32 R16, R24, R2, R16 ;  /* 0x000000021810723c */ /* 0x008fde0000001810 */
[----:B------:R-:W-:-:S04]  /*4f3a0*/  NOP ;  /* 0x0000000000007918 */ /* 0x000fc80000000000 */
[----:B------:R1:W-:Y:S04]  /*4f3b0*/  STL.64 [R1+0x4b0], R16 ;  /* 0x0004b01001007387 */ /* 0x0003e80000100a00 */
[----:B------:R2:W-:Y:S04]  /*4f3c0*/  STL.64 [R1+0x4b8], R18 ;  /* 0x0004b81201007387 */ /* 0x0005e80000100a00 */
[----:B------:R-:W3:Y:S04]  /*4f3d0*/  LDL.LU R25, [R1+0xc] ;  /* 0x00000c0001197983 */ /* 0x000ee80000300800 */
[----:B------:R-:W4:Y:S01]  /*4f3e0*/  LDL.LU R26, [R1+0x1c] ;  /* 0x00001c00011a7983 */ /* 0x000f220000300800 */
[----:B-1----:R-:W-:Y:S01]  /*4f3f0*/  IMAD.MOV.U32 R17, RZ, RZ, R29 ;  /* 0x000000ffff117224 */ /* 0x002fe200078e001d */
[----:B--2---:R-:W-:Y:S01]  /*4f400*/  MOV R19, R27 ;  /* 0x0000001b00137202 */ /* 0x004fe20000000f00 */
[----:B---3--:R-:W-:-:S02]  /*4f410*/  IMAD.MOV.U32 R16, RZ, RZ, R25 ;  /* 0x000000ffff107224 */ /* 0x008fc400078e0019 */
[----:B----4-:R-:W-:-:S07]  /*4f420*/  IMAD.MOV.U32 R18, RZ, RZ, R26 ;  /* 0x000000ffff127224 */ /* 0x010fce00078e001a */
[----:B------:R-:W-:Y:S01]  /*4f430*/  HMMA.16816.F32 R4, R16, R22, R4 ;  /* 0x000000161004723c */ /* 0x000fe20000001804 */
[----:B------:R-:W2:Y:S04]  /*4f440*/  LDL.LU.64 R22, [R1+0x1d58] ;  /* 0x001d580001167983 */ /* 0x000ea80000300a00 */
[----:B------:R-:W2:Y:S04]  /*4f450*/  LDL.64 R18, [R1+0x58] ;  /* 0x0000580001127983 */ /* 0x000ea80000100a00 */
[----:B------:R-:W3:Y:S10]  /*4f460*/  LDL R16, [R1+0x50] ;  /* 0x0000500001107983 */ /* 0x000ef40000100800 */
[----:B------:R1:W-:Y:S04]  /*4f470*/  STL.64 [R1+0x370], R4 ;  /* 0x0003700401007387 */ /* 0x0003e80000100a00 */
[----:B------:R4:W-:Y:S04]  /*4f480*/  STL.64 [R1+0x378], R6 ;  /* 0x0003780601007387 */ /* 0x0009e80000100a00 */
[----:B------:R-:W3:Y:S01]  /*4f490*/  LDL R17, [R1+0x54] ;  /* 0x0000540001117983 */ /* 0x000ee20000100800 */
[----:B-1----:R-:W-:-:S02]  /*4f4a0*/  IMAD.MOV.U32 R4, RZ, RZ, R25 ;  /* 0x000000ffff047224 */ /* 0x002fc400078e0019 */
[----:B------:R-:W-:Y:S02]  /*4f4b0*/  IMAD.MOV.U32 R5, RZ, RZ, R29 ;  /* 0x000000ffff057224 */ /* 0x000fe400078e001d */
[----:B----4-:R-:W-:Y:S01]  /*4f4c0*/  IMAD.MOV.U32 R6, RZ, RZ, R26 ;  /* 0x000000ffff067224 */ /* 0x010fe200078e001a */
[----:B------:R-:W-:-:S07]  /*4f4d0*/  MOV R7, R27 ;  /* 0x0000001b00077202 */ /* 0x000fce0000000f00 */
[----:B--2---:R-:W-:-:S15]  /*4f4e0*/  HMMA.16816.F32 R4, R4, R18, R20 ;  /* 0x000000120404723c */ /* 0x004fde0000001814 */
[----:B------:R-:W-:-:S04]  /*4f4f0*/  NOP ;  /* 0x0000000000007918 */ /* 0x000fc80000000000 */
[----:B------:R-:W-:Y:S04]  /*4f500*/  STL.64 [R1+0x360], R4 ;  /* 0x0003600401007387 */ /* 0x000fe80000100a00 */
[----:B------:R1:W-:Y:S04]  /*4f510*/  STL.64 [R1+0x368], R6 ;  /* 0x0003680601007387 */ /* 0x0003e80000100a00 */
[----:B------:R-:W2:Y:S04]  /*4f520*/  LDL R22, [R1+0x40] ;  /* 0x0000400001167983 */ /* 0x000ea80000100800 */
[----:B------:R-:W2:Y:S04]  /*4f530*/  LDL R23, [R1+0x44] ;  /* 0x0000440001177983 */ /* 0x000ea80000100800 */
[----:B-1----:R-:W4:Y:S04]  /*4f540*/  LDL R6, [R1+0x30] ;  /* 0x0000300001067983 */ /* 0x002f280000100800 */
[----:B------:R-:W4:Y:S01]  /*4f550*/  LDL R7, [R1+0x34] ;  /* 0x0000340001077983 */ /* 0x000f220000100800 */
[----:B------:R-:W-:Y:S01]  /*4f560*/  IMAD.MOV.U32 R24, RZ, RZ, R25 ;  /* 0x000000ffff187224 */ /* 0x000fe200078e0019 */
[----:B------:R-:W-:Y:S01]  /*4f570*/  MOV R25, R29 ;  /* 0x0000001d00197202 */ /* 0x000fe20000000f00 */
[----:B------:R-:W-:Y:S01]  /*4f580*/  IMAD.MOV.U32 R28, RZ, RZ, R19 ;  /* 0x000000ffff1c7224 */ /* 0x000fe200078e0013 */
[----:B------:R-:W-:Y:S01]  /*4f590*/  MOV R9, R2 ;  /* 0x0000000200097202 */ /* 0x000fe20000000f00 */
[----:B------:R-:W-:Y:S01]  /*4f5a0*/  IMAD.MOV.U32 R2, RZ, RZ, R18 ;  /* 0x000000ffff027224 */ /* 0x000fe200078e0012 */
[----:B------:R-:W5:Y:S04]  /*4f5b0*/  LDL R19, [R1+0x4c] ;  /* 0x00004c0001137983 */ /* 0x000f680000100800 */
[----:B------:R-:W5:Y:S01]  /*4f5c0*/  LDL R18, [R1+0x48] ;  /* 0x0000480001127983 */ /* 0x000f620000100800 */
[----:B----4-:R-:W-:Y:S03]  /*4f5d0*/  HMMA.16816.F32 R4, R24, R6, R12 ;  /* 0x000000061804723c */ /* 0x010fe6000000180c */
[----:B--2---:R1:W-:Y:S04]  /*4f5e0*/  STL.64 [R1+0x1d50], R22 ;  /* 0x001d501601007387 */ /* 0x0043e80000100a00 */
[----:B------:R-:W5:Y:S04]  /*4f5f0*/  LDL.LU R20, [R1+0x210] ;  /* 0x0002100001147983 */ /* 0x000f680000300800 */
[----:B------:R-:W5:Y:S04]  /*4f600*/  LDL.LU R21, [R1+0x214] ;  /* 0x0002140001157983 */ /* 0x000f680000300800 */
[----:B-1----:R-:W5:Y:S04]  /*4f610*/  LDL.LU R22, [R1+0x218] ;  /* 0x0002180001167983 */ /* 0x002f680000300800 */
[----:B------:R-:W5:Y:S04]  /*4f620*/  LDL.LU R23, [R1+0x21c] ;  /* 0x00021c0001177983 */ /* 0x000f680000300800 */
[----:B------:R-:W2:Y:S04]  /*4f630*/  LDL.LU R29, [R1+0x10] ;  /* 0x00001000011d7983 */ /* 0x000ea80000300800 */
[----:B------:R-:W3:Y:S04]  /*4f640*/  LDL.LU R12, [R1+0x200] ;  /* 0x00020000010c7983 */ /* 0x000ee80000300800 */
[----:B------:R1:W-:Y:S04]  /*4f650*/  STL.64 [R1+0x350], R4 ;  /* 0x0003500401007387 */ /* 0x0003e80000100a00 */
[----:B------:R0:W-:Y:S04]  /*4f660*/  STL.64 [R1+0x358], R6 ;  /* 0x0003580601007387 */ /* 0x0001e80000100a00 */
[----:B------:R-:W3:Y:S04]  /*4f670*/  LDL.LU R13, [R1+0x204] ;  /* 0x00020400010d7983 */ /* 0x000ee80000300800 */
[----:B------:R-:W3:Y:S04]  /*4f680*/  LDL.LU R14, [R1+0x208] ;  /* 0x00020800010e7983 */ /* 0x000ee80000300800 */
[----:B------:R-:W3:Y:S04]  /*4f690*/  LDL.LU R15, [R1+0x20c] ;  /* 0x00020c00010f7983 */ /* 0x000ee80000300800 */
[----:B------:R-:W4:Y:S01]  /*4f6a0*/  LDL.LU R25, [R1] ;  /* 0x0000000001197983 */ /* 0x000f220000300800 */
[----:B-1----:R-:W-:Y:S01]  /*4f6b0*/  IMAD.MOV.U32 R5, RZ, RZ, R8 ;  /* 0x000000ffff057224 */ /* 0x002fe200078e0008 */
[----:B0-----:R-:W-:-:S02]  /*4f6c0*/  MOV R7, R10 ;  /* 0x0000000a00077202 */ /* 0x001fc40000000f00 */
[----:B------:R-:W3:Y:S04]  /*4f6d0*/  LDL R26, [R1+0x38] ;  /* 0x00003800011a7983 */ /* 0x000ee80000100800 */
[----:B------:R-:W5:Y:S01]  /*4f6e0*/  LDL R27, [R1+0x3c] ;  /* 0x00003c00011b7983 */ /* 0x000f620000100800 */
[----:B--2---:R-:W-:Y:S02]  /*4f6f0*/  IMAD.MOV.U32 R6, RZ, RZ, R29 ;  /* 0x000000ffff067224 */ /* 0x004fe400078e001d */
[----:B----4-:R-:W-:-:S07]  /*4f700*/  IMAD.MOV.U32 R4, RZ, RZ, R25 ;  /* 0x000000ffff047224 */ /* 0x010fce00078e0019 */
[----:B---3--:R-:W-:-:S15]  /*4f710*/  HMMA.16816.F32 R12, R4, R16, R12 ;  /* 0x00000010040c723c */ /* 0x008fde000000180c */
[----:B------:R-:W-:-:S04]  /*4f720*/  NOP ;  /* 0x0000000000007918 */ /* 0x000fc80000000000 */
[----:B------:R-:W-:Y:S04]  /*4f730*/  STL.64 [R1+0x1d30], R14 ;  /* 0x001d300e01007387 */ /* 0x000fe80000100a00 */
[----:B------:R0:W-:Y:S04]  /*4f740*/  STL.64 [R1+0x1d28], R12 ;  /* 0x001d280c01007387 */ /* 0x0001e80000100a00 */
[----:B0-----:R-:W2:Y:S04]  /*4f750*/  LDL.LU R12, [R1+0x230] ;  /* 0x00023000010c7983 */ /* 0x001ea80000300800 */
[----:B------:R-:W2:Y:S04]  /*4f760*/  LDL.LU R13, [R1+0x234] ;  /* 0x00023400010d7983 */ /* 0x000ea80000300800 */
[----:B------:R-:W3:Y:S04]  /*4f770*/  LDL.LU R14, [R1+0x238] ;  /* 0x00023800010e7983 */ /* 0x000ee80000300800 */
[----:B------:R-:W3:Y:S01]  /*4f780*/  LDL.LU R15, [R1+0x23c] ;  /* 0x00023c00010f7983 */ /* 0x000ee20000300800 */
[----:B-----5:R-:W-:Y:S03]  /*4f790*/  HMMA.16816.F32 R16, R4, R18, R20 ;  /* 0x000000120410723c */ /* 0x020fe60000001814 */
[----:B---3--:R-:W-:Y:S04]  /*4f7a0*/  STL.64 [R1+0x1d40], R14 ;  /* 0x001d400e01007387 */ /* 0x008fe80000100a00 */
[----:B--2---:R0:W-:Y:S04]  /*4f7b0*/  STL.64 [R1+0x1d38], R12 ;  /* 0x001d380c01007387 */ /* 0x0041e80000100a00 */
[----:B0-----:R-:W2:Y:S04]  /*4f7c0*/  LDL.LU R12, [R1+0x220] ;  /* 0x00022000010c7983 */ /* 0x001ea80000300800 */
[----:B------:R-:W2:Y:S04]  /*4f7d0*/  LDL.LU R13, [R1+0x224] ;  /* 0x00022400010d7983 */ /* 0x000ea80000300800 */
[----:B------:R-:W2:Y:S04]  /*4f7e0*/  LDL.LU R14, [R1+0x228] ;  /* 0x00022800010e7983 */ /* 0x000ea80000300800 */
[----:B------:R-:W2:Y:S04]  /*4f7f0*/  LDL.LU R15, [R1+0x22c] ;  /* 0x00022c00010f7983 */ /* 0x000ea80000300800 */
[----:B------:R-:W2:Y:S04]  /*4f800*/  LDL.LU.64 R22, [R1+0x1d50] ;  /* 0x001d500001167983 */ /* 0x000ea80000300a00 */
[----:B------:R0:W-:Y:S02]  /*4f810*/  STL.64 [R1+0x1d18], R18 ;  /* 0x001d181201007387 */ /* 0x0001e40000100a00 */
[----:B0-----:R-:W-:-:S02]  /*4f820*/  IMAD.MOV.U32 R18, RZ, RZ, R9 ;  /* 0x000000ffff127224 */ /* 0x001fc400078e0009 */
[----:B------:R-:W3:Y:S01]  /*4f830*/  LDL.LU R9, [R1+0x1d4c] ;  /* 0x001d4c0001097983 */ /* 0x000ee20000300800 */
[----:B------:R-:W-:-:S03]  /*4f840*/  IMAD.MOV.U32 R19, RZ, RZ, R3 ;  /* 0x000000ffff137224 */ /* 0x000fc600078e0003 */
[----:B------:R-:W4:Y:S01]  /*4f850*/  LDL.LU R3, [R1+0x1d48] ;  /* 0x001d480001037983 */ /* 0x000f220000300800 */
[----:B--2---:R-:W-:Y:S03]  /*4f860*/  HMMA.16816.F32 R20, R4, R22, R12 ;  /* 0x000000160414723c */ /* 0x004fe6000000180c */
[----:B------:R-:W2:Y:S04]  /*4f870*/  LDL.LU.64 R14, [R1+0x1d40] ;  /* 0x001d4000010e7983 */ /* 0x000ea80000300a00 */
[----:B------:R-:W2:Y:S01]  /*4f880*/  LDL.LU.64 R12, [R1+0x1d38] ;  /* 0x001d3800010c7983 */ /* 0x000ea20000300a00 */
[----:B------:R-:W-:-:S03]  /*4f890*/  IMAD.MOV.U32 R10, RZ, RZ, R0 ;  /* 0x000000ffff0a7224 */ /* 0x000fc600078e0000 */
[----:B----4-:R-:W-:Y:S01]  /*4f8a0*/  LDS.64 R24, [R3+UR7+0x4c800] ;  /* 0x04c8000703187984 */ /* 0x010fe20008000a00 */
[----:B--2---:R-:W-:Y:S03]  /*4f8b0*/  HMMA.16816.F32 R4, R4, R26, R12 ;  /* 0x0000001a0404723c */ /* 0x004fe6000000180c */
[----:B------:R-:W3:Y:S04]  /*4f8c0*/  LDL.LU.64 R14, [R1+0x1d30] ;  /* 0x001d3000010e7983 */ /* 0x000ee80000300a00 */
[----:B------:R-:W3:Y:S04]  /*4f8d0*/  LDL.LU.64 R12, [R1+0x1d28] ;  /* 0x001d2800010c7983 */ /* 0x000ee80000300a00 */
[----:B------:R-:W0:Y:S08]  /*4f8e0*/  LDS.64 R26, [R3+UR7+0x4c000] ;  /* 0x04c00007031a7984 */ /* 0x000e300008000a00 */
[----:B------:R1:W-:Y:S04]  /*4f8f0*/  STL.64 [R1+0x1d10], R6 ;  /* 0x001d100601007387 */ /* 0x0003e80000100a00 */
[----:B------:R-:W3:Y:S01]  /*4f900*/  LDL R8, [R1+0x4] ;  /* 0x0000040001087983 */ /* 0x000ee20000100800 */
[----:B-1----:R-:W-:-:S03]  /*4f910*/  IMAD.MOV.U32 R6, RZ, RZ, R2 ;  /* 0x000000ffff067224 */ /* 0x002fc600078e0002 */
[----:B------:R-:W2:Y:S04]  /*4f920*/  LDL.LU R2, [R1+0x1d20] ;  /* 0x001d200001027983 */ /* 0x000ea80000300800 */
[----:B0-----:R0:W-:Y:S04]  /*4f930*/  STL [R1+0x1d08], R26 ;  /* 0x001d081a01007387 */ /* 0x0011e80000100800 */
[----:B0-----:R-:W4:Y:S04]  /*4f940*/  LDL.LU R26, [R1+0x4] ;  /* 0x00000400011a7983 */ /* 0x001f280000300800 */
[----:B------:R-:W-:Y:S04]  /*4f950*/  STL [R1+0x1cf0], R27 ;  /* 0x001cf01b01007387 */ /* 0x000fe80000100800 */
[----:B------:R-:W-:Y:S01]  /*4f960*/  STL [R1+0x1cf4], R25 ;  /* 0x001cf41901007387 */ /* 0x000fe20000100800 */
[----:B---3--:R-:W-:Y:S03]  /*4f970*/  HMMA.16816.F32 R12, R8, R18, R12 ;  /* 0x00000012080c723c */ /* 0x008fe6000000180c */
[----:B------:R-:W3:-:S15]  /*4f980*/  LDL.LU.64 R18, [R1+0x1d18] ;  /* 0x001d180001127983 */ /* 0x000ede0000300a00 */
[----:B------:R-:W-:Y:S01]  /*4f990*/  NOP ;  /* 0x0000000000007918 */ /* 0x000fe20000000000 */
[----:B------:R-:W-:Y:S04]  /*4f9a0*/  STL.64 [R1+0x4a0], R12 ;  /* 0x0004a00c01007387 */ /* 0x000fe80000100a00 */
[----:B------:R0:W-:Y:S04]  /*4f9b0*/  STL.64 [R1+0x4a8], R14 ;  /* 0x0004a80e01007387 */ /* 0x0001e80000100a00 */
[----:B0-----:R-:W3:Y:S01]  /*4f9c0*/  LDL.64 R14, [R1+0x60] ;  /* 0x00006000010e7983 */ /* 0x001ee20000100a00 */
[----:B----4-:R-:W-:-:S07]  /*4f9d0*/  IMAD.MOV.U32 R8, RZ, RZ, R26 ;  /* 0x000000ffff087224 */ /* 0x010fce00078e001a */
[----:B---3--:R-:W-:-:S15]  /*4f9e0*/  HMMA.16816.F32 R16, R8, R14, R16 ;  /* 0x0000000e0810723c */ /* 0x008fde0000001810 */
[----:B------:R-:W-:-:S04]  /*4f9f0*/  NOP ;  /* 0x0000000000007918 */ /* 0x000fc80000000000 */
[----:B------:R0:W-:Y:S04]  /*4fa00*/  STL.64 [R1+0x3c0], R16 ;  /* 0x0003c01001007387 */ /* 0x0001e80000100a00 */
[----:B------:R1:W-:Y:S04]  /*4fa10*/  STL.64 [R1+0x3c8], R18 ;  /* 0x0003c81201007387 */ /* 0x0003e80000100a00 */
[----:B------:R-:W3:Y:S04]  /*4fa20*/  LDL R12, [R1+0x48] ;  /* 0x00004800010c7983 */ /* 0x000ee80000100800 */
[----:B------:R-:W3:Y:S04]  /*4fa30*/  LDL R13, [R1+0x4c] ;  /* 0x00004c00010d7983 */ /* 0x000ee80000100800 */
[----:B0-----:R-:W4:Y:S04]  /*4fa40*/  LDL.LU R16, [R1+0x250] ;  /* 0x0002500001107983 */ /* 0x001f280000300800 */
[----:B------:R-:W4:Y:S04]  /*4fa50*/  LDL.LU R17, [R1+0x254] ;  /* 0x0002540001117983 */ /* 0x000f280000300800 */
[----:B-1----:R-:W5:Y:S04]  /*4fa60*/  LDL.LU R18, [R1+0x258] ;  /* 0x0002580001127983 */ /* 0x002f680000300800 */
[----:B------:R-:W5:Y:S01]  /*4fa70*/  LDL.LU R19, [R1+0x25c] ;  /* 0x00025c0001137983 */ /* 0x000f620000300800 */
[----:B------:R-:W-:Y:S01]  /*4fa80*/  MOV R7, R28 ;  /* 0x0000001c00077202 */ /* 0x000fe20000000f00 */
[----:B------:R-:W-:Y:S01]  /*4fa90*/  IMAD.MOV.U32 R25, RZ, RZ, R14 ;  /* 0x000000ffff197224 */ /* 0x000fe200078e000e */
[----:B------:R-:W-:Y:S01]  /*4faa0*/  MOV R27, R15 ;  /* 0x0000000f001b7202 */ /* 0x000fe20000000f00 */
[----:B--2---:R-:W0:Y:S04]  /*4fab0*/  LDS.64 R28, [R2+UR7+0x4c000] ;  /* 0x04c00007021c7984 */ /* 0x004e280008000a00 */
[C---:B------:R-:W-:Y:S01]  /*4fac0*/  HMMA.16816.F32 R20, R8.reuse, R6, R20 ;  /* 0x000000060814723c */ /* 0x040fe20000001814 */
[----:B------:R-:W1:Y:S04]  /*4fad0*/  LDS.64 R2, [R2+UR7+0x4c800] ;  /* 0x04c8000702027984 */ /* 0x000e680008000a00 */
[----:B-----5:R-:W-:Y:S04]  /*4fae0*/  STL.64 [R1+0x1d00], R18 ;  /* 0x001d001201007387 */ /* 0x020fe80000100a00 */
[----:B----4-:R2:W-:Y:S04]  /*4faf0*/  STL.64 [R1+0x1cf8], R16 ;  /* 0x001cf81001007387 */ /* 0x0105e80000100a00 */
[----:B--2---:R-:W2:Y:S04]  /*4fb00*/  LDL.LU R16, [R1+0x240] ;  /* 0x0002400001107983 */ /* 0x004ea80000300800 */
[----:B------:R-:W2:Y:S04]  /*4fb10*/  LDL.LU R17, [R1+0x244] ;  /* 0x0002440001117983 */ /* 0x000ea80000300800 */
[----:B------:R-:W2:Y:S04]  /*4fb20*/  LDL.LU R18, [R1+0x248] ;  /* 0x0002480001127983 */ /* 0x000ea80000300800 */
[----:B------:R-:W2:Y:S04]  /*4fb30*/  LDL.LU R19, [R1+0x24c] ;  /* 0x00024c0001137983 */ /* 0x000ea80000300800 */
[----:B------:R-:W4:Y:S04]  /*4fb40*/  LDL R14, [R1+0x40] ;  /* 0x00004000010e7983 */ /* 0x000f280000100800 */
[----:B------:R-:W4:Y:S04]  /*4fb50*/  LDL R15, [R1+0x44] ;  /* 0x00004400010f7983 */ /* 0x000f280000100800 */
[----:B------:R-:W5:Y:S04]  /*4fb60*/  LDL.LU.64 R6, [R1+0x1d10] ;  /* 0x001d100001067983 */ /* 0x000f680000300a00 */
[----:B------:R0:W-:Y:S04]  /*4fb70*/  STL.64 [R1+0x3a0], R20 ;  /* 0x0003a01401007387 */ /* 0x0001e80000100a00 */
[----:B------:R1:W-:Y:S04]  /*4fb80*/  STL.64 [R1+0x3a8], R22 ;  /* 0x0003a81601007387 */ /* 0x0003e80000100a00 */
[----:B0-----:R-:W5:Y:S04]  /*4fb90*/  LDL R20, [R1+0x30] ;  /* 0x0000300001147983 */ /* 0x001f680000100800 */
[----:B------:R-:W5:Y:S04]  /*4fba0*/  LDL R21, [R1+0x34] ;  /* 0x0000340001157983 */ /* 0x000f680000100800 */
[----:B-1----:R-:W2:Y:S04]  /*4fbb0*/  LDL R22, [R1+0x50] ;  /* 0x0000500001167983 */ /* 0x002ea80000100800 */
[----:B------:R-:W2:Y:S04]  /*4fbc0*/  LDL R23, [R1+0x54] ;  /* 0x0000540001177983 */ /* 0x000ea80000100800 */
[----:B------:R-:W2:Y:S01]  /*4fbd0*/  LDL.LU R26, [R1+0x1d08] ;  /* 0x001d0800011a7983 */ /* 0x000ea20000300800 */
[----:B-----5:R-:W-:Y:S03]  /*4fbe0*/  HMMA.16816.F32 R4, R8, R20, R4 ;  /* 0x000000140804723c */ /* 0x020fe60000001804 */
[----:B------:R-:W4:-:S15]  /*4fbf0*/  LDL.LU R8, [R1+0x260] ;  /* 0x0002600001087983 */ /* 0x000f1e0000300800 */
[----:B------:R-:W-:Y:S01]  /*4fc00*/  NOP ;  /* 0x0000000000007918 */ /* 0x000fe20000000000 */
[----:B------:R2:W-:Y:S04]  /*4fc10*/  STL.64 [R1+0x340], R4 ;  /* 0x0003400401007387 */ /* 0x0005e80000100a00 */
[----:B------:R0:W-:Y:S04]  /*4fc20*/  STL.64 [R1+0x348], R6 ;  /* 0x0003480601007387 */ /* 0x0001e80000100a00 */
[----:B------:R-:W4:Y:S01]  /*4fc30*/  LDL.LU R9, [R1+0x264] ;  /* 0x0002640001097983 */ /* 0x000f220000300800 */
[----:B--2---:R-:W-:-:S03]  /*4fc40*/  IMAD.MOV.U32 R4, RZ, RZ, R26 ;  /* 0x000000ffff047224 */ /* 0x004fc600078e001a */
[----:B------:R-:W4:Y:S01]  /*4fc50*/  LDL.LU R10, [R1+0x268] ;  /* 0x00026800010a7983 */ /* 0x000f220000300800 */
[----:B------:R-:W-:Y:S02]  /*4fc60*/  IMAD.MOV.U32 R5, RZ, RZ, R24 ;  /* 0x000000ffff057224 */ /* 0x000fe400078e0018 */
[----:B0-----:R-:W-:Y:S01]  /*4fc70*/  IMAD.MOV.U32 R6, RZ, RZ, R28 ;  /* 0x000000ffff067224 */ /* 0x001fe200078e001c */
[----:B------:R-:W-:Y:S01]  /*4fc80*/  MOV R7, R2 ;  /* 0x0000000200077202 */ /* 0x000fe20000000f00 */
[----:B------:R-:W4:Y:S06]  /*4fc90*/  LDL.LU R11, [R1+0x26c] ;  /* 0x00026c00010b7983 */ /* 0x000f2c0000300800 */
[----:B------:R-:W-:Y:S01]  /*4fca0*/  HMMA.16816.F32 R20, R4, R22, R16 ;  /* 0x000000160414723c */ /* 0x000fe20000001810 */
[----:B------:R-:W3:Y:S04]  /*4fcb0*/  LDL.LU.64 R18, [R1+0x1d00] ;  /* 0x001d000001127983 */ /* 0x000ee80000300a00 */
[----:B------:R-:W3:-:S14]  /*4fcc0*/  LDL.LU.64 R16, [R1+0x1cf8] ;  /* 0x001cf80001107983 */ /* 0x000edc0000300a00 */
[----:B------:R-:W-:Y:S04]  /*4fcd0*/  STL.64 [R1+0x1ce8], R22 ;  /* 0x001ce81601007387 */ /* 0x000fe80000100a00 */
[----:B------:R0:W-:Y:S04]  /*4fce0*/  STL.64 [R1+0x1ce0], R20 ;  /* 0x001ce01401007387 */ /* 0x0001e80000100a00 */
[----:B0-----:R-:W2:Y:S04]  /*4fcf0*/  LDL.LU R20, [R1+0x270] ;  /* 0x0002700001147983 */ /* 0x001ea80000300800 */
[----:B------:R-:W2:Y:S04]  /*4fd00*/  LDL.LU R21, [R1+0x274] ;  /* 0x0002740001157983 */ /* 0x000ea80000300800 */
[----:B------:R-:W2:Y:S04]  /*4fd10*/  LDL.LU R22, [R1+0x278] ;  /* 0x0002780001167983 */ /* 0x000ea80000300800 */
[----:B------:R-:W2:Y:S01]  /*4fd20*/  LDL.LU R23, [R1+0x27c] ;  /* 0x00027c0001177983 */ /* 0x000ea20000300800 */
[C---:B---3--:R-:W-:Y:S08]  /*4fd30*/  HMMA.16816.F32 R16, R4.reuse, R12, R16 ;  /* 0x0000000c0410723c */ /* 0x048ff00000001810 */
[----:B----4-:R-:W-:Y:S11]  /*4fd40*/  HMMA.16816.F32 R12, R4, R14, R8 ;  /* 0x0000000e040c723c */ /* 0x010ff60000001808 */
[----:B------:R0:W-:Y:S04]  /*4fd50*/  STL.64 [R1+0x1cd8], R18 ;  /* 0x001cd81201007387 */ /* 0x0001e80000100a00 */
[----:B------:R-:W2:Y:S04]  /*4fd60*/  LDL R6, [R1+0x38] ;  /* 0x0000380001067983 */ /* 0x000ea80000100800 */
[----:B------:R-:W2:Y:S01]  /*4fd70*/  LDL R7, [R1+0x3c] ;  /* 0x00003c0001077983 */ /* 0x000ea20000100800 */
[----:B------:R-:W-:Y:S01]  /*4fd80*/  IMAD.MOV.U32 R8, RZ, RZ, R26 ;  /* 0x000000ffff087224 */ /* 0x000fe200078e001a */
[----:B------:R-:W-:-:S02]  /*4fd90*/  MOV R9, R24 ;  /* 0x0000001800097202 */ /* 0x000fc40000000f00 */
[----:B0-----:R-:W3:Y:S01]  /*4fda0*/  LDL.64 R18, [R1+0x68] ;  /* 0x0000680001127983 */ /* 0x001ee20000100a00 */
[----:B------:R-:W-:-:S03]  /*4fdb0*/  IMAD.MOV.U32 R10, RZ, RZ, R28 ;  /* 0x000000ffff0a7224 */ /* 0x000fc600078e001c */
[----:B------:R-:W4:Y:S01]  /*4fdc0*/  LDL R0, [R1+0x980] ;  /* 0x0009800001007983 */ /* 0x000f220000100800 */
[----:B------:R-:W-:-:S03]  /*4fdd0*/  IMAD.MOV.U32 R11, RZ, RZ, R2 ;  /* 0x000000ffff0b7224 */ /* 0x000fc600078e0002 */
[----:B------:R0:W-:Y:S02]  /*4fde0*/  STL.64 [R1+0x1cd0], R14 ;  /* 0x001cd00e01007387 */ /* 0x0001e40000100a00 */
[----:B0-----:R-:W-:Y:S02]  /*4fdf0*/  IMAD.MOV.U32 R14, RZ, RZ, R25 ;  /* 0x000000ffff0e7224 */ /* 0x001fe400078e0019 */
[----:B------:R-:W5:Y:S01]  /*4fe00*/  LDL.LU R25, [R1+0x1cf4] ;  /* 0x001cf40001197983 */ /* 0x000f620000300800 */
[----:B------:R-:W-:-:S03]  /*4fe10*/  IMAD.MOV.U32 R15, RZ, RZ, R27 ;  /* 0x000000ffff0f7224 */ /* 0x000fc600078e001b */
[----:B------:R-:W3:Y:S04]  /*4fe20*/  LDL.LU R27, [R1+0x1cf0] ;  /* 0x001cf000011b7983 */ /* 0x000ee80000300800 */
[----:B------:R-:W4:Y:S04]  /*4fe30*/  LDL R26, [R1+0x97c] ;  /* 0x00097c00011a7983 */ /* 0x000f280000100800 */
[----:B------:R-:W4:Y:S04]  /*4fe40*/  LDL.LU R24, [R1+0x9f8] ;  /* 0x0009f80001187983 */ /* 0x000f280000300800 */
[----:B------:R-:W4:Y:S01]  /*4fe50*/  LDL.LU R2, [R1+0x9e4] ;  /* 0x0009e40001027983 */ /* 0x000f220000300800 */
[----:B--2---:R-:W-:Y:S03]  /*4fe60*/  HMMA.16816.F32 R8, R8, R6, R20 ;  /* 0x000000060808723c */ /* 0x004fe60000001814 */
[----:B------:R-:W2:Y:S04]  /*4fe70*/  LDL.LU.64 R22, [R1+0x1ce8] ;  /* 0x001ce80001167983 */ /* 0x000ea80000300a00 */
[----:B------:R-:W2:Y:S01]  /*4fe80*/  LDL.LU.64 R20, [R1+0x1ce0] ;  /* 0x001ce00001147983 */ /* 0x000ea20000300a00 */
[----:B------:R-:W-:-:S02]  /*4fe90*/  IMAD.MOV.U32 R6, RZ, RZ, R29 ;  /* 0x000000ffff067224 */ /* 0x000fc400078e001d */
[----:B------:R-:W-:Y:S01]  /*4fea0*/  IMAD.MOV.U32 R7, RZ, RZ, R3 ;  /* 0x000000ffff077224 */ /* 0x000fe200078e0003 */
[----:B-----5:R-:W-:Y:S01]  /*4feb0*/  MOV R5, R25 ;  /* 0x0000001900057202 */ /* 0x020fe20000000f00 */
[----:B---3--:R-:W-:Y:S02]  /*4fec0*/  IMAD.MOV.U32 R4, RZ, RZ, R27 ;  /* 0x000000ffff047224 */ /* 0x008fe400078e001b */
[----:B------:R-:W-:-:S05]  /*4fed0*/  IMAD.MOV.U32 R28, RZ, RZ, R18 ;  /* 0x000000ffff1c7224 */ /* 0x000fca00078e0012 */
[----:B--2---:R-:W-:Y:S01]  /*4fee0*/  HMMA.16816.F32 R4, R4, R18, R20 ;  /* 0x000000120404723c */ /* 0x004fe20000001814 */
[----:B------:R-:W2:-:S15]  /*4fef0*/  LDL.LU.64 R18, [R1+0x1cd8] ;  /* 0x001cd80001127983 */ /* 0x000e9e0000300a00 */
[----:B------:R-:W-:-:S03]  /*4ff00*/  NOP ;  /* 0x0000000000007918 */ /* 0x000fc60000000000 */
[----:B------:R-:W-:Y:S04]  /*4ff10*/  STL.64 [R1+0x490], R4 ;  /* 0x0004900401007387 */ /* 0x000fe80000100a00 */
[----:B------:R-:W-:Y:S04]  /*4ff20*/  STL.64 [R1+0x498], R6 ;  /* 0x0004980601007387 */ /* 0x000fe80000100a00 */
[----:B------:R-:W3:Y:S04]  /*4ff30*/  LDL R22, [R1+0x78] ;  /* 0x0000780001167983 */ /* 0x000ee80000100800 */
[----:B------:R-:W5:Y:S04]  /*4ff40*/  LDL R23, [R1+0x804] ;  /* 0x0008040001177983 */ /* 0x000f680000100800 */
[----:B---3--:R-:W0:Y:S04]  /*4ff50*/  LDS.64 R6, [R22+UR7+0x4d800] ;  /* 0x04d8000716067984 */ /* 0x008e280008000a00 */
[----:B------:R-:W1:Y:S04]  /*4ff60*/  LDS.64 R4, [R22+UR7+0x4d000] ;  /* 0x04d0000716047984 */ /* 0x000e680008000a00 */
[----:B-----5:R-:W-:Y:S04]  /*4ff70*/  LDS.64 R20, [R23+UR7+0x4d000] ;  /* 0x04d0000717147984 */ /* 0x020fe80008000a00 */
[----:B0-----:R-:W-:Y:S04]  /*4ff80*/  STL [R1+0x1cc0], R7 ;  /* 0x001cc00701007387 */ /* 0x001fe80000100800 */
[----:B-1----:R-:W-:Y:S04]  /*4ff90*/  STL.64 [R1], R4 ;  /* 0x0000000401007387 */ /* 0x002fe80000100a00 */
[----:B------:R0:W1:Y:S01]  /*4ffa0*/  LDS.64 R4, [R23+UR7+0x4d800] ;  /* 0x04d8000717047984 */ /* 0x0000620008000a00 */
[----:B------:R-:W-:-:S02]  /*4ffb0*/  IMAD.MOV.U32 R22, RZ, RZ, R29 ;  /* 0x000000ffff167224 */ /* 0x000fc400078e001d */
[----:B0-----:R-:W-:Y:S01]  /*4ffc0*/  IMAD.MOV.U32 R23, RZ, RZ, R3 ;  /* 0x000000ffff177224 */ /* 0x001fe200078e0003 */
[----:B-1----:R-:W-:Y:S04]  /*4ffd0*/  STL [R1+0x1cc4], R5 ;  /* 0x001cc40501007387 */ /* 0x002fe80000100800 */
[----:B------:R0:W-:Y:S02]  /*4ffe0*/  STL.64 [R1+0x10], R20 ;  /* 0x0000101401007387 */ /* 0x0001e40000100a00 */
[----:B0-----:R-:W-:Y:S01]  /*4fff0*/  MOV R20, R27 ;  /* 0x0000001b00147202 */ /* 0x001fe20000000f00 */
[----:B------:R-:W-:-:S07]  /*50000*/  IMAD.MOV.U32 R21, RZ, RZ, R25 ;  /* 0x000000ffff157224 */ /* 0x000fce00078e0019 */
[----:B--2---:R-:W-:Y:S01]  /*50010*/  HMMA.16816.F32 R16, R20, R14, R16 ;  /* 0x0000000e1410723c */ /* 0x004fe20000001810 */
[----:B------:R-:W2:Y:S04]  /*50020*/  LDL.LU.64 R14, [R1+0x1cd0] ;  /* 0x001cd000010e7983 */ /* 0x000ea80000300a00 */
[----:B------:R-:W2:-:S14]  /*50030*/  LDL R20, [R1+0x58] ;  /* 0x0000580001147983 */ /* 0x000e9c0000100800 */
[----:B------:R0:W-:Y:S04]  /*50040*/  STL.64 [R1+0x480], R16 ;  /* 0x0004801001007387 */ /* 0x0001e80000100a00 */
[----:B------:R1:W-:Y:S04]  /*50050*/  STL.64 [R1+0x488], R18 ;  /* 0x0004881201007387 */ /* 0x0003e80000100a00 */
[----:B------:R-:W2:Y:S04]  /*50060*/  LDL R21, [R1+0x5c] ;  /* 0x00005c0001157983 */ /* 0x000ea80000100800 */
[----:B------:R-:W3:Y:S04]  /*50070*/  LDL R22, [R1+0x30] ;  /* 0x0000300001167983 */ /* 0x000ee80000100800 */
[----:B------:R-:W3:Y:S01]  /*50080*/  LDL R23, [R1+0x34] ;  /* 0x0000340001177983 */ /* 0x000ee20000100800 */
[----:B----4-:R-:W-:Y:S01]  /*50090*/  FADD R0, -R0, R2 ;  /* 0x0000000200007221 */ /* 0x010fe20000000100 */
[----:B0-----:R-:W-:Y:S01]  /*500a0*/  MOV R16, R27 ;  /* 0x0000001b00107202 */ /* 0x001fe20000000f00 */
[----:B------:R-:W-:-:S02]  /*500b0*/  IMAD.MOV.U32 R17, RZ, RZ, R25 ;  /* 0x000000ffff117224 */ /* 0x000fc400078e0019 */
[----:B-1----:R-:W-:Y:S02]  /*500c0*/  IMAD.MOV.U32 R18, RZ, RZ, R29 ;  /* 0x000000ffff127224 */ /* 0x002fe400078e001d */
[----:B------:R-:W-:Y:S02]  /*500d0*/  IMAD.MOV.U32 R19, RZ, RZ, R3 ;  /* 0x000000ffff137224 */ /* 0x000fe400078e0003 */
[----:B------:R-:W-:Y:S01]  /*500e0*/  FMUL R0, R0, 1.4426950216293334961 ;  /* 0x3fb8aa3b00007820 */ /* 0x000fe20000400000 */
[----:B------:R-:W-:Y:S01]  /*500f0*/  FADD R2, -R26, R24 ;  /* 0x000000181a027221 */ /* 0x000fe20000000100 */
[----:B------:R-:W-:Y:S01]  /*50100*/  MOV R24, R27 ;  /* 0x0000001b00187202 */ /* 0x000fe20000000f00 */
[----:B------:R-:W-:Y:S01]  /*50110*/  IMAD.MOV.U32 R26, RZ, RZ, R29 ;  /* 0x000000ffff1a7224 */ /* 0x000fe200078e001d */
[----:B------:R-:W0:Y:S01]  /*50120*/  MUFU.EX2 R5, R0 ;  /* 0x0000000000057308 */ /* 0x000e220000000800 */
[----:B------:R-:W-:Y:S02]  /*50130*/  IMAD.MOV.U32 R27, RZ, RZ, R3 ;  /* 0x000000ffff1b7224 */ /* 0x000fe400078e0003 */
[----:B------:R-:W-:-:S05]  /*50140*/  FMUL R2, R2, 1.4426950216293334961 ;  /* 0x3fb8aa3b02027820 */ /* 0x000fca0000400000 */
[----:B------:R1:W4:Y:S01]  /*50150*/  MUFU.EX2 R7, R2 ;  /* 0x0000000200077308 */ /* 0x0003220000000800 */
[----:B0-----:R-:W-:Y:S01]  /*50160*/  STL [R1+0x18], R5 ;  /* 0x0000180501007387 */ /* 0x001fe20000100800 */
[----:B--2---:R-:W-:Y:S03]  /*50170*/  HMMA.16816.F32 R12, R16, R20, R12 ;  /* 0x00000014100c723c */ /* 0x004fe6000000180c */
[----:B------:R-:W2:Y:S04]  /*50180*/  LDL.LU R20, [R1+0x900] ;  /* 0x0009000001147983 */ /* 0x000ea80000300800 */
[----:B------:R-:W5:Y:S01]  /*50190*/  LDL.LU R21, [R1+0x904] ;  /* 0x0009040001157983 */ /* 0x000f620000300800 */
[----:B---3--:R-:W-:Y:S11]  /*501a0*/  HMMA.16816.F32 R8, R24, R22, R8 ;  /* 0x000000161808723c */ /* 0x008ff60000001808 */
[----:B------:R0:W-:Y:S04]  /*501b0*/  STL.64 [R1+0x470], R12 ;  /* 0x0004700c01007387 */ /* 0x0001e80000100a00 */
[----:B------:R3:W-:Y:S04]  /*501c0*/  STL.64 [R1+0x478], R14 ;  /* 0x0004780e01007387 */ /* 0x0007e80000100a00 */
[----:B-1----:R-:W5:Y:S04]  /*501d0*/  LDL.LU R2, [R1+0x908] ;  /* 0x0009080001027983 */ /* 0x002f680000300800 */
[----:B------:R-:W5:Y:S04]  /*501e0*/  LDL.LU R0, [R1+0x90c] ;  /* 0x00090c0001007983 */ /* 0x000f680000300800 */
[----:B0-----:R-:W5:Y:S04]  /*501f0*/  LDL R12, [R1+0x50] ;  /* 0x00005000010c7983 */ /* 0x001f680000100800 */
[----:B------:R-:W5:Y:S04]  /*50200*/  LDL R13, [R1+0x54] ;  /* 0x00005400010d7983 */ /* 0x000f680000100800 */
[----:B----4-:R-:W-:Y:S04]  /*50210*/  STL [R1+0x1c], R7 ;  /* 0x00001c0701007387 */ /* 0x010fe80000100800 */
[----:B---3--:R-:W3:Y:S04]  /*50220*/  LDL R14, [R1+0x48] ;  /* 0x00004800010e7983 */ /* 0x008ee80000100800 */
[----:B------:R0:W-:Y:S04]  /*50230*/  STL.64 [R1+0x430], R8 ;  /* 0x0004300801007387 */ /* 0x0001e80000100a00 */
[----:B------:R1:W-:Y:S04]  /*50240*/  STL.64 [R1+0x438], R10 ;  /* 0x0004380a01007387 */ /* 0x0003e80000100a00 */
[----:B------:R-:W3:Y:S04]  /*50250*/  LDL R15, [R1+0x4c] ;  /* 0x00004c00010f7983 */ /* 0x000ee80000100800 */
[----:B------:R-:W4:Y:S04]  /*50260*/  LDL.LU R16, [R1+0x8d0] ;  /* 0x0008d00001107983 */ /* 0x000f280000300800 */
[----:B------:R-:W3:Y:S04]  /*50270*/  LDL.LU R26, [R1] ;  /* 0x00000000011a7983 */ /* 0x000ee80000300800 */
[----:B------:R-:W4:Y:S01]  /*50280*/  LDL.LU R27, [R1+0x10] ;  /* 0x00001000011b7983 */ /* 0x000f220000300800 */
[----:B0-----:R-:W-:Y:S01]  /*50290*/  MOV R9, R6 ;  /* 0x0000000600097202 */ /* 0x001fe20000000f00 */
[----:B-1----:R-:W-:-:S02]  /*502a0*/  IMAD.MOV.U32 R11, RZ, RZ, R4 ;  /* 0x000000ffff0b7224 */ /* 0x002fc400078e0004 */
[----:B------:R-:W4:Y:S04]  /*502b0*/  LDL.LU R17, [R1+0x8d4] ;  /* 0x0008d40001117983 */ /* 0x000f280000300800 */
[----:B------:R-:W4:Y:S04]  /*502c0*/  LDL.LU R18, [R1+0x8d8] ;  /* 0x0008d80001127983 */ /* 0x000f280000300800 */
[----:B------:R-:W4:Y:S01]  /*502d0*/  LDL.LU R3, [R1+0x8dc] ;  /* 0x0008dc0001037983 */ /* 0x000f220000300800 */
[C---:B--2---:R-:W-:Y:S01]  /*502e0*/  FMUL R20, R5.reuse, R20 ;  /* 0x0000001405147220 */ /* 0x044fe20000400000 */
[----:B-----5:R-:W-:Y:S01]  /*502f0*/  FMUL R21, R5, R21 ;  /* 0x0000001505157220 */ /* 0x020fe20000400000 */
[C---:B------:R-:W-:Y:S01]  /*50300*/  FMUL R22, R7.reuse, R2 ;  /* 0x0000000207167220 */ /* 0x040fe20000400000 */
[----:B------:R-:W-:Y:S01]  /*50310*/  FMUL R23, R7, R0 ;  /* 0x0000000007177220 */ /* 0x000fe20000400000 */
[----:B---3--:R-:W-:-:S02]  /*50320*/  IMAD.MOV.U32 R8, RZ, RZ, R26 ;  /* 0x000000ffff087224 */ /* 0x008fc400078e001a */
[----:B----4-:R-:W-:-:S07]  /*50330*/  IMAD.MOV.U32 R10, RZ, RZ, R27 ;  /* 0x000000ffff0a7224 */ /* 0x010fce00078e001b */
[----:B------:R-:W-:-:S15]  /*50340*/  HMMA.16816.F32 R20, R8, R12, R20 ;  /* 0x0000000c0814723c */ /* 0x000fde0000001814 */
[----:B------:R-:W-:-:S04]  /*50350*/  NOP ;  /* 0x0000000000007918 */ /* 0x000fc80000000000 */
[----:B------:R0:W-:Y:S04]  /*50360*/  STL.64 [R1+0x1cc8], R20 ;  /* 0x001cc81401007387 */ /* 0x0001e80000100a00 */
[----:B0-----:R-:W2:Y:S04]  /*50370*/  LDL R20, [R1+0x40] ;  /* 0x0000400001147983 */ /* 0x001ea80000100800 */
[----:B------:R-:W2:Y:S04]  /*50380*/  LDL R21, [R1+0x44] ;  /* 0x0000440001157983 */ /* 0x000ea80000100800 */
[----:B------:R-:W3:Y:S04]  /*50390*/  LDL.LU R12, [R1+0x8c0] ;  /* 0x0008c000010c7983 */ /* 0x000ee80000300800 */
[----:B------:R-:W4:Y:S04]  /*503a0*/  LDL.LU R13, [R1+0x8c4] ;  /* 0x0008c400010d7983 */ /* 0x000f280000300800 */
[----:B------:R-:W5:Y:S04]  /*503b0*/  LDL.LU R2, [R1+0x8c8] ;  /* 0x0008c80001027983 */ /* 0x000f680000300800 */
[----:B------:R-:W2:Y:S01]  /*503c0*/  LDL.LU R0, [R1+0x8cc] ;  /* 0x0008cc0001007983 */ /* 0x000ea20000300800 */
[C---:B------:R-:W-:Y:S01]  /*503d0*/  FMUL R16, R5.reuse, R16 ;  /* 0x0000001005107220 */ /* 0x040fe20000400000 */
[----:B------:R-:W-:Y:S01]  /*503e0*/  FMUL R17, R5, R17 ;  /* 0x0000001105117220 */ /* 0x000fe20000400000 */
[C---:B------:R-:W-:Y:S01]  /*503f0*/  FMUL R18, R7.reuse, R18 ;  /* 0x0000001207127220 */ /* 0x040fe20000400000 */
[----:B------:R-:W-:Y:S01]  /*50400*/  FMUL R19, R7, R3 ;  /* 0x0000000307137220 */ /* 0x000fe20000400000 */
[----:B------:R0:W-:Y:S04]  /*50410*/  STL.64 [R1+0x1cb8], R22 ;  /* 0x001cb81601007387 */ /* 0x0001e80000100a00 */
[----:B------:R-:W2:Y:S02]  /*50420*/  LDL R3, [R1+0x804] ;  /* 0x0008040001037983 */ /* 0x000ea40000100800 */
[----:B------:R-:W-:Y:S02]  /*50430*/  HMMA.16816.F32 R16, R8, R14, R16 ;  /* 0x0000000e0810723c */ /* 0x000fe40000001810 */
[----:B------:R-:W2:Y:S04]  /*50440*/  LDL R29, [R1+0x6c] ;  /* 0x00006c00011d7983 */ /* 0x000ea80000100800 */
[----:B0-----:R-:W2:Y:S04]  /*50450*/  LDL R22, [R1+0x38] ;  /* 0x0000380001167983 */ /* 0x001ea80000100800 */
[----:B------:R-:W2:Y:S04]  /*50460*/  LDL R23, [R1+0x3c] ;  /* 0x00003c0001177983 */ /* 0x000ea80000100800 */
[----:B------:R-:W2:Y:S04]  /*50470*/  LDL.LU R25, [R1+0x888] ;  /* 0x0008880001197983 */ /* 0x000ea80000300800 */
[----:B------:R-:W2:Y:S01]  /*50480*/  LDL.LU R24, [R1+0x88c] ;  /* 0x00088c0001187983 */ /* 0x000ea20000300800 */
[C---:B---3--:R-:W-:Y:S01]  /*50490*/  FMUL R12, R5.reuse, R12 ;  /* 0x0000000c050c7220 */ /* 0x048fe20000400000 */
[----:B----4-:R-:W-:Y:S01]  /*504a0*/  FMUL R13, R5, R13 ;  /* 0x0000000d050d7220 */ /* 0x010fe20000400000 */
[C---:B-----5:R-:W-:Y:S01]  /*504b0*/  FMUL R14, R7.reuse, R2 ;  /* 0x00000002070e7220 */ /* 0x060fe20000400000 */
[----:B--2---:R-:W-:-:S07]  /*504c0*/  FMUL R15, R7, R0 ;  /* 0x00000000070f7220 */ /* 0x004fce0000400000 */
[----:B------:R-:W-:Y:S01]  /*504d0*/  HMMA.16816.F32 R12, R8, R20, R12 ;  /* 0x00000014080c723c */ /* 0x000fe2000000180c */
[----:B------:R-:W2:Y:S04]  /*504e0*/  LDL.LU.64 R20, [R1+0x1cc8] ;  /* 0x001cc80001147983 */ /* 0x000ea80000300a00 */
[----:B------:R-:W3:Y:S04]  /*504f0*/  LDL.LU R10, [R1+0x880] ;  /* 0x00088000010a7983 */ /* 0x000ee80000300800 */
[----:B------:R-:W4:Y:S10]  /*50500*/  LDL.LU R11, [R1+0x884] ;  /* 0x00088400010b7983 */ /* 0x000f340000300800 */
[----:B------:R0:W-:Y:S04]  /*50510*/  STL.64 [R1+0x1cb0], R14 ;  /* 0x001cb00e01007387 */ /* 0x0001e80000100a00 */
[----:B------:R-:W5:Y:S04]  /*50520*/  LDL R0, [R1+0x974] ;  /* 0x0009740001007983 */ /* 0x000f680000100800 */
[----:B------:R-:W2:Y:S04]  /*50530*/  LDL R2, [R1+0x96c] ;  /* 0x00096c0001027983 */ /* 0x000ea80000100800 */
[----:B0-----:R-:W2:Y:S04]  /*50540*/  LDL R14, [R1+0x60] ;  /* 0x00006000010e7983 */ /* 0x001ea80000100800 */
[----:B------:R-:W2:Y:S01]  /*50550*/  LDL R15, [R1+0x64] ;  /* 0x00006400010f7983 */ /* 0x000ea20000100800 */
[----:B---3--:R-:W-:Y:S01]  /*50560*/  FMUL R8, R5, R10 ;  /* 0x0000000a05087220 */ /* 0x008fe20000400000 */
[----:B------:R-:W-:Y:S01]  /*50570*/  FMUL R10, R7, R25 ;  /* 0x00000019070a7220 */ /* 0x000fe20000400000 */
[----:B----4-:R-:W-:Y:S01]  /*50580*/  FMUL R9, R5, R11 ;  /* 0x0000000b05097220 */ /* 0x010fe20000400000 */
[----:B------:R-:W-:Y:S01]  /*50590*/  FMUL R11, R7, R24 ;  /* 0x00000018070b7220 */ /* 0x000fe20000400000 */
[----:B------:R-:W-:Y:S01]  /*505a0*/  IMAD.MOV.U32 R24, RZ, RZ, R26 ;  /* 0x000000ffff187224 */ /* 0x000fe200078e001a */
[----:B------:R-:W-:Y:S01]  /*505b0*/  MOV R25, R6 ;  /* 0x0000000600197202 */ /* 0x000fe20000000f00 */
[----:B------:R-:W-:Y:S01]  /*505c0*/  IMAD.MOV.U32 R26, RZ, RZ, R27 ;  /* 0x000000ffff1a7224 */ /* 0x000fe200078e001b */
[----:B------:R-:W3:Y:S01]  /*505d0*/  LDL.LU R5, [R1+0x1cc4] ;  /* 0x001cc40001057983 */ /* 0x000ee20000300800 */
[----:B------:R-:W-:-:S03]  /*505e0*/  IMAD.MOV.U32 R27, RZ, RZ, R4 ;  /* 0x000000ffff1b7224 */ /* 0x000fc600078e0004 */
[----:B------:R-:W4:Y:S04]  /*505f0*/  LDL.LU R7, [R1+0x1cc0] ;  /* 0x001cc00001077983 */ /* 0x000f280000300800 */
[----:B------:R-:W-:Y:S01]  /*50600*/  HMMA.16816.F32 R8, R24, R22, R8 ;  /* 0x000000161808723c */ /* 0x000fe20000001808 */
[----:B------:R-:W2:Y:S04]  /*50610*/  LDL.LU R6, [R1+0xa08] ;  /* 0x000a080001067983 */ /* 0x000ea80000300800 */
[----:B------:R-:W5:Y:S04]  /*50620*/  LDL.LU R4, [R1+0x9fc] ;  /* 0x0009fc0001047983 */ /* 0x000f680000300800 */
[----:B------:R-:W2:Y:S10]  /*50630*/  LDL.LU.64 R22, [R1+0x1cb8] ;  /* 0x001cb80001167983 */ /* 0x000eb40000300a00 */
[----:B------:R0:W-:Y:S04]  /*50640*/  STL.64 [R1+0x1ca8], R10 ;  /* 0x001ca80a01007387 */ /* 0x0001e80000100a00 */
[----:B------:R-:W2:Y:S04]  /*50650*/  LDL R24, [R1+0x4] ;  /* 0x0000040001187983 */ /* 0x000ea80000100800 */
[----:B------:R-:W2:Y:S04]  /*50660*/  LDL R26, [R1+0x14] ;  /* 0x00001400011a7983 */ /* 0x000ea80000100800 */
[----:B0-----:R-:W5:Y:S04]  /*50670*/  LDL R10, [R1+0x58] ;  /* 0x00005800010a7983 */ /* 0x001f680000100800 */
[----:B------:R-:W5:Y:S01]  /*50680*/  LDL R11, [R1+0x5c] ;  /* 0x00005c00010b7983 */ /* 0x000f620000100800 */
[----:B---3--:R-:W-:Y:S01]  /*50690*/  MOV R27, R5 ;  /* 0x00000005001b7202 */ /* 0x008fe20000000f00 */
[----:B----4-:R-:W-:-:S07]  /*506a0*/  IMAD.MOV.U32 R25, RZ, RZ, R7 ;  /* 0x000000ffff197224 */ /* 0x010fce00078e0007 */
[----:B--2---:R-:W-:Y:S01]  /*506b0*/  HMMA.16816.F32 R24, R24, R28, R20 ;  /* 0x0000001c1818723c */ /* 0x004fe20000001814 */
[----:B------:R-:W2:-:S15]  /*506c0*/  LDL R23, [R1+0x78] ;  /* 0x0000780001177983 */ /* 0x000e9e0000100800 */
[----:B------:R-:W-:-:S03]  /*506d0*/  NOP ;  /* 0x0000000000007918 */ /* 0x000fc60000000000 */
[----:B------:R-:W-:Y:S04]  /*506e0*/  STL.64 [R1+0x460], R24 ;  /* 0x0004601801007387 */ /* 0x000fe80000100a00 */
[----:B------:R-:W-:Y:S04]  /*506f0*/  STL.64 [R1+0x468], R26 ;  /* 0x0004681a01007387 */ /* 0x000fe80000100a00 */
[----:B------:R-:W-:Y:S04]  /*50700*/  LDS.64 R26, [R3+UR7+0x4e000] ;  /* 0x04e00007031a7984 */ /* 0x000fe80008000a00 */
[----:B--2---:R-:W0:Y:S01]  /*50710*/  LDS.64 R28, [R23+UR7+0x4e000] ;  /* 0x04e00007171c7984 */ /* 0x004e220008000a00 */
[----:B------:R-:W-:Y:S01]  /*50720*/  FADD R2, -R2, R6 ;  /* 0x0000000602027221 */ /* 0x000fe20000000100 */
[----:B-----5:R-:W-:-:S02]  /*50730*/  FADD R0, -R0, R4 ;  /* 0x0000000400007221 */ /* 0x020fc40000000100 */
[----:B------:R-:W-:Y:S04]  /*50740*/  LDS.64 R20, [R23+UR7+0x4e800] ;  /* 0x04e8000717147984 */ /* 0x000fe80008000a00 */
[----:B0-----:R0:W-:Y:S01]  /*50750*/  STL [R1+0x1ca4], R28 ;  /* 0x001ca41c01007387 */ /* 0x0011e20000100800 */
[----:B------:R-:W-:Y:S02]  /*50760*/  IMAD.MOV.U32 R25, RZ, RZ, R7 ;  /* 0x000000ffff197224 */ /* 0x000fe400078e0007 */
[----:B------:R-:W-:Y:S01]  /*50770*/  FMUL R0, R0, 1.4426950216293334961 ;  /* 0x3fb8aa3b00007820 */ /* 0x000fe20000400000 */
[----:B------:R-:W-:Y:S01]  /*50780*/  FMUL R2, R2, 1.4426950216293334961 ;  /* 0x3fb8aa3b02027820 */ /* 0x000fe20000400000 */
[----:B------:R-:W1:Y:S04]  /*50790*/  LDS.64 R22, [R3+UR7+0x4e800] ;  /* 0x04e8000703167984 */ /* 0x000e680008000a00 */
[----:B0-----:R-:W2:Y:S04]  /*507a0*/  LDL.LU R28, [R1+0x4] ;  /* 0x00000400011c7983 */ /* 0x001ea80000300800 */
[----:B------:R0:W-:Y:S04]  /*507b0*/  STL [R1+0x1ca0], R29 ;  /* 0x001ca01d01007387 */ /* 0x0001e80000100800 */
[----:B0-----:R-:W3:Y:S04]  /*507c0*/  LDL.LU R29, [R1+0x14] ;  /* 0x00001400011d7983 */ /* 0x001ee80000300800 */
[----:B------:R0:W-:Y:S02]  /*507d0*/  STL.64 [R1+0x8], R26 ;  /* 0x0000081a01007387 */ /* 0x0001e40000100a00 */
[----:B0-----:R-:W-:Y:S01]  /*507e0*/  MOV R27, R5 ;  /* 0x00000005001b7202 */ /* 0x001fe20000000f00 */
[----:B--2---:R-:W-:-:S02]  /*507f0*/  IMAD.MOV.U32 R24, RZ, RZ, R28 ;  /* 0x000000ffff187224 */ /* 0x004fc400078e001c */
[----:B---3--:R-:W-:-:S07]  /*50800*/  IMAD.MOV.U32 R26, RZ, RZ, R29 ;  /* 0x000000ffff1a7224 */ /* 0x008fce00078e001d */
[----:B------:R-:W-:Y:S01]  /*50810*/  HMMA.16816.F32 R16, R24, R14, R16 ;  /* 0x0000000e1810723c */ /* 0x000fe20000001810 */
[----:B------:R-:W2:Y:S04]  /*50820*/  LDL.LU.64 R14, [R1+0x1cb0] ;  /* 0x001cb000010e7983 */ /* 0x000ea80000300a00 */
[----:B------:R-:W3:Y:S04]  /*50830*/  LDL.LU R24, [R1+0x934] ;  /* 0x0009340001187983 */ /* 0x000ee80000300800 */
[----:B------:R-:W4:Y:S01]  /*50840*/  LDL.LU R6, [R1+0x938] ;  /* 0x0009380001067983 */ /* 0x000f220000300800 */
[----:B------:R0:W5:Y:S09]  /*50850*/  MUFU.EX2 R25, R0 ;  /* 0x0000000000197308 */ /* 0x0001720000000800 */
[----:B------:R0:W-:Y:S04]  /*50860*/  STL.64 [R1+0x450], R16 ;  /* 0x0004501001007387 */ /* 0x0001e80000100a00 */
[----:B------:R1:W-:Y:S04]  /*50870*/  STL.64 [R1+0x458], R18 ;  /* 0x0004581201007387 */ /* 0x0003e80000100a00 */
[----:B------:R-:W3:Y:S01]  /*50880*/  LDL.LU R4, [R1+0x93c] ;  /* 0x00093c0001047983 */ /* 0x000ee20000300800 */
[----:B0-----:R-:W-:-:S03]  /*50890*/  IMAD.MOV.U32 R16, RZ, RZ, R28 ;  /* 0x000000ffff107224 */ /* 0x001fc600078e001c */
[----:B------:R-:W3:Y:S01]  /*508a0*/  LDL.LU R27, [R1+0x8] ;  /* 0x00000800011b7983 */ /* 0x000ee20000300800 */
[----:B------:R-:W-:Y:S02]  /*508b0*/  IMAD.MOV.U32 R17, RZ, RZ, R7 ;  /* 0x000000ffff117224 */ /* 0x000fe400078e0007 */
[----:B-1----:R-:W-:Y:S01]  /*508c0*/  IMAD.MOV.U32 R18, RZ, RZ, R29 ;  /* 0x000000ffff127224 */ /* 0x002fe200078e001d */
[----:B------:R-:W-:Y:S01]  /*508d0*/  MOV R19, R5 ;  /* 0x0000000500137202 */ /* 0x000fe20000000f00 */
[----:B------:R-:W3:Y:S04]  /*508e0*/  LDL.LU R0, [R1+0x930] ;  /* 0x0009300001007983 */ /* 0x000ee80000300800 */
[----:B-----5:R-:W-:Y:S02]  /*508f0*/  STL [R1+0x7f0], R25 ;  /* 0x0007f01901007387 */ /* 0x020fe40000100800 */
[----:B--2---:R-:W-:Y:S02]  /*50900*/  HMMA.16816.F32 R12, R16, R10, R12 ;  /* 0x0000000a100c723c */ /* 0x004fe4000000180c */
[----:B------:R-:W2:Y:S04]  /*50910*/  LDL.LU.64 R10, [R1+0x1ca8] ;  /* 0x001ca800010a7983 */ /* 0x000ea80000300a00 */
[----:B------:R-:W2:-:S13]  /*50920*/  LDL R18, [R1+0x30] ;  /* 0x0000300001127983 */ /* 0x000e9a0000100800 */
[----:B------:R0:W-:Y:S04]  /*50930*/  STL.64 [R1+0x440], R12 ;  /* 0x0004400c01007387 */ /* 0x0001e80000100a00 */
[----:B------:R1:W-:Y:S04]  /*50940*/  STL.64 [R1+0x448], R14 ;  /* 0x0004480e01007387 */ /* 0x0003e80000100a00 */
[----:B------:R-:W2:Y:S01]  /*50950*/  LDL R19, [R1+0x34] ;  /* 0x0000340001137983 */ /* 0x000ea20000100800 */
[----:B0-----:R-:W-:Y:S02]  /*50960*/  IMAD.MOV.U32 R12, RZ, RZ, R28 ;  /* 0x000000ffff0c7224 */ /* 0x001fe400078e001c */
[----:B------:R-:W-:Y:S01]  /*50970*/  IMAD.MOV.U32 R13, RZ, RZ, R7 ;  /* 0x000000ffff0d7224 */ /* 0x000fe200078e0007 */
[----:B------:R-:W0:Y:S01]  /*50980*/  MUFU.EX2 R26, R2 ;  /* 0x00000002001a7308 */ /* 0x000e220000000800 */
[----:B-1----:R-:W-:Y:S01]  /*50990*/  IMAD.MOV.U32 R14, RZ, RZ, R29 ;  /* 0x000000ffff0e7224 */ /* 0x002fe200078e001d */
[----:B------:R-:W-:Y:S01]  /*509a0*/  MOV R15, R5 ;  /* 0x00000005000f7202 */ /* 0x000fe20000000f00 */
[----:B------:R-:W5:Y:S04]  /*509b0*/  LDL.LU R28, [R1+0x1ca4] ;  /* 0x001ca400011c7983 */ /* 0x000f680000300800 */
[----:B0-----:R-:W-:Y:S04]  /*509c0*/  STL [R1+0x7f4], R26 ;  /* 0x0007f41a01007387 */ /* 0x001fe80000100800 */
[----:B------:R-:W3:Y:S01]  /*509d0*/  LDL.LU R29, [R1+0x1ca0] ;  /* 0x001ca000011d7983 */ /* 0x000ee20000300800 */
[----:B--2---:R-:W-:Y:S03]  /*509e0*/  HMMA.16816.F32 R12, R12, R18, R8 ;  /* 0x000000120c0c723c */ /* 0x004fe60000001808 */
[----:B------:R-:W2:-:S15]  /*509f0*/  LDL R10, [R1+0x50] ;  /* 0x00005000010a7983 */ /* 0x000e9e0000100800 */
[----:B------:R-:W-:Y:S01]  /*50a00*/  NOP ;  /* 0x0000000000007918 */ /* 0x000fe20000000000 */
[----:B------:R-:W-:Y:S04]  /*50a10*/  STL.64 [R1+0x420], R12 ;  /* 0x0004200c01007387 */ /* 0x000fe80000100a00 */
[----:B------:R-:W-:Y:S04]  /*50a20*/  STL.64 [R1+0x428], R14 ;  /* 0x0004280e01007387 */ /* 0x000fe80000100a00 */
[----:B------:R-:W2:Y:S01]  /*50a30*/  LDL R11, [R1+0x54] ;  /* 0x00005400010b7983 */ /* 0x000ea20000100800 */
[C---:B----4-:R-:W-:Y:S01]  /*50a40*/  FMUL R18, R26.reuse, R6 ;  /* 0x000000061a127220 */ /* 0x050fe20000400000 */
[----:B---3--:R-:W-:Y:S01]  /*50a50*/  FMUL R19, R26, R4 ;  /* 0x000000041a137220 */ /* 0x008fe20000400000 */
[C---:B------:R-:W-:Y:S01]  /*50a60*/  FMUL R16, R25.reuse, R0 ;  /* 0x0000000019107220 */ /* 0x040fe20000400000 */
[----:B------:R-:W-:Y:S01]  /*50a70*/  FMUL R17, R25, R24 ;  /* 0x0000001819117220 */ /* 0x000fe20000400000 */
[----:B-----5:R-:W-:Y:S01]  /*50a80*/  IMAD.MOV.U32 R4, RZ, RZ, R28 ;  /* 0x000000ffff047224 */ /* 0x020fe200078e001c */
[----:B------:R-:W-:Y:S01]  /*50a90*/  MOV R7, R22 ;  /* 0x0000001600077202 */ /* 0x000fe20000000f00 */
[----:B------:R-:W-:Y:S01]  /*50aa0*/  IMAD.MOV.U32 R5, RZ, RZ, R20 ;  /* 0x000000ffff057224 */ /* 0x000fe200078e0014 */
[----:B------:R-:W3:Y:S01]  /*50ab0*/  LDL.LU R9, [R1+0x910] ;  /* 0x0009100001097983 */ /* 0x000ee20000300800 */
[----:B------:R-:W-:-:S03]  /*50ac0*/  IMAD.MOV.U32 R6, RZ, RZ, R27 ;  /* 0x000000ffff067224 */ /* 0x000fc600078e001b */
[----:B------:R-:W4:Y:S04]  /*50ad0*/  LDL.LU R8, [R1+0x914] ;  /* 0x0009140001087983 */ /* 0x000f280000300800 */
[----:B------:R-:W5:Y:S04]  /*50ae0*/  LDL.LU R2, [R1+0x918] ;  /* 0x0009180001027983 */ /* 0x000f680000300800 */
[----:B------:R-:W3:Y:S01]  /*50af0*/  LDL.LU R0, [R1+0x91c] ;  /* 0x00091c0001007983 */ /* 0x000ee20000300800 */
[----:B--2---:R-:W-:-:S15]  /*50b00*/  HMMA.16816.F32 R16, R4, R10, R16 ;  /* 0x0000000a0410723c */ /* 0x004fde0000001810 */
[----:B------:R-:W-:-:S04]  /*50b10*/  NOP ;  /* 0x0000000000007918 */ /* 0x000fc80000000000 */
[----:B------:R0:W-:Y:S04]  /*50b20*/  STL.64 [R1+0x1c90], R16 ;  /* 0x001c901001007387 */ /* 0x0001e80000100a00 */
[----:B0-----:R-:W2:Y:S04]  /*50b30*/  LDL R16, [R1+0x40] ;  /* 0x0000400001107983 */ /* 0x001ea80000100800 */
[----:B------:R-:W2:Y:S01]  /*50b40*/  LDL R17, [R1+0x44] ;  /* 0x0000440001117983 */ /* 0x000ea20000100800 */
[C---:B---3--:R-:W-:Y:S01]  /*50b50*/  FMUL R4, R25.reuse, R9 ;  /* 0x0000000919047220 */ /* 0x048fe20000400000 */
[----:B----4-:R-:W-:Y:S01]  /*50b60*/  FMUL R5, R25, R8 ;  /* 0x0000000819057220 */ /* 0x010fe20000400000 */
[C---:B-----5:R-:W-:Y:S01]  /*50b70*/  FMUL R6, R26.reuse, R2 ;  /* 0x000000021a067220 */ /* 0x060fe20000400000 */
[----:B------:R-:W-:Y:S01]  /*50b80*/  FMUL R7, R26, R0 ;  /* 0x000000001a077220 */ /* 0x000fe20000400000 */
[----:B------:R-:W-:Y:S01]  /*50b90*/  IMAD.MOV.U32 R8, RZ, RZ, R28 ;  /* 0x000000ffff087224 */ /* 0x000fe200078e001c */
[----:B------:R-:W-:Y:S01]  /*50ba0*/  MOV R11, R22 ;  /* 0x00000016000b7202 */ /* 0x000fe20000000f00 */
[----:B--2---:R0:W-:Y:S04]  /*50bb0*/  STL.64 [R1+0x1c98], R16 ;  /* 0x001c981001007387 */ /* 0x0041e80000100a00 */
[----:B0-----:R-:W2:Y:S04]  /*50bc0*/  LDL R16, [R1+0x48] ;  /* 0x0000480001107983 */ /* 0x001ea80000100800 */
[----:B------:R-:W2:Y:S01]  /*50bd0*/  LDL R17, [R1+0x4c] ;  /* 0x00004c0001117983 */ /* 0x000ea20000100800 */
[----:B------:R-:W-:-:S03]  /*50be0*/  IMAD.MOV.U32 R9, RZ, RZ, R20 ;  /* 0x000000ffff097224 */ /* 0x000fc600078e0014 */
[----:B------:R-:W3:Y:S01]  /*50bf0*/  LDL.LU R12, [R1+0x8f0] ;  /* 0x0008f000010c7983 */ /* 0x000ee20000300800 */
[----:B------:R-:W-:-:S03]  /*50c00*/  IMAD.MOV.U32 R10, RZ, RZ, R27 ;  /* 0x000000ffff0a7224 */ /* 0x000fc600078e001b */
[----:B------:R-:W4:Y:S04]  /*50c10*/  LDL.LU R13, [R1+0x8f4] ;  /* 0x0008f400010d7983 */ /* 0x000f280000300800 */
[----:B------:R-:W5:Y:S04]  /*50c20*/  LDL.LU R14, [R1+0x8f8] ;  /* 0x0008f800010e7983 */ /* 0x000f680000300800 */
[----:B------:R-:W5:Y:S04]  /*50c30*/  LDL.LU R15, [R1+0x8fc] ;  /* 0x0008fc00010f7983 */ /* 0x000f680000300800 */
[----:B------:R0:W-:Y:S04]  /*50c40*/  STL.64 [R1+0x1c88], R18 ;  /* 0x001c881201007387 */ /* 0x0001e80000100a00 */
[----:B0-----:R-:W5:Y:S04]  /*50c50*/  LDL R18, [R1+0x38] ;  /* 0x0000380001127983 */ /* 0x001f680000100800 */
[----:B------:R-:W5:Y:S04]  /*50c60*/  LDL R19, [R1+0x3c] ;  /* 0x00003c0001137983 */ /* 0x000f680000100800 */
[----:B------:R-:W5:Y:S04]  /*50c70*/  LDL.LU R24, [R1+0x894] ;  /* 0x0008940001187983 */ /* 0x000f680000300800 */
[----:B------:R-:W5:Y:S04]  /*50c80*/  LDL.LU R2, [R1+0x898] ;  /* 0x0008980001027983 */ /* 0x000f680000300800 */
[----:B------:R-:W5:Y:S01]  /*50c90*/  LDL.LU R0, [R1+0x89c] ;  /* 0x00089c0001007983 */ /* 0x000f620000300800 */
[----:B--2---:R-:W-:Y:S03]  /*50ca0*/  HMMA.16816.F32 R4, R8, R16, R4 ;  /* 0x000000100804723c */ /* 0x004fe60000001804 */
[----:B------:R-:W2:Y:S01]  /*50cb0*/  LDL.LU.64 R16, [R1+0x1c98] ;  /* 0x001c980001107983 */ /* 0x000ea20000300a00 */
[C---:B---3--:R-:W-:Y:S01]  /*50cc0*/  FMUL R12, R25.reuse, R12 ;  /* 0x0000000c190c7220 */ /* 0x048fe20000400000 */
[----:B----4-:R-:W-:Y:S01]  /*50cd0*/  FMUL R13, R25, R13 ;  /* 0x0000000d190d7220 */ /* 0x010fe20000400000 */
[C---:B-----5:R-:W-:Y:S01]  /*50ce0*/  FMUL R14, R26.reuse, R14 ;  /* 0x0000000e1a0e7220 */ /* 0x060fe20000400000 */
[----:B------:R-:W-:-:S07]  /*50cf0*/  FMUL R15, R26, R15 ;  /* 0x0000000f1a0f7220 */ /* 0x000fce0000400000 */
[----:B--2---:R-:W-:Y:S01]  /*50d00*/  HMMA.16816.F32 R12, R8, R16, R12 ;  /* 0x00000010080c723c */ /* 0x004fe2000000180c */
[----:B------:R-:W2:Y:S04]  /*50d10*/  LDL.LU.64 R16, [R1+0x1c90] ;  /* 0x001c900001107983 */ /* 0x000ea80000300a00 */
[----:B------:R-:W3:Y:S01]  /*50d20*/  LDL.LU R11, [R1+0x890] ;  /* 0x00089000010b7983 */ /* 0x000ee20000300800 */
[----:B------:R-:W-:Y:S01]  /*50d30*/  FMUL R9, R25, R24 ;  /* 0x0000001819097220 */ /* 0x000fe20000400000 */
[----:B------:R-:W-:-:S12]  /*50d40*/  IMAD.MOV.U32 R24, RZ, RZ, R28 ;  /* 0x000000ffff187224 */ /* 0x000fd800078e001c */
[----:B------:R0:W-:Y:S04]  /*50d50*/  STL.64 [R1+0x1c80], R14 ;  /* 0x001c800e01007387 */ /* 0x0001e80000100a00 */
[----:B------:R-:W4:Y:S01]  /*50d60*/  LDL R28, [R1+0x78] ;  /* 0x00007800011c7983 */ /* 0x000f220000100800 */
[----:B------:R-:W-:-:S03]  /*50d70*/  FMUL R10, R26, R2 ;  /* 0x000000021a0a7220 */ /* 0x000fc60000400000 */
[----:B0-----:R-:W5:Y:S01]  /*50d80*/  LDL.64 R14, [R1+0x60] ;  /* 0x00006000010e7983 */ /* 0x001f620000100a00 */
[----:B---3--:R-:W-:Y:S01]  /*50d90*/  FMUL R8, R25, R11 ;  /* 0x0000000b19087220 */ /* 0x008fe20000400000 */
[----:B------:R-:W-:Y:S01]  /*50da0*/  FMUL R11, R26, R0 ;  /* 0x000000001a0b7220 */ /* 0x000fe20000400000 */
[----:B------:R-:W-:Y:S01]  /*50db0*/  IMAD.MOV.U32 R26, RZ, RZ, R27 ;  /* 0x000000ffff1a7224 */ /* 0x000fe200078e001b */
[----:B------:R-:W-:Y:S01]  /*50dc0*/  MOV R27, R22 ;  /* 0x00000016001b7202 */ /* 0x000fe20000000f00 */
[----:B------:R-:W-:Y:S01]  /*50dd0*/  IMAD.MOV.U32 R25, RZ, RZ, R20 ;  /* 0x000000ffff197224 */ /* 0x000fe200078e0014 */
[----:B------:R-:W2:Y:S06]  /*50de0*/  LDL R22, [R1+0xc] ;  /* 0x00000c0001167983 */ /* 0x000eac0000100800 */
[----:B------:R-:W-:Y:S01]  /*50df0*/  HMMA.16816.F32 R8, R24, R18, R8 ;  /* 0x000000121808723c */ /* 0x000fe20000001808 */
[----:B----4-:R-:W0:Y:S04]  /*50e00*/  LDS.64 R18, [R28+UR7+0x4f000] ;  /* 0x04f000071c127984 */ /* 0x010e280008000a00 */
[----:B------:R-:W1:Y:S04]  /*50e10*/  LDS.64 R24, [R28+UR7+0x4f800] ;  /* 0x04f800071c187984 */ /* 0x000e680008000a00 */
[----:B0-----:R-:W-:Y:S01]  /*50e20*/  STL.64 [R1], R18 ;  /* 0x0000001201007387 */ /* 0x001fe20000100a00 */
[----:B------:R-:W-:-:S03]  /*50e30*/  IMAD.MOV.U32 R27, RZ, RZ, R19 ;  /* 0x000000ffff1b7224 */ /* 0x000fc600078e0013 */
[----:B------:R-:W0:Y:S04]  /*50e40*/  LDS.64 R18, [R3+UR7+0x4f000] ;  /* 0x04f0000703127984 */ /* 0x000e280008000a00 */
[----:B-1----:R1:W-:Y:S04]  /*50e50*/  STL [R1+0x1c54], R25 ;  /* 0x001c541901007387 */ /* 0x0023e80000100800 */
[----:B------:R-:W3:Y:S04]  /*50e60*/  LDS.64 R2, [R3+UR7+0x4f800] ;  /* 0x04f8000703027984 */ /* 0x000ee80008000a00 */
[----:B-1----:R-:W4:Y:S01]  /*50e70*/  LDL.LU R25, [R1] ;  /* 0x0000000001197983 */ /* 0x002f220000300800 */
[----:B0-----:R-:W-:Y:S01]  /*50e80*/  MOV R26, R19 ;  /* 0x00000013001a7202 */ /* 0x001fe20000000f00 */
[----:B------:R-:W-:-:S02]  /*50e90*/  IMAD.MOV.U32 R0, RZ, RZ, R18 ;  /* 0x000000ffff007224 */ /* 0x000fc400078e0012 */
[----:B------:R0:W-:Y:S04]  /*50ea0*/  STL [R1+0x14], R19 ;  /* 0x0000141301007387 */ /* 0x0001e80000100800 */
[----:B0-----:R-:W2:Y:S04]  /*50eb0*/  LDL.LU.64 R18, [R1+0x1c88] ;  /* 0x001c880001127983 */ /* 0x001ea80000300a00 */
[----:B------:R0:W-:Y:S04]  /*50ec0*/  STL.64 [R1+0x1c48], R26 ;  /* 0x001c481a01007387 */ /* 0x0001e80000100a00 */
[----:B0-----:R-:W2:Y:S04]  /*50ed0*/  LDL R26, [R1+0x68] ;  /* 0x00006800011a7983 */ /* 0x001ea80000100800 */
[----:B------:R-:W2:Y:S01]  /*50ee0*/  LDL R27, [R1+0x6c] ;  /* 0x00006c00011b7983 */ /* 0x000ea20000100800 */
[----:B------:R-:W-:-:S03]  /*50ef0*/  IMAD.MOV.U32 R20, RZ, RZ, R29 ;  /* 0x000000ffff147224 */ /* 0x000fc600078e001d */
[----:B---3--:R5:W-:Y:S04]  /*50f00*/  STL [R1+0x1c58], R3 ;  /* 0x001c580301007387 */ /* 0x008be80000100800 */
[----:B--2---:R-:W-:Y:S01]  /*50f10*/  HMMA.16816.F32 R16, R20, R26, R16 ;  /* 0x0000001a1410723c */ /* 0x004fe20000001810 */
[----:B------:R-:W2:Y:S04]  /*50f20*/  LDL.LU R22, [R1+0xc] ;  /* 0x00000c0001167983 */ /* 0x000ea80000300800 */
[----:B------:R-:W3:-:S14]  /*50f30*/  LDL.LU R26, [R1+0x50] ;  /* 0x00005000011a7983 */ /* 0x000edc0000300800 */
[----:B------:R0:W-:Y:S04]  /*50f40*/  STL.64 [R1+0x410], R16 ;  /* 0x0004101001007387 */ /* 0x0001e80000100a00 */
[----:B------:R1:W-:Y:S01]  /*50f50*/  STL.64 [R1+0x418], R18 ;  /* 0x0004181201007387 */ /* 0x0003e20000100a00 */
[----:B-----5:R-:W-:-:S03]  /*50f60*/  IMAD.MOV.U32 R3, RZ, RZ, R15 ;  /* 0x000000ffff037224 */ /* 0x020fc600078e000f */
[----:B------:R-:W3:Y:S01]  /*50f70*/  LDL.LU R27, [R1+0x54] ;  /* 0x00005400011b7983 */ /* 0x000ee20000300800 */
[----:B0-----:R-:W-:Y:S02]  /*50f80*/  IMAD.MOV.U32 R16, RZ, RZ, R29 ;  /* 0x000000ffff107224 */ /* 0x001fe400078e001d */
[----:B------:R-:W-:Y:S01]  /*50f90*/  IMAD.MOV.U32 R17, RZ, RZ, R21 ;  /* 0x000000ffff117224 */ /* 0x000fe200078e0015 */
[----:B-1----:R-:W-:Y:S01]  /*50fa0*/  MOV R19, R23 ;  /* 0x0000001700137202 */ /* 0x002fe20000000f00 */
[----:B--2---:R-:W-:-:S07]  /*50fb0*/  IMAD.MOV.U32 R18, RZ, RZ, R22 ;  /* 0x000000ffff127224 */ /* 0x004fce00078e0016 */
[----:B------:R-:W-:Y:S01]  /*50fc0*/  HMMA.16816.F32 R4, R16, R14, R4 ;  /* 0x0000000e1004723c */ /* 0x000fe20000001804 */
[----:B------:R-:W2:-:S15]  /*50fd0*/  LDL.LU.64 R14, [R1+0x1c80] ;  /* 0x001c8000010e7983 */ /* 0x000e9e0000300a00 */
[----:B------:R-:W-:-:S03]  /*50fe0*/  NOP ;  /* 0x0000000000007918 */ /* 0x000fc60000000000 */
[----:B------:R0:W-:Y:S04]  /*50ff0*/  STL.64 [R1+0x400], R4 ;  /* 0x0004000401007387 */ /* 0x0001e80000100a00 */
[----:B------:R1:W-:Y:S04]  /*51000*/  STL.64 [R1+0x408], R6 ;  /* 0x0004080601007387 */ /* 0x0003e80000100a00 */
[----:B------:R-:W2:Y:S04]  /*51010*/  LDL R18, [R1+0x58] ;  /* 0x0000580001127983 */ /* 0x000ea80000100800 */
[----:B------:R-:W2:Y:S01]  /*51020*/  LDL R19, [R1+0x5c] ;  /* 0x00005c0001137983 */ /* 0x000ea20000100800 */
[----:B0-----:R-:W-:-:S02]  /*51030*/  IMAD.MOV.U32 R4, RZ, RZ, R29 ;  /* 0x000000ffff047224 */ /* 0x001fc400078e001d */
[----:B------:R-:W-:Y:S01]  /*51040*/  IMAD.MOV.U32 R5, RZ, RZ, R21 ;  /* 0x000000ffff057224 */ /* 0x000fe200078e0015 */
[----:B-1----:R-:W-:Y:S01]  /*51050*/  MOV R6, R22 ;  /* 0x0000001600067202 */ /* 0x002fe20000000f00 */
[----:B------:R-:W-:Y:S01]  /*51060*/  IMAD.MOV.U32 R7, RZ, RZ, R23 ;  /* 0x000000ffff077224 */ /* 0x000fe200078e0017 */
[----:B------:R-:W5:Y:S04]  /*51070*/  LDL.LU R17, [R1+0x958] ;  /* 0x0009580001117983 */ /* 0x000f680000300800 */
[----:B------:R-:W3:Y:S02]  /*51080*/  LDL.LU R16, [R1+0x95c] ;  /* 0x00095c0001107983 */ /* 0x000ee40000300800 */
[----:B--2---:R-:W-:Y:S02]  /*51090*/  HMMA.16816.F32 R4, R4, R18, R12 ;  /* 0x000000120404723c */ /* 0x004fe4000000180c */
[----:B------:R-:W2:-:S15]  /*510a0*/  LDL R14, [R1+0x30] ;  /* 0x00003000010e7983 */ /* 0x000e9e0000100800 */
[----:B------:R-:W-:Y:S02]  /*510b0*/  NOP ;  /* 0x0000000000007918 */ /* 0x000fe40000000000 */
[----:B------:R-:W-:Y:S04]  /*510c0*/  STL.64 [R1+0x3d0], R4 ;  /* 0x0003d00401007387 */ /* 0x000fe80000100a00 */
[----:B------:R2:W-:Y:S04]  /*510d0*/  STL.64 [R1+0x3d8], R6 ;  /* 0x0003d80601007387 */ /* 0x0005e80000100a00 */
[----:B------:R-:W2:Y:S04]  /*510e0*/  LDL R15, [R1+0x34] ;  /* 0x00003400010f7983 */ /* 0x000ea80000100800 */
[----:B------:R-:W3:Y:S04]  /*510f0*/  LDL.LU R12, [R1+0x390] ;  /* 0x00039000010c7983 */ /* 0x000ee80000300800 */
[----:B------:R-:W3:Y:S04]  /*51100*/  LDL.LU R13, [R1+0x394] ;  /* 0x00039400010d7983 */ /* 0x000ee80000300800 */
[----:B------:R-:W-:Y:S04]  /*51110*/  STL [R1+0x1c50], R28 ;  /* 0x001c501c01007387 */ /* 0x000fe80000100800 */
[----:B------:R-:W3:Y:S04]  /*51120*/  LDL.LU R18, [R1+0x48] ;  /* 0x0000480001127983 */ /* 0x000ee80000300800 */
[----:B------:R-:W3:Y:S01]  /*51130*/  LDL.LU R19, [R1+0x4c] ;  /* 0x00004c0001137983 */ /* 0x000ee20000300800 */
[----:B--2---:R-:W-:Y:S03]  /*51140*/  HMMA.16816.F32 R4, R20, R14, R8 ;  /* 0x0000000e1404723c */ /* 0x004fe60000001808 */
[----:B------:R-:W5:-:S15]  /*51150*/  LDL.LU R21, [R1+0x614] ;  /* 0x0006140001157983 */ /* 0x000f5e0000300800 */
[----:B------:R-:W-:Y:S01]  /*51160*/  NOP ;  /* 0x0000000000007918 */ /* 0x000fe20000000000 */
[----:B------:R4:W-:Y:S04]  /*51170*/  STL.64 [R1+0x380], R4 ;  /* 0x0003800401007387 */ /* 0x0009e80000100a00 */
[----:B------:R0:W-:Y:S04]  /*51180*/  STL.64 [R1+0x388], R6 ;  /* 0x0003880601007387 */ /* 0x0001e80000100a00 */
[----:B------:R-:W2:Y:S01]  /*51190*/  LDL.LU R10, [R1+0x38] ;  /* 0x00003800010a7983 */ /* 0x000ea20000300800 */
[----:B----4-:R-:W-:-:S03]  /*511a0*/  IMAD.MOV.U32 R4, RZ, RZ, R25 ;  /* 0x000000ffff047224 */ /* 0x010fc600078e0019 */
[----:B------:R-:W2:Y:S01]  /*511b0*/  LDL.LU R11, [R1+0x3c] ;  /* 0x00003c00010b7983 */ /* 0x000ea20000300800 */
[----:B------:R-:W-:Y:S01]  /*511c0*/  IMAD.MOV.U32 R5, RZ, RZ, R24 ;  /* 0x000000ffff057224 */ /* 0x000fe200078e0018 */
[----:B0-----:R-:W-:Y:S01]  /*511d0*/  MOV R6, R0 ;  /* 0x0000000000067202 */ /* 0x001fe20000000f00 */
[----:B------:R-:W-:Y:S01]  /*511e0*/  IMAD.MOV.U32 R7, RZ, RZ, R2 ;  /* 0x000000ffff077224 */ /* 0x000fe200078e0002 */
[----:B------:R-:W4:Y:S04]  /*511f0*/  LDL.LU R22, [R1+0x40] ;  /* 0x0000400001167983 */ /* 0x000f280000300800 */
[----:B------:R-:W4:Y:S01]  /*51200*/  LDL.LU R23, [R1+0x44] ;  /* 0x0000440001177983 */ /* 0x000f220000300800 */
[C---:B-----5:R-:W-:Y:S01]  /*51210*/  FMUL R14, R21.reuse, R17 ;  /* 0x00000011150e7220 */ /* 0x060fe20000400000 */
[----:B---3--:R-:W-:-:S02]  /*51220*/  FMUL R15, R21, R16 ;  /* 0x00000010150f7220 */ /* 0x008fc40000400000 */
[----:B------:R-:W3:Y:S04]  /*51230*/  LDL.LU R17, [R1+0x948] ;  /* 0x0009480001117983 */ /* 0x000ee80000300800 */
[----:B------:R-:W5:Y:S01]  /*51240*/  LDL.LU R16, [R1+0x94c] ;  /* 0x00094c0001107983 */ /* 0x000f620000300800 */
[----:B------:R-:W-:Y:S03]  /*51250*/  HMMA.16816.F32 R12, R4, R26, R12 ;  /* 0x0000001a040c723c */ /* 0x000fe6000000180c */
[----:B------:R-:W3:Y:S04]  /*51260*/  LDL.LU R26, [R1+0x18] ;  /* 0x00001800011a7983 */ /* 0x000ee80000300800 */
[----:B------:R-:W3:Y:S04]  /*51270*/  LDL.LU R27, [R1+0x1c] ;  /* 0x00001c00011b7983 */ /* 0x000ee80000300800 */
[----:B------:R-:W3:Y:S04]  /*51280*/  LDL.LU R9, [R1+0x928] ;  /* 0x0009280001097983 */ /* 0x000ee80000300800 */
[----:B------:R-:W3:Y:S04]  /*51290*/  LDL.LU R8, [R1+0x92c] ;  /* 0x00092c0001087983 */ /* 0x000ee80000300800 */
[----:B--2---:R-:W-:Y:S04]  /*512a0*/  STL.64 [R1+0x1c78], R10 ;  /* 0x001c780a01007387 */ /* 0x004fe80000100a00 */
[----:B---3--:R0:W-:Y:S04]  /*512b0*/  STL.64 [R1+0x1c70], R8 ;  /* 0x001c700801007387 */ /* 0x0081e80000100a00 */
[----:B0-----:R-:W2:Y:S04]  /*512c0*/  LDL.LU R8, [R1+0x3b0] ;  /* 0x0003b00001087983 */ /* 0x001ea80000300800 */
[----:B------:R-:W2:Y:S01]  /*512d0*/  LDL.LU R9, [R1+0x3b4] ;  /* 0x0003b40001097983 */ /* 0x000ea20000300800 */
[C---:B------:R-:W-:Y:S01]  /*512e0*/  FMUL R10, R21.reuse, R17 ;  /* 0x00000011150a7220 */ /* 0x040fe20000400000 */
[----:B-----5:R-:W-:-:S02]  /*512f0*/  FMUL R11, R21, R16 ;  /* 0x00000010150b7220 */ /* 0x020fc40000400000 */
[----:B------:R-:W3:Y:S04]  /*51300*/  LDL.LU R28, [R1+0x618] ;  /* 0x00061800011c7983 */ /* 0x000ee80000300800 */
[----:B------:R-:W3:Y:S04]  /*51310*/  LDL.LU R29, [R1+0x61c] ;  /* 0x00061c00011d7983 */ /* 0x000ee80000300800 */
[----:B------:R-:W-:Y:S04]  /*51320*/  STL.64 [R1+0x1c40], R14 ;  /* 0x001c400e01007387 */ /* 0x000fe80000100a00 */
[----:B------:R0:W-:Y:S04]  /*51330*/  STL.64 [R1+0x1c38], R12 ;  /* 0x001c380c01007387 */ /* 0x0001e80000100a00 */
[----:B0-----:R-:W5:Y:S04]  /*51340*/  LDL.LU R12, [R1+0x3f0] ;  /* 0x0003f000010c7983 */ /* 0x001f680000300800 */
[----:B------:R-:W5:Y:S01]  /*51350*/  LDL.LU R13, [R1+0x3f4] ;  /* 0x0003f400010d7983 */ /* 0x000f620000300800 */
[----:B--2---:R-:W-:Y:S03]  /*51360*/  HMMA.16816.F32 R16, R4, R18, R8 ;  /* 0x000000120410723c */ /* 0x004fe60000001808 */
[----:B------:R-:W2:Y:S04]  /*51370*/  LDL.LU.64 R10, [R1+0x1c78] ;  /* 0x001c7800010a7983 */ /* 0x000ea80000300a00 */
[----:B------:R-:W2:Y:S04]  /*51380*/  LDL.LU.64 R8, [R1+0x1c70] ;  /* 0x001c700001087983 */ /* 0x000ea80000300a00 */
[----:B------:R-:W3:Y:S04]  /*51390*/  LDL.LU R14, [R1+0x8b8] ;  /* 0x0008b800010e7983 */ /* 0x000ee80000300800 */
[----:B------:R-:W3:Y:S04]  /*513a0*/  LDL.LU R15, [R1+0x8bc] ;  /* 0x0008bc00010f7983 */ /* 0x000ee80000300800 */
[----:B------:R-:W-:Y:S01]  /*513b0*/  STL.64 [R1+0x1c30], R18 ;  /* 0x001c301201007387 */ /* 0x000fe20000100a00 */
[C---:B--2---:R-:W-:Y:S01]  /*513c0*/  FMUL R20, R21.reuse, R9 ;  /* 0x0000000915147220 */ /* 0x044fe20000400000 */
[----:B------:R-:W-:-:S02]  /*513d0*/  FMUL R4, R21, R8 ;  /* 0x0000000815047220 */ /* 0x000fc40000400000 */
[----:B------:R-:W2:Y:S04]  /*513e0*/  LDL.LU.64 R8, [R1+0x9f0] ;  /* 0x0009f00001087983 */ /* 0x000ea80000300a00 */
[----:B------:R-:W-:Y:S04]  /*513f0*/  STL.64 [R1+0x1c68], R10 ;  /* 0x001c680a01007387 */ /* 0x000fe80000100a00 */
[----:B--2---:R0:W-:Y:S04]  /*51400*/  STL.64 [R1+0x1c60], R8 ;  /* 0x001c600801007387 */ /* 0x0041e80000100a00 */
[----:B0-----:R-:W4:Y:S04]  /*51410*/  LDL.LU R8, [R1+0x3e0] ;  /* 0x0003e00001087983 */ /* 0x001f280000300800 */
[----:B------:R-:W4:Y:S01]  /*51420*/  LDL.LU R9, [R1+0x3e4] ;  /* 0x0003e40001097983 */ /* 0x000f220000300800 */
[----:B------:R-:W-:Y:S01]  /*51430*/  IMAD.MOV.U32 R11, RZ, RZ, R4 ;  /* 0x000000ffff0b7224 */ /* 0x000fe200078e0004 */
[----:B------:R-:W-:Y:S01]  /*51440*/  MOV R4, R25 ;  /* 0x0000001900047202 */ /* 0x000fe20000000f00 */
[----:B------:R-:W-:Y:S01]  /*51450*/  IMAD.MOV.U32 R10, RZ, RZ, R20 ;  /* 0x000000ffff0a7224 */ /* 0x000fe200078e0014 */
[----:B------:R-:W2:Y:S01]  /*51460*/  LDL.LU R18, [R1+0x68] ;  /* 0x0000680001127983 */ /* 0x000ea20000300800 */
[C---:B---3--:R-:W-:Y:S01]  /*51470*/  FMUL R14, R21.reuse, R14 ;  /* 0x0000000e150e7220 */ /* 0x048fe20000400000 */
[----:B------:R-:W-:-:S02]  /*51480*/  FMUL R15, R21, R15 ;  /* 0x0000000f150f7220 */ /* 0x000fc40000400000 */
[----:B------:R-:W2:Y:S02]  /*51490*/  LDL.LU R19, [R1+0x6c] ;  /* 0x00006c0001137983 */ /* 0x000ea40000300800 */
[----:B----4-:R-:W-:Y:S02]  /*514a0*/  HMMA.16816.F32 R20, R4, R22, R8 ;  /* 0x000000160414723c */ /* 0x010fe40000001808 */
[----:B------:R-:W5:Y:S04]  /*514b0*/  LDL.LU.64 R10, [R1+0x1c68] ;  /* 0x001c6800010a7983 */ /* 0x000f680000300a00 */
[----:B------:R-:W3:-:S13]  /*514c0*/  LDL.LU.64 R8, [R1+0x1c60] ;  /* 0x001c600001087983 */ /* 0x000eda0000300a00 */
[----:B------:R0:W-:Y:S04]  /*514d0*/  STL.64 [R1+0x1c28], R22 ;  /* 0x001c281601007387 */ /* 0x0001e80000100a00 */
[----:B0-----:R-:W4:Y:S01]  /*514e0*/  LDL.LU R22, [R1+0x60] ;  /* 0x0000600001167983 */ /* 0x001f220000300800 */
[----:B------:R-:W-:-:S03]  /*514f0*/  IMAD.MOV.U32 R23, RZ, RZ, R3 ;  /* 0x000000ffff177224 */ /* 0x000fc600078e0003 */
[----:B------:R-:W2:Y:S04]  /*51500*/  LDL.LU R3, [R1+0x1c58] ;  /* 0x001c580001037983 */ /* 0x000ea80000300800 */
[----:B------:R-:W4:Y:S01]  /*51510*/  LDL.LU R25, [R1+0x1c54] ;  /* 0x001c540001197983 */ /* 0x000f220000300800 */
[----:B---3--:R-:W-:-:S03]  /*51520*/  FFMA2 R8, R8.F32x2.HI_LO, R26.F32x2.HI_LO, R28.F32x2.HI_LO ;  /* 0x0000001a08087249 */ /* 0x008fc6000000001c */
[----:B------:R-:W3:Y:S04]  /*51530*/  LDL.LU R28, [R1+0x1c50] ;  /* 0x001c5000011c7983 */ /* 0x000ee80000300800 */
[----:B------:R-:W3:Y:S01]  /*51540*/  LDL.LU.64 R26, [R1+0x1c48] ;  /* 0x001c4800011a7983 */ /* 0x000ee20000300a00 */
[----:B-----5:R-:W-:Y:S03]  /*51550*/  HMMA.16816.F32 R4, R4, R10, R12 ;  /* 0x0000000a0404723c */ /* 0x020fe6000000180c */
[----:B------:R-:W5:Y:S04]  /*51560*/  LDL.LU.64 R14, [R1+0x1c40] ;  /* 0x001c4000010e7983 */ /* 0x000f680000300a00 */
[----:B------:R4:W-:Y:S04]  /*51570*/  STL.64 [R1+0x7f8], R8 ;  /* 0x0007f80801007387 */ /* 0x0009e80000100a00 */
[----:B------:R-:W5:Y:S01]  /*51580*/  LDL.LU.64 R12, [R1+0x1c38] ;  /* 0x001c3800010c7983 */ /* 0x000f620000300a00 */
[----:B--2---:R-:W-:-:S02]  /*51590*/  IMAD.MOV.U32 R11, RZ, RZ, R3 ;  /* 0x000000ffff0b7224 */ /* 0x004fc400078e0003 */
[----:B----4-:R-:W-:Y:S01]  /*515a0*/  IMAD.MOV.U32 R9, RZ, RZ, R25 ;  /* 0x000000ffff097224 */ /* 0x010fe200078e0019 */
[C---:B---3--:R-:W-:Y:S02]  /*515b0*/  LOP3.LUT R0, R28.reuse, 0x40, RZ, 0x3c, !PT ;  /* 0x000000401c007812 */ /* 0x048fe400078e3cff */
[----:B------:R-:W-:Y:S01]  /*515c0*/  LOP3.LUT R2, R28, 0x60, RZ, 0x3c, !PT ;  /* 0x000000601c027812 */ /* 0x000fe200078e3cff */
[----:B------:R-:W-:Y:S01]  /*515d0*/  IMAD.MOV.U32 R8, RZ, RZ, R27 ;  /* 0x000000ffff087224 */ /* 0x000fe200078e001b */
[----:B------:R-:W-:Y:S01]  /*515e0*/  MOV R10, R26 ;  /* 0x0000001a000a7202 */ /* 0x000fe20000000f00 */
[----:B------:R-:W0:Y:S04]  /*515f0*/  LDS.64 R28, [R0+UR7+0x40800] ;  /* 0x04080007001c7984 */ /* 0x000e280008000a00 */
[----:B------:R-:W1:Y:S04]  /*51600*/  LDS.64 R26, [R0+UR7+0x40000] ;  /* 0x04000007001a7984 */ /* 0x000e680008000a00 */
[----:B------:R-:W-:Y:S04]  /*51610*/  STL [R1+0x7c], R2 ;  /* 0x00007c0201007387 */ /* 0x000fe80000100800 */
[----:B0-----:R0:W-:Y:S04]  /*51620*/  STL [R1+0x1c24], R29 ;  /* 0x001c241d01007387 */ /* 0x0011e80000100800 */
[----:B-1----:R-:W-:Y:S04]  /*51630*/  STL.64 [R1+0x8], R26 ;  /* 0x0000081a01007387 */ /* 0x002fe80000100a00 */
[----:B------:R-:W1:Y:S04]  /*51640*/  LDS.64 R26, [R2+UR7+0x40000] ;  /* 0x04000007021a7984 */ /* 0x000e680008000a00 */
[----:B0-----:R-:W2:Y:S04]  /*51650*/  LDL.LU R29, [R1+0x4] ;  /* 0x00000400011d7983 */ /* 0x001ea80000300800 */
[----:B------:R0:W-:Y:S01]  /*51660*/  STL [R1+0x1c20], R0 ;  /* 0x001c200001007387 */ /* 0x0001e20000100800 */
[----:B-----5:R-:W-:Y:S03]  /*51670*/  HMMA.16816.F32 R8, R8, R18, R12 ;  /* 0x000000120808723c */ /* 0x020fe6000000180c */
[----:B0-----:R-:W3:Y:S04]  /*51680*/  LDL.LU R0, [R1+0x14] ;  /* 0x0000140001007983 */ /* 0x001ee80000300800 */
[----:B-1----:R-:W-:Y:S04]  /*51690*/  STL.64 [R1+0x18], R26 ;  /* 0x0000181a01007387 */ /* 0x002fe80000100a00 */
[----:B------:R-:W4:Y:S04]  /*516a0*/  LDL.LU.64 R18, [R1+0x1c30] ;  /* 0x001c300001127983 */ /* 0x000f280000300a00 */
[----:B------:R-:W5:Y:S04]  /*516b0*/  LDL.LU R12, [R1+0x30] ;  /* 0x00003000010c7983 */ /* 0x000f680000300800 */
[----:B------:R0:W-:Y:S04]  /*516c0*/  STL.64 [R1+0x330], R8 ;  /* 0x0003300801007387 */ /* 0x0001e80000100a00 */
[----:B------:R1:W-:Y:S04]  /*516d0*/  STL.64 [R1+0x338], R10 ;  /* 0x0003380a01007387 */ /* 0x0003e80000100a00 */
[----:B------:R-:W5:Y:S01]  /*516e0*/  LDL.LU R13, [R1+0x34] ;  /* 0x00003400010d7983 */ /* 0x000f620000300800 */
[----:B0-----:R-:W-:-:S03]  /*516f0*/  MOV R9, R25 ;  /* 0x0000001900097202 */ /* 0x001fc60000000f00 */
[----:B------:R-:W5:Y:S01]  /*51700*/  LDL.LU R14, [R1+0x8] ;  /* 0x00000800010e7983 */ /* 0x000f620000300800 */
[----:B-1----:R-:W-:-:S03]  /*51710*/  IMAD.MOV.U32 R11, RZ, RZ, R3 ;  /* 0x000000ffff0b7224 */ /* 0x002fc600078e0003 */
[----:B------:R-:W5:Y:S01]  /*51720*/  LDL.LU R15, [R1+0x18] ;  /* 0x00001800010f7983 */ /* 0x000f620000300800 */
[----:B--2---:R-:W-:Y:S02]  /*51730*/  IMAD.MOV.U32 R8, RZ, RZ, R29 ;  /* 0x000000ffff087224 */ /* 0x004fe400078e001d */
[----:B---3--:R-:W-:-:S07]  /*51740*/  IMAD.MOV.U32 R10, RZ, RZ, R0 ;  /* 0x000000ffff0a7224 */ /* 0x008fce00078e0000 */
[----:B----4-:R-:W-:Y:S01]  /*51750*/  HMMA.16816.F32 R8, R8, R22, R16 ;  /* 0x000000160808723c */ /* 0x010fe20000001810 */
[----:B------:R-:W2:Y:S04]  /*51760*/  LDL.LU.64 R22, [R1+0x1c28] ;  /* 0x001c280001167983 */ /* 0x000ea80000300a00 */
[----:B------:R-:W2:-:S14]  /*51770*/  LDL.LU R18, [R1+0x58] ;  /* 0x0000580001127983 */ /* 0x000e9c0000300800 */
[----:B------:R0:W-:Y:S04]  /*51780*/  STL.64 [R1+0x320], R8 ;  /* 0x0003200801007387 */ /* 0x0001e80000100a00 */
[----:B------:R1:W-:Y:S04]  /*51790*/  STL.64 [R1+0x328], R10 ;  /* 0x0003280a01007387 */ /* 0x0003e80000100a00 */
[----:B------:R-:W2:Y:S01]  /*517a0*/  LDL.LU R19, [R1+0x5c] ;  /* 0x00005c0001137983 */ /* 0x000ea20000300800 */
[----:B0-----:R-:W-:Y:S01]  /*517b0*/  IMAD.MOV.U32 R8, RZ, RZ, R29 ;  /* 0x000000ffff087224 */ /* 0x001fe200078e001d */
[----:B------:R-:W-:Y:S01]  /*517c0*/  MOV R9, R25 ;  /* 0x0000001900097202 */ /* 0x000fe20000000f00 */
[----:B-1----:R-:W-:-:S02]  /*517d0*/  IMAD.MOV.U32 R10, RZ, RZ, R0 ;  /* 0x000000ffff0a7224 */ /* 0x002fc400078e0000 */
[----:B------:R-:W-:Y:S02]  /*517e0*/  IMAD.MOV.U32 R11, RZ, RZ, R3 ;  /* 0x000000ffff0b7224 */ /* 0x000fe400078e0003 */
[----:B------:R-:W-:Y:S02]  /*517f0*/  IMAD.MOV.U32 R24, RZ, RZ, R27 ;  /* 0x000000ffff187224 */ /* 0x000fe400078e001b */
[----:B------:R-:W0:Y:S03]  /*51800*/  LDS.64 R26, [R2+UR7+0x40800] ;  /* 0x04080007021a7984 */ /* 0x000e260008000a00 */
[----:B--2---:R-:W-:Y:S01]  /*51810*/  HMMA.16816.F32 R8, R8, R18, R20 ;  /* 0x000000120808723c */ /* 0x004fe20000001814 */
[----:B------:R-:W2:-:S15]  /*51820*/  LDL.LU R20, [R1+0x90] ;  /* 0x0000900001147983 */ /* 0x000e9e0000300800 */
[----:B------:R-:W-:-:S03]  /*51830*/  NOP ;  /* 0x0000000000007918 */ /* 0x000fc60000000000 */
[----:B------:R1:W-:Y:S04]  /*51840*/  STL.64 [R1+0x310], R8 ;  /* 0x0003100801007387 */ /* 0x0003e80000100a00 */
[----:B------:R3:W-:Y:S04]  /*51850*/  STL.64 [R1+0x318], R10 ;  /* 0x0003180a01007387 */ /* 0x0007e80000100a00 */
[----:B------:R-:W2:Y:S04]  /*51860*/  LDL.LU R21, [R1+0x94] ;  /* 0x0000940001157983 */ /* 0x000ea80000300800 */
[----:B------:R-:W2:Y:S01]  /*51870*/  LDL.LU R22, [R1+0x98] ;  /* 0x0000980001167983 */ /* 0x000ea20000300800 */
[----:B-1----:R-:W-:Y:S01]  /*51880*/  IMAD.MOV.U32 R8, RZ, RZ, R29 ;  /* 0x000000ffff087224 */ /* 0x002fe200078e001d */
[----:B------:R-:W-:-:S02]  /*51890*/  MOV R9, R25 ;  /* 0x0000001900097202 */ /* 0x000fc40000000f00 */
[----:B------:R-:W2:Y:S01]  /*518a0*/  LDL.LU R23, [R1+0x9c] ;  /* 0x00009c0001177983 */ /* 0x000ea20000300800 */
[----:B---3--:R-:W-:-:S03]  /*518b0*/  IMAD.MOV.U32 R10, RZ, RZ, R0 ;  /* 0x000000ffff0a7224 */ /* 0x008fc600078e0000 */
[----:B------:R-:W3:Y:S01]  /*518c0*/  LDL.LU R29, [R1+0x1c24] ;  /* 0x001c2400011d7983 */ /* 0x000ee20000300800 */
[----:B------:R-:W-:-:S03]  /*518d0*/  IMAD.MOV.U32 R11, RZ, RZ, R3 ;  /* 0x000000ffff0b7224 */ /* 0x000fc600078e0003 */
[----:B------:R-:W4:Y:S04]  /*518e0*/  LDL.LU R25, [R1+0x16c] ;  /* 0x00016c0001197983 */ /* 0x000f280000300800 */
[----:B------:R-:W2:Y:S04]  /*518f0*/  LDL.LU R0, [R1+0x1c20] ;  /* 0x001c200001007983 */ /* 0x000ea80000300800 */
[----:B------:R-:W2:Y:S04]  /*51900*/  LDL R18, [R1+0x188] ;  /* 0x0001880001127983 */ /* 0x000ea80000100800 */
[----:B------:R-:W2:Y:S04]  /*51910*/  LDL R19, [R1+0x18c] ;  /* 0x00018c0001137983 */ /* 0x000ea80000100800 */
[----:B------:R-:W2:Y:S01]  /*51920*/  LDL.LU R3, [R1+0x168] ;  /* 0x0001680001037983 */ /* 0x000ea20000300800 */
[----:B-----5:R-:W-:Y:S03]  /*51930*/  HMMA.16816.F32 R4, R8, R12, R4 ;  /* 0x0000000c0804723c */ /* 0x020fe60000001804 */
[----:B------:R-:W5:Y:S04]  /*51940*/  LDL R12, [R1+0x1b8] ;  /* 0x0001b800010c7983 */ /* 0x000f680000100800 */
[----:B------:R-:W3:-:S12]  /*51950*/  LDL R13, [R1+0x1bc] ;  /* 0x0001bc00010d7983 */ /* 0x000ed80000100800 */
[----:B------:R1:W-:Y:S04]  /*51960*/  STL.64 [R1+0x2a0], R4 ;  /* 0x0002a00401007387 */ /* 0x0003e80000100a00 */
[----:B------:R0:W-:Y:S01]  /*51970*/  STL.64 [R1+0x2a8], R6 ;  /* 0x0002a80601007387 */ /* 0x0001e20000100a00 */
[----:B-1----:R-:W-:Y:S01]  /*51980*/  IMAD.MOV.U32 R4, RZ, RZ, R14 ;  /* 0x000000ffff047224 */ /* 0x002fe200078e000e */
[----:B------:R-:W-:Y:S01]  /*51990*/  MOV R5, R28 ;  /* 0x0000001c00057202 */ /* 0x000fe20000000f00 */
[----:B0-----:R-:W-:Y:S02]  /*519a0*/  IMAD.MOV.U32 R6, RZ, RZ, R15 ;  /* 0x000000ffff067224 */ /* 0x001fe400078e000f */
[----:B------:R-:W-:Y:S01]  /*519b0*/  IMAD.MOV.U32 R7, RZ, RZ, R26 ;  /* 0x000000ffff077224 */ /* 0x000fe200078e001a */
[----:B----4-:R-:W-:-:S02]  /*519c0*/  F2FP.F16.E4M3.UNPACK_B R17, R25 ;  /* 0x00000019ff11723e */ /* 0x010fc400020006ff */
[----:B--2---:R-:W-:-:S05]  /*519d0*/  F2FP.F16.E4M3.UNPACK_B R16, R3 ;  /* 0x00000003ff10723e */ /* 0x004fca00020006ff */
[----:B------:R-:W-:Y:S02]  /*519e0*/  STL [R1+0x20], R16 ;  /* 0x0000201001007387 */ /* 0x000fe40000100800 */
[----:B------:R-:W-:Y:S02]  /*519f0*/  HMMA.16816.F32 R4, R4, R16, R20 ;  /* 0x000000100404723c */ /* 0x000fe40000001814 */
[----:B------:R-:W-:Y:S04]  /*51a00*/  STL [R1+0x24], R17 ;  /* 0x0000241101007387 */ /* 0x000fe80000100800 */
[----:B------:R-:W2:Y:S04]  /*51a10*/  LDL.LU R20, [R1+0x80] ;  /* 0x0000800001147983 */ /* 0x000ea80000300800 */
[----:B------:R-:W2:Y:S04]  /*51a20*/  LDL.LU R21, [R1+0x84] ;  /* 0x0000840001157983 */ /* 0x000ea80000300800 */
[----:B------:R-:W4:Y:S04]  /*51a30*/  LDL.LU R22, [R1+0x88] ;  /* 0x0000880001167983 */ /* 0x000f280000300800 */
[----:B------:R-:W4:Y:S04]  /*51a40*/  LDL.LU R23, [R1+0x8c] ;  /* 0x00008c0001177983 */ /* 0x000f280000300800 */
[----:B----4-:R-:W-:Y:S04]  /*51a50*/  STL.64 [R1+0x1c08], R22 ;  /* 0x001c081601007387 */ /* 0x010fe80000100a00 */
[----:B--2---:R0:W-:Y:S04]  /*51a60*/  STL.64 [R1+0x1c00], R20 ;  /* 0x001c001401007387 */ /* 0x0041e80000100a00 */
[----:B0-----:R-:W2:Y:S04]  /*51a70*/  LDL.LU R20, [R1+0xb0] ;  /* 0x0000b00001147983 */ /* 0x001ea80000300800 */
[----:B------:R-:W2:Y:S04]  /*51a80*/  LDL.LU R21, [R1+0xb4] ;  /* 0x0000b40001157983 */ /* 0x000ea80000300800 */
[----:B------:R-:W4:Y:S04]  /*51a90*/  LDL.LU R22, [R1+0xb8] ;  /* 0x0000b80001167983 */ /* 0x000f280000300800 */
[----:B------:R-:W4:Y:S01]  /*51aa0*/  LDL.LU R23, [R1+0xbc] ;  /* 0x0000bc0001177983 */ /* 0x000f220000300800 */
[----:B------:R-:W-:Y:S01]  /*51ab0*/  F2FP.F16.E4M3.UNPACK_B R16, R18 ;  /* 0x00000012ff10723e */ /* 0x000fe200020006ff */
[----:B------:R-:W-:-:S02]  /*51ac0*/  IMAD.MOV.U32 R8, RZ, RZ, R14 ;  /* 0x000000ffff087224 */ /* 0x000fc400078e000e */
[----:B----4-:R-:W-:Y:S04]  /*51ad0*/  STL.64 [R1+0x1c18], R22 ;  /* 0x001c181601007387 */ /* 0x010fe80000100a00 */
[----:B--2---:R0:W-:Y:S04]  /*51ae0*/  STL.64 [R1+0x1c10], R20 ;  /* 0x001c101401007387 */ /* 0x0041e80000100a00 */
[----:B0-----:R-:W2:Y:S04]  /*51af0*/  LDL.LU R20, [R1+0xa0] ;  /* 0x0000a00001147983 */ /* 0x001ea80000300800 */
[----:B------:R-:W2:Y:S04]  /*51b00*/  LDL.LU R21, [R1+0xa4] ;  /* 0x0000a40001157983 */ /* 0x000ea80000300800 */
[----:B------:R-:W2:Y:S04]  /*51b10*/  LDL.LU R22, [R1+0xa8] ;  /* 0x0000a80001167983 */ /* 0x000ea80000300800 */
[----:B------:R-:W2:Y:S01]  /*51b20*/  LDL.LU R23, [R1+0xac] ;  /* 0x0000ac0001177983 */ /* 0x000ea20000300800 */
[----:B------:R-:W-:Y:S01]  /*51b30*/  F2FP.F16.E4M3.UNPACK_B R17, R19 ;  /* 0x00000013ff11723e */ /* 0x000fe200020006ff */
[----:B------:R-:W-:Y:S01]  /*51b40*/  IMAD.MOV.U32 R10, RZ, RZ, R15 ;  /* 0x000000ffff0a7224 */ /* 0x000fe200078e000f */
[----:B------:R-:W-:Y:S01]  /*51b50*/  MOV R9, R28 ;  /* 0x0000001c00097202 */ /* 0x000fe20000000f00 */
[----:B------:R-:W-:Y:S01]  /*51b60*/  IMAD.MOV.U32 R11, RZ, RZ, R26 ;  /* 0x000000ffff0b7224 */ /* 0x000fe200078e001a */
[----:B------:R0:W-:Y:S04]  /*51b70*/  STL.64 [R1+0x1bf8], R6 ;  /* 0x001bf80601007387 */ /* 0x0001e80000100a00 */
[----:B0-----:R-:W4:Y:S04]  /*51b80*/  LDL R6, [R1+0x1a8] ;  /* 0x0001a80001067983 */ /* 0x001f280000100800 */
[----:B------:R-:W3:Y:S04]  /*51b90*/  LDL R7, [R1+0x1ac] ;  /* 0x0001ac0001077983 */ /* 0x000ee80000100800 */
[----:B------:R-:W-:Y:S04]  /*51ba0*/  STL [R1+0x28], R16 ;  /* 0x0000281001007387 */ /* 0x000fe80000100800 */
[----:B------:R2:W-:Y:S02]  /*51bb0*/  STL [R1+0x2c], R17 ;  /* 0x00002c1101007387 */ /* 0x0005e40000100800 */
[----:B--2---:R-:W-:Y:S02]  /*51bc0*/  HMMA.16816.F32 R16, R8, R16, R20 ;  /* 0x000000100810723c */ /* 0x004fe40000001814 */
[----:B------:R-:W2:Y:S04]  /*51bd0*/  LDL.LU.64 R22, [R1+0x1c18] ;  /* 0x001c180001167983 */ /* 0x000ea80000300a00 */
[----:B------:R-:W2:Y:S01]  /*51be0*/  LDL.LU.64 R20, [R1+0x1c10] ;  /* 0x001c100001147983 */ /* 0x000ea20000300a00 */
[----:B----4-:R-:W-:-:S02]  /*51bf0*/  F2FP.F16.E4M3.UNPACK_B R6, R6 ;  /* 0x00000006ff06723e */ /* 0x010fc400020006ff */
[----:B---3--:R-:W-:-:S10]  /*51c00*/  F2FP.F16.E4M3.UNPACK_B R7, R7 ;  /* 0x00000007ff07723e */ /* 0x008fd400020006ff */
[----:B------:R-:W-:Y:S04]  /*51c10*/  STL.64 [R1+0x1bf0], R18 ;  /* 0x001bf01201007387 */ /* 0x000fe80000100a00 */
[----:B------:R5:W-:Y:S04]  /*51c20*/  STL [R1+0x30], R6 ;  /* 0x0000300601007387 */ /* 0x000be80000100800 */
[----:B------:R0:W-:Y:S01]  /*51c30*/  STL [R1+0x34], R7 ;  /* 0x0000340701007387 */ /* 0x0001e20000100800 */
[----:B--2---:R-:W-:Y:S03]  /*51c40*/  HMMA.16816.F32 R8, R8, R6, R20 ;  /* 0x000000060808723c */ /* 0x004fe60000001814 */
[----:B------:R-:W2:Y:S04]  /*51c50*/  LDL.LU.64 R22, [R1+0x1c08] ;  /* 0x001c080001167983 */ /* 0x000ea80000300a00 */
[----:B------:R-:W2:Y:S01]  /*51c60*/  LDL.LU.64 R20, [R1+0x1c00] ;  /* 0x001c000001147983 */ /* 0x000ea20000300a00 */
[----:B-----5:R-:W-:Y:S01]  /*51c70*/  F2FP.F16.E4M3.UNPACK_B R6, R12 ;  /* 0x0000000cff06723e */ /* 0x020fe200020006ff */
[----:B------:R-:W-:Y:S01]  /*51c80*/  IMAD.MOV.U32 R12, RZ, RZ, R14 ;  /* 0x000000ffff0c7224 */ /* 0x000fe200078e000e */
[----:B0-----:R-:W-:Y:S01]  /*51c90*/  F2FP.F16.E4M3.UNPACK_B R7, R13 ;  /* 0x0000000dff07723e */ /* 0x001fe200020006ff */
[----:B------:R-:W-:Y:S01]  /*51ca0*/  IMAD.MOV.U32 R14, RZ, RZ, R15 ;  /* 0x000000ffff0e7224 */ /* 0x000fe200078e000f */
[----:B------:R-:W-:Y:S01]  /*51cb0*/  MOV R13, R28 ;  /* 0x0000001c000d7202 */ /* 0x000fe20000000f00 */
[----:B------:R-:W-:-:S06]  /*51cc0*/  IMAD.MOV.U32 R15, RZ, RZ, R26 ;  /* 0x000000ffff0f7224 */ /* 0x000fcc00078e001a */
[----:B------:R0:W-:Y:S04]  /*51cd0*/  STL [R1+0x1bec], R10 ;  /* 0x001bec0a01007387 */ /* 0x0001e80000100800 */
[----:B0-----:R-:W3:Y:S04]  /*51ce0*/  LDL.LU R10, [R1+0x188] ;  /* 0x00018800010a7983 */ /* 0x001ee80000300800 */
[----:B------:R0:W-:Y:S04]  /*51cf0*/  STL [R1+0x1be8], R11 ;  /* 0x001be80b01007387 */ /* 0x0001e80000100800 */
[----:B0-----:R-:W4:Y:S04]  /*51d00*/  LDL.LU R11, [R1+0x18c] ;  /* 0x00018c00010b7983 */ /* 0x001f280000300800 */
[----:B------:R-:W-:Y:S04]  /*51d10*/  STL [R1+0x38], R6 ;  /* 0x0000380601007387 */ /* 0x000fe80000100800 */
[----:B------:R-:W-:Y:S01]  /*51d20*/  STL [R1+0x3c], R7 ;  /* 0x00003c0701007387 */ /* 0x000fe20000100800 */
[----:B------:R-:W-:-:S02]  /*51d30*/  F2FP.F16.E4M3.UNPACK_B R18, R3.H1 ;  /* 0x00000003ff12723e */ /* 0x000fc400030006ff */
[----:B------:R-:W-:Y:S01]  /*51d40*/  F2FP.F16.E4M3.UNPACK_B R19, R25.H1 ;  /* 0x00000019ff13723e */ /* 0x000fe200030006ff */
[----:B--2---:R-:W-:Y:S01]  /*51d50*/  HMMA.16816.F32 R12, R12, R6, R20 ;  /* 0x000000060c0c723c */ /* 0x004fe20000001814 */
[----:B------:R-:W0:Y:S01]  /*51d60*/  LDS.64 R6, [R0+UR7+0x41000] ;  /* 0x0410000700067984 */ /* 0x000e220008000a00 */
[----:B------:R-:W-:-:S03]  /*51d70*/  MOV R22, R24 ;  /* 0x0000001800167202 */ /* 0x000fc60000000f00 */
[----:B------:R-:W2:Y:S04]  /*51d80*/  LDL R20, [R1+0xc] ;  /* 0x00000c0001147983 */ /* 0x000ea80000100800 */
[----:B------:R-:W1:Y:S04]  /*51d90*/  LDS.64 R24, [R0+UR7+0x41800] ;  /* 0x0418000700187984 */ /* 0x000e680008000a00 */
[----:B------:R-:W-:Y:S04]  /*51da0*/  STL [R1+0x58], R18 ;  /* 0x0000581201007387 */ /* 0x000fe80000100800 */
[----:B------:R-:W-:Y:S04]  /*51db0*/  STL [R1+0x5c], R19 ;  /* 0x00005c1301007387 */ /* 0x000fe80000100800 */
[----:B0-----:R-:W-:Y:S01]  /*51dc0*/  STL.64 [R1], R6 ;  /* 0x0000000601007387 */ /* 0x001fe20000100a00 */
[----:B------:R-:W-:-:S03]  /*51dd0*/  IMAD.MOV.U32 R28, RZ, RZ, R7 ;  /* 0x000000ffff1c7224 */ /* 0x000fc600078e0007 */
[----:B------:R-:W0:Y:S04]  /*51de0*/  LDS.64 R6, [R2+UR7+0x41000] ;  /* 0x0410000702067984 */ /* 0x000e280008000a00 */
[----:B------:R-:W-:Y:S04]  /*51df0*/  STL [R1+0x1bc0], R28 ;  /* 0x001bc01c01007387 */ /* 0x000fe80000100800 */
[----:B-1----:R1:W-:Y:S04]  /*51e00*/  STL.64 [R1+0x1bd8], R24 ;  /* 0x001bd81801007387 */ /* 0x0023e80000100a00 */
[----:B------:R-:W5:Y:S04]  /*51e10*/  LDS.64 R2, [R2+UR7+0x41800] ;  /* 0x0418000702027984 */ /* 0x000f680008000a00 */
[----:B-1----:R-:W2:Y:S04]  /*51e20*/  LDL.LU R24, [R1+0x1b8] ;  /* 0x0001b80001187983 */ /* 0x002ea80000300800 */
[----:B------:R-:W2:Y:S04]  /*51e30*/  LDL.LU R25, [R1+0x1bc] ;  /* 0x0001bc0001197983 */ /* 0x000ea80000300800 */
[----:B------:R-:W-:Y:S04]  /*51e40*/  STL [R1+0x1bc4], R0 ;  /* 0x001bc40001007387 */ /* 0x000fe80000100800 */
[----:B0-----:R0:W-:Y:S01]  /*51e50*/  STL.64 [R1+0x10], R6 ;  /* 0x0000100601007387 */ /* 0x0011e20000100a00 */
[----:B------:R-:W-:-:S03]  /*51e60*/  IMAD.MOV.U32 R26, RZ, RZ, R7 ;  /* 0x000000ffff1a7224 */ /* 0x000fc600078e0007 */
[----:B0-----:R-:W2:Y:S01]  /*51e70*/  LDL.LU.64 R6, [R1+0x1bf8] ;  /* 0x001bf80001067983 */ /* 0x001ea20000300a00 */
[----:B------:R-:W-:Y:S02]  /*51e80*/  IMAD.MOV.U32 R21, RZ, RZ, R29 ;  /* 0x000000ffff157224 */ /* 0x000fe400078e001d */
[----:B------:R-:W-:Y:S01]  /*51e90*/  IMAD.MOV.U32 R23, RZ, RZ, R27 ;  /* 0x000000ffff177224 */ /* 0x000fe200078e001b */
[----:B------:R0:W-:Y:S01]  /*51ea0*/  STL [R1+0x1be0], R26 ;  /* 0x001be01a01007387 */ /* 0x0001e20000100800 */
[----:B---3--:R-:W-:Y:S02]  /*51eb0*/  F2FP.F16.E4M3.UNPACK_B R10, R10.H1 ;  /* 0x0000000aff0a723e */ /* 0x008fe400030006ff */
[----:B----4-:R-:W-:Y:S01]  /*51ec0*/  F2FP.F16.E4M3.UNPACK_B R11, R11.H1 ;  /* 0x0000000bff0b723e */ /* 0x010fe200030006ff */
[----:B------:R-:W-:Y:S01]  /*51ed0*/  IMAD.MOV.U32 R28, RZ, RZ, R19 ;  /* 0x000000ffff1c7224 */ /* 0x000fe200078e0013 */
[----:B------:R-:W-:Y:S01]  /*51ee0*/  MOV R0, R18 ;  /* 0x0000001200007202 */ /* 0x000fe20000000f00 */
[----:B0-----:R-:W3:Y:S04]  /*51ef0*/  LDL.LU R26, [R1+0x1c] ;  /* 0x00001c00011a7983 */ /* 0x001ee80000300800 */
[----:B-----5:R0:W-:Y:S04]  /*51f00*/  STL [R1+0x1be4], R3 ;  /* 0x001be40301007387 */ /* 0x0201e80000100800 */
[----:B0-----:R-:W4:Y:S01]  /*51f10*/  LDL.LU R3, [R1+0xc] ;  /* 0x00000c0001037983 */ /* 0x001f220000300800 */
[----:B--2---:R-:W-:Y:S01]  /*51f20*/  HMMA.16816.F32 R4, R20, R18, R4 ;  /* 0x000000121404723c */ /* 0x004fe20000001804 */
[----:B------:R-:W-:-:S02]  /*51f30*/  IMAD.MOV.U32 R22, RZ, RZ, R10 ;  /* 0x000000ffff167224 */ /* 0x000fc400078e000a */
[----:B------:R-:W-:-:S15]  /*51f40*/  IMAD.MOV.U32 R23, RZ, RZ, R11 ;  /* 0x000000ffff177224 */ /* 0x000fde00078e000b */
[----:B------:R-:W-:Y:S01]  /*51f50*/  NOP ;  /* 0x0000000000007918 */ /* 0x000fe20000000000 */
[----:B------:R-:W-:Y:S04]  /*51f60*/  STL.64 [R1+0x260], R4 ;  /* 0x0002600401007387 */ /* 0x000fe80000100a00 */
[----:B------:R-:W-:Y:S04]  /*51f70*/  STL.64 [R1+0x268], R6 ;  /* 0x0002680601007387 */ /* 0x000fe80000100a00 */
[----:B------:R-:W2:Y:S04]  /*51f80*/  LDL.LU.64 R18, [R1+0x1bf0] ;  /* 0x001bf00001127983 */ /* 0x000ea80000300a00 */
[----:B------:R0:W-:Y:S04]  /*51f90*/  STL [R1+0x50], R10 ;  /* 0x0000500a01007387 */ /* 0x0001e80000100800 */
[----:B------:R1:W-:Y:S04]  /*51fa0*/  STL [R1+0x54], R11 ;  /* 0x0000540b01007387 */ /* 0x0003e80000100800 */
[----:B------:R-:W5:Y:S04]  /*51fb0*/  LDL.LU R20, [R1+0x1a8] ;  /* 0x0001a80001147983 */ /* 0x000f680000300800 */
[----:B------:R-:W5:Y:S04]  /*51fc0*/  LDL.LU R21, [R1+0x1ac] ;  /* 0x0001ac0001157983 */ /* 0x000f680000300800 */
[----:B0-----:R-:W5:Y:S04]  /*51fd0*/  LDL.LU R10, [R1+0x1bec] ;  /* 0x001bec00010a7983 */ /* 0x001f680000300800 */
[----:B-1----:R-:W5:Y:S01]  /*51fe0*/  LDL.LU R11, [R1+0x1be8] ;  /* 0x001be800010b7983 */ /* 0x002f620000300800 */
[----:B----4-:R-:W-:Y:S01]  /*51ff0*/  MOV R4, R3 ;  /* 0x0000000300047202 */ /* 0x010fe20000000f00 */
[----:B------:R-:W-:-:S02]  /*52000*/  IMAD.MOV.U32 R5, RZ, RZ, R29 ;  /* 0x000000ffff057224 */ /* 0x000fc400078e001d */
[----:B---3--:R-:W-:Y:S02]  /*52010*/  IMAD.MOV.U32 R6, RZ, RZ, R26 ;  /* 0x000000ffff067224 */ /* 0x008fe400078e001a */
[----:B------:R-:W-:Y:S01]  /*52020*/  IMAD.MOV.U32 R7, RZ, RZ, R27 ;  /* 0x000000ffff077224 */ /* 0x000fe200078e001b */
[----:B------:R-:W-:Y:S02]  /*52030*/  F2FP.F16.E4M3.UNPACK_B R24, R24.H1 ;  /* 0x00000018ff18723e */ /* 0x000fe400030006ff */
[----:B------:R-:W-:-:S04]  /*52040*/  F2FP.F16.E4M3.UNPACK_B R25, R25.H1 ;  /* 0x00000019ff19723e */ /* 0x000fc800030006ff */
[----:B--2---:R-:W-:Y:S01]  /*52050*/  HMMA.16816.F32 R16, R4, R22, R16 ;  /* 0x000000160410723c */ /* 0x004fe20000001810 */
[----:B-----5:R-:W-:Y:S02]  /*52060*/  F2FP.F16.E4M3.UNPACK_B R20, R20.H1 ;  /* 0x00000014ff14723e */ /* 0x020fe400030006ff */
[----:B------:R-:W-:-:S07]  /*52070*/  F2FP.F16.E4M3.UNPACK_B R21, R21.H1 ;  /* 0x00000015ff15723e */ /* 0x000fce00030006ff */
[----:B------:R-:W-:Y:S01]  /*52080*/  HMMA.16816.F32 R4, R4, R20, R8 ;  /* 0x000000140404723c */ /* 0x000fe20000001808 */
[----:B------:R0:W-:Y:S08]  /*52090*/  STL [R1+0x48], R20 ;  /* 0x0000481401007387 */ /* 0x0001f00000100800 */
[----:B------:R-:W-:Y:S04]  /*520a0*/  STL.64 [R1+0x250], R16 ;  /* 0x0002501001007387 */ /* 0x000fe80000100a00 */
[----:B------:R-:W-:Y:S04]  /*520b0*/  STL.64 [R1+0x258], R18 ;  /* 0x0002581201007387 */ /* 0x000fe80000100a00 */
[----:B------:R1:W-:Y:S04]  /*520c0*/  STL [R1+0x4c], R21 ;  /* 0x00004c1501007387 */ /* 0x0003e80000100800 */
[----:B------:R-:W2:Y:S04]  /*520d0*/  LDL R22, [R1+0x30] ;  /* 0x0000300001167983 */ /* 0x000ea80000100800 */
[----:B------:R3:W-:Y:S04]  /*520e0*/  STL.64 [R1+0x220], R4 ;  /* 0x0002200401007387 */ /* 0x0007e80000100a00 */
[----:B------:R4:W-:Y:S04]  /*520f0*/  STL.64 [R1+0x228], R6 ;  /* 0x0002280601007387 */ /* 0x0009e80000100a00 */
[----:B------:R-:W-:Y:S04]  /*52100*/  STL [R1+0x40], R24 ;  /* 0x0000401801007387 */ /* 0x000fe80000100800 */
[----:B------:R-:W2:Y:S04]  /*52110*/  LDL R23, [R1+0x34] ;  /* 0x0000340001177983 */ /* 0x000ea80000100800 */
[----:B------:R-:W-:Y:S04]  /*52120*/  STL [R1+0x44], R25 ;  /* 0x0000441901007387 */ /* 0x000fe80000100800 */
[----:B0-----:R-:W5:Y:S04]  /*52130*/  LDL R20, [R1+0x28] ;  /* 0x0000280001147983 */ /* 0x001f680000100800 */
[----:B-1----:R-:W5:Y:S01]  /*52140*/  LDL R21, [R1+0x2c] ;  /* 0x00002c0001157983 */ /* 0x002f620000100800 */
[----:B---3--:R-:W-:Y:S01]  /*52150*/  MOV R4, R3 ;  /* 0x0000000300047202 */ /* 0x008fe20000000f00 */
[----:B------:R-:W-:-:S02]  /*52160*/  IMAD.MOV.U32 R5, RZ, RZ, R29 ;  /* 0x000000ffff057224 */ /* 0x000fc400078e001d */
[----:B----4-:R-:W-:Y:S02]  /*52170*/  IMAD.MOV.U32 R6, RZ, RZ, R26 ;  /* 0x000000ffff067224 */ /* 0x010fe400078e001a */
[----:B------:R-:W-:-:S07]  /*52180*/  IMAD.MOV.U32 R7, RZ, RZ, R27 ;  /* 0x000000ffff077224 */ /* 0x000fce00078e001b */
[----:B------:R-:W-:Y:S01]  /*52190*/  HMMA.16816.F32 R4, R4, R24, R12 ;  /* 0x000000180404723c */ /* 0x000fe2000000180c */
[----:B--2---:R-:W-:Y:S04]  /*521a0*/  STL.64 [R1+0x1bd0], R22 ;  /* 0x001bd01601007387 */ /* 0x004fe80000100a00 */
[----:B-----5:R0:W-:Y:S04]  /*521b0*/  STL.64 [R1+0x1bc8], R20 ;  /* 0x001bc81401007387 */ /* 0x0201e80000100a00 */
        /* <DEDUP_REMOVED lines=8> */
[----:B------:R-:W4:Y:S04]  /*52240*/  LDL.LU R8, [R1] ;  /* 0x0000000001087983 */ /* 0x000f280000300800 */
[----:B------:R-:W5:Y:S04]  /*52250*/  LDL.LU R9, [R1+0x10] ;  /* 0x0000100001097983 */ /* 0x000f680000300800 */
[----:B------:R-:W2:Y:S04]  /*52260*/  LDL R10, [R1+0x38] ;  /* 0x00003800010a7983 */ /* 0x000ea80000100800 */
[----:B------:R-:W2:Y:S04]  /*52270*/  LDL R11, [R1+0x3c] ;  /* 0x00003c00010b7983 */ /* 0x000ea80000100800 */
[----:B------:R-:W2:Y:S04]  /*52280*/  LDL.LU R3, [R1+0x1be4] ;  /* 0x001be40001037983 */ /* 0x000ea80000300800 */
[----:B------:R-:W2:Y:S04]  /*52290*/  LDL.LU R26, [R1+0x1be0] ;  /* 0x001be000011a7983 */ /* 0x000ea80000300800 */
[----:B------:R-:W2:Y:S04]  /*522a0*/  LDL.LU.64 R24, [R1+0x1bd8] ;  /* 0x001bd80001187983 */ /* 0x000ea80000300a00 */
[----:B------:R-:W3:Y:S04]  /*522b0*/  LDL R14, [R1+0x20] ;  /* 0x00002000010e7983 */ /* 0x000ee80000100800 */
[----:B------:R-:W-:Y:S04]  /*522c0*/  STL.64 [R1+0x60], R4 ;  /* 0x0000600401007387 */ /* 0x000fe80000100a00 */
[----:B------:R0:W-:Y:S04]  /*522d0*/  STL.64 [R1+0x68], R6 ;  /* 0x0000680601007387 */ /* 0x0001e80000100a00 */
[----:B------:R-:W3:Y:S01]  /*522e0*/  LDL R15, [R1+0x24] ;  /* 0x00002400010f7983 */ /* 0x000ee20000100800 */
[----:B0-----:R-:W-:Y:S01]  /*522f0*/  IMAD.MOV.U32 R7, RZ, RZ, R2 ;  /* 0x000000ffff077224 */ /* 0x001fe200078e0002 */
[----:B----4-:R-:W-:Y:S01]  /*52300*/  MOV R4, R8 ;  /* 0x0000000800047202 */ /* 0x010fe20000000f00 */
[----:B-----5:R-:W-:-:S02]  /*52310*/  IMAD.MOV.U32 R6, RZ, RZ, R9 ;  /* 0x000000ffff067224 */ /* 0x020fc400078e0009 */
[----:B--2---:R-:W-:-:S07]  /*52320*/  IMAD.MOV.U32 R5, RZ, RZ, R24 ;  /* 0x000000ffff057224 */ /* 0x004fce00078e0018 */
[----:B---3--:R-:W-:Y:S01]  /*52330*/  HMMA.16816.F32 R12, R4, R14, R20 ;  /* 0x0000000e040c723c */ /* 0x008fe20000001814 */
        /* <DEDUP_REMOVED lines=17> */
[----:B0-----:R-:W-:Y:S01]  /*52450*/  MOV R18, R0 ;  /* 0x0000000000127202 */ /* 0x001fe20000000f00 */
[----:B------:R-:W-:Y:S01]  /*52460*/  IMAD.MOV.U32 R19, RZ, RZ, R28 ;  /* 0x000000ffff137224 */ /* 0x000fe200078e001c */
[----:B------:R-:W3:Y:S04]  /*52470*/  LDL.LU R0, [R1+0x1bc4] ;  /* 0x001bc40001007983 */ /* 0x000ee80000300800 */
[----:B------:R-:W4:Y:S01]  /*52480*/  LDL.LU R28, [R1+0x1bc0] ;  /* 0x001bc000011c7983 */ /* 0x000f220000300800 */
[----:B--2---:R-:W-:Y:S03]  /*52490*/  HMMA.16816.F32 R20, R4, R22, R12 ;  /* 0x000000160414723c */ /* 0x004fe6000000180c */
[----:B------:R-:W2:Y:S04]  /*524a0*/  LDL.LU.64 R14, [R1+0x1bb8] ;  /* 0x001bb800010e7983 */ /* 0x000ea80000300a00 */
[----:B------:R-:W2:-:S12]  /*524b0*/  LDL.LU.64 R12, [R1+0x1bb0] ;  /* 0x001bb000010c7983 */ /* 0x000e980000300a00 */
[----:B------:R0:W-:Y:S04]  /*524c0*/  STL.64 [R1+0x1b90], R22 ;  /* 0x001b901601007387 */ /* 0x0001e80000100a00 */
[----:B------:R-:W5:Y:S04]  /*524d0*/  LDL R2, [R1+0x7c] ;  /* 0x00007c0001027983 */ /* 0x000f680000100800 */
[----:B0-----:R-:W5:Y:S01]  /*524e0*/  LDL.64 R22, [R1+0x50] ;  /* 0x0000500001167983 */ /* 0x001f620000100a00 */
[----:B----4-:R-:W-:-:S03]  /*524f0*/  IMAD.MOV.U32 R8, RZ, RZ, R28 ;  /* 0x000000ffff087224 */ /* 0x010fc600078e001c */
[----:B---3--:R-:W0:Y:S01]  /*52500*/  LDS.64 R28, [R0+UR7+0x42800] ;  /* 0x04280007001c7984 */ /* 0x008e220008000a00 */
[----:B--2---:R-:W-:Y:S03]  /*52510*/  HMMA.16816.F32 R4, R4, R10, R12 ;  /* 0x0000000a0404723c */ /* 0x004fe6000000180c */
[----:B------:R-:W2:Y:S04]  /*52520*/  LDL.LU.64 R14, [R1+0x1ba8] ;  /* 0x001ba800010e7983 */ /* 0x000ea80000300a00 */
[----:B------:R-:W2:Y:S01]  /*52530*/  LDL.LU.64 R12, [R1+0x1ba0] ;  /* 0x001ba000010c7983 */ /* 0x000ea20000300a00 */
[----:B------:R-:W-:-:S03]  /*52540*/  MOV R10, R26 ;  /* 0x0000001a000a7202 */ /* 0x000fc60000000f00 */
[----:B------:R-:W1:Y:S04]  /*52550*/  LDS.64 R26, [R0+UR7+0x42000] ;  /* 0x04200007001a7984 */ /* 0x000e680008000a00 */
[----:B0-----:R0:W-:Y:S04]  /*52560*/  STL [R1+0x1b88], R28 ;  /* 0x001b881c01007387 */ /* 0x0011e80000100800 */
[----:B-1----:R-:W-:Y:S04]  /*52570*/  STL.64 [R1+0x8], R26 ;  /* 0x0000081a01007387 */ /* 0x002fe80000100a00 */
[----:B-----5:R-:W1:Y:S04]  /*52580*/  LDS.64 R26, [R2+UR7+0x42000] ;  /* 0x04200007021a7984 */ /* 0x020e680008000a00 */
[----:B0-----:R-:W3:Y:S04]  /*52590*/  LDL.LU R28, [R1+0x14] ;  /* 0x00001400011c7983 */ /* 0x001ee80000300800 */
[----:B------:R0:W-:Y:S04]  /*525a0*/  STL [R1+0x1b64], R29 ;  /* 0x001b641d01007387 */ /* 0x0001e80000100800 */
[----:B------:R4:W-:Y:S01]  /*525b0*/  STL [R1+0x1b60], R0 ;  /* 0x001b600001007387 */ /* 0x0009e20000100800 */
[----:B------:R-:W-:-:S02]  /*525c0*/  IMAD.MOV.U32 R9, RZ, RZ, R25 ;  /* 0x000000ffff097224 */ /* 0x000fc400078e0019 */
[----:B------:R-:W-:Y:S02]  /*525d0*/  IMAD.MOV.U32 R11, RZ, RZ, R3 ;  /* 0x000000ffff0b7224 */ /* 0x000fe400078e0003 */
[----:B-1----:R-:W-:Y:S01]  /*525e0*/  IMAD.MOV.U32 R24, RZ, RZ, R27 ;  /* 0x000000ffff187224 */ /* 0x002fe200078e001b */
[----:B------:R-:W-:Y:S01]  /*525f0*/  STL.64 [R1+0x18], R26 ;  /* 0x0000181a01007387 */ /* 0x000fe20000100a00 */
[----:B0-----:R-:W-:Y:S01]  /*52600*/  IMAD.MOV.U32 R29, RZ, RZ, R22 ;  /* 0x000000ffff1d7224 */ /* 0x001fe200078e0016 */
[----:B----4-:R-:W-:Y:S02]  /*52610*/  MOV R0, R23 ;  /* 0x0000001700007202 */ /* 0x010fe40000000f00 */
[----:B------:R-:W0:Y:S04]  /*52620*/  LDS.64 R26, [R2+UR7+0x42800] ;  /* 0x04280007021a7984 */ /* 0x000e280008000a00 */
[----:B------:R1:W-:Y:S04]  /*52630*/  STL [R1+0x1b8c], R24 ;  /* 0x001b8c1801007387 */ /* 0x0003e80000100800 */
[----:B-1----:R-:W4:Y:S01]  /*52640*/  LDL.LU R24, [R1+0x4] ;  /* 0x0000040001187983 */ /* 0x002f220000300800 */
[----:B--2---:R-:W-:Y:S03]  /*52650*/  HMMA.16816.F32 R8, R8, R18, R12 ;  /* 0x000000120808723c */ /* 0x004fe6000000180c */
[----:B------:R-:W2:Y:S04]  /*52660*/  LDL.LU.64 R18, [R1+0x1b98] ;  /* 0x001b980001127983 */ /* 0x000ea80000300a00 */
[----:B------:R-:W5:-:S12]  /*52670*/  LDL R12, [R1+0x40] ;  /* 0x00004000010c7983 */ /* 0x000f580000100800 */
[----:B------:R1:W-:Y:S04]  /*52680*/  STL.64 [R1+0x300], R8 ;  /* 0x0003000801007387 */ /* 0x0003e80000100a00 */
[----:B------:R0:W-:Y:S04]  /*52690*/  STL.64 [R1+0x308], R10 ;  /* 0x0003080a01007387 */ /* 0x0001e80000100a00 */
[----:B------:R-:W5:Y:S04]  /*526a0*/  LDL R13, [R1+0x44] ;  /* 0x00004400010d7983 */ /* 0x000f680000100800 */
[----:B------:R-:W5:Y:S04]  /*526b0*/  LDL R14, [R1+0x20] ;  /* 0x00002000010e7983 */ /* 0x000f680000100800 */
[----:B------:R-:W5:Y:S01]  /*526c0*/  LDL R15, [R1+0x24] ;  /* 0x00002400010f7983 */ /* 0x000f620000100800 */
[----:B-1----:R-:W-:Y:S01]  /*526d0*/  MOV R9, R25 ;  /* 0x0000001900097202 */ /* 0x002fe20000000f00 */
[----:B0-----:R-:W-:-:S02]  /*526e0*/  IMAD.MOV.U32 R11, RZ, RZ, R3 ;  /* 0x000000ffff0b7224 */ /* 0x001fc400078e0003 */
[----:B---3--:R-:W-:Y:S02]  /*526f0*/  IMAD.MOV.U32 R10, RZ, RZ, R28 ;  /* 0x000000ffff0a7224 */ /* 0x008fe400078e001c */
[----:B----4-:R-:W-:-:S07]  /*52700*/  IMAD.MOV.U32 R8, RZ, RZ, R24 ;  /* 0x000000ffff087224 */ /* 0x010fce00078e0018 */
[----:B--2---:R-:W-:-:S15]  /*52710*/  HMMA.16816.F32 R8, R8, R22, R16 ;  /* 0x000000160808723c */ /* 0x004fde0000001810 */
[----:B------:R-:W-:-:S04]  /*52720*/  NOP ;  /* 0x0000000000007918 */ /* 0x000fc80000000000 */
[----:B------:R0:W-:Y:S04]  /*52730*/  STL.64 [R1+0x2f0], R8 ;  /* 0x0002f00801007387 */ /* 0x0001e80000100a00 */
[----:B------:R1:W-:Y:S04]  /*52740*/  STL.64 [R1+0x2f8], R10 ;  /* 0x0002f80a01007387 */ /* 0x0003e80000100a00 */
[----:B------:R-:W2:Y:S04]  /*52750*/  LDL.LU.64 R22, [R1+0x1b90] ;  /* 0x001b900001167983 */ /* 0x000ea80000300a00 */
[----:B------:R-:W2:Y:S04]  /*52760*/  LDL R18, [R1+0x48] ;  /* 0x0000480001127983 */ /* 0x000ea80000100800 */
[----:B------:R-:W2:Y:S01]  /*52770*/  LDL R19, [R1+0x4c] ;  /* 0x00004c0001137983 */ /* 0x000ea20000100800 */
[----:B0-----:R-:W-:-:S02]  /*52780*/  IMAD.MOV.U32 R8, RZ, RZ, R24 ;  /* 0x000000ffff087224 */ /* 0x001fc400078e0018 */
[----:B------:R-:W-:Y:S02]  /*52790*/  IMAD.MOV.U32 R9, RZ, RZ, R25 ;  /* 0x000000ffff097224 */ /* 0x000fe400078e0019 */
[----:B-1----:R-:W-:Y:S01]  /*527a0*/  IMAD.MOV.U32 R10, RZ, RZ, R28 ;  /* 0x000000ffff0a7224 */ /* 0x002fe200078e001c */
[----:B------:R-:W-:-:S07]  /*527b0*/  MOV R11, R3 ;  /* 0x00000003000b7202 */ /* 0x000fce0000000f00 */
[----:B--2---:R-:W-:Y:S01]  /*527c0*/  HMMA.16816.F32 R8, R8, R18, R20 ;  /* 0x000000120808723c */ /* 0x004fe20000001814 */
[----:B------:R-:W2:-:S15]  /*527d0*/  LDL R18, [R1+0x28] ;  /* 0x0000280001127983 */ /* 0x000e9e0000100800 */
[----:B------:R-:W-:-:S03]  /*527e0*/  NOP ;  /* 0x0000000000007918 */ /* 0x000fc60000000000 */
[----:B------:R0:W-:Y:S04]  /*527f0*/  STL.64 [R1+0x2e0], R8 ;  /* 0x0002e00801007387 */ /* 0x0001e80000100a00 */
[----:B------:R1:W-:Y:S04]  /*52800*/  STL.64 [R1+0x2e8], R10 ;  /* 0x0002e80a01007387 */ /* 0x0003e80000100a00 */
[----:B------:R-:W2:Y:S01]  /*52810*/  LDL R19, [R1+0x2c] ;  /* 0x00002c0001137983 */ /* 0x000ea20000100800 */
[----:B0-----:R-:W-:Y:S02]  /*52820*/  IMAD.MOV.U32 R8, RZ, RZ, R24 ;  /* 0x000000ffff087224 */ /* 0x001fe400078e0018 */
[----:B------:R-:W-:-:S02]  /*52830*/  IMAD.MOV.U32 R9, RZ, RZ, R25 ;  /* 0x000000ffff097224 */ /* 0x000fc400078e0019 */
[----:B-1----:R-:W-:Y:S01]  /*52840*/  IMAD.MOV.U32 R10, RZ, RZ, R28 ;  /* 0x000000ffff0a7224 */ /* 0x002fe200078e001c */
[----:B------:R-:W-:-:S07]  /*52850*/  MOV R11, R3 ;  /* 0x00000003000b7202 */ /* 0x000fce0000000f00 */
[----:B-----5:R-:W-:Y:S01]  /*52860*/  HMMA.16816.F32 R4, R8, R12, R4 ;  /* 0x0000000c0804723c */ /* 0x020fe20000001804 */
[----:B--2---:R0:W-:Y:S04]  /*52870*/  STL.64 [R1+0x1b80], R18 ;  /* 0x001b801201007387 */ /* 0x0041e80000100a00 */
[----:B------:R-:W2:Y:S04]  /*52880*/  LDL.LU R16, [R1+0x1c0] ;  /* 0x0001c00001107983 */ /* 0x000ea80000300800 */
[----:B------:R-:W2:Y:S04]  /*52890*/  LDL.LU R17, [R1+0x1c4] ;  /* 0x0001c40001117983 */ /* 0x000ea80000300800 */
[----:B0-----:R-:W2:Y:S04]  /*528a0*/  LDL.LU R18, [R1+0x1c8] ;  /* 0x0001c80001127983 */ /* 0x001ea80000300800 */
[----:B------:R-:W2:Y:S04]  /*528b0*/  LDL.LU R19, [R1+0x1cc] ;  /* 0x0001cc0001137983 */ /* 0x000ea80000300800 */
[----:B------:R-:W3:Y:S04]  /*528c0*/  LDL.LU R20, [R1+0x8] ;  /* 0x0000080001147983 */ /* 0x000ee80000300800 */
[----:B------:R-:W4:Y:S04]  /*528d0*/  LDL.LU R21, [R1+0x18] ;  /* 0x0000180001157983 */ /* 0x000f280000300800 */
[----:B------:R-:W5:Y:S04]  /*528e0*/  LDL.LU R24, [R1+0x1b8c] ;  /* 0x001b8c0001187983 */ /* 0x000f680000300800 */
[----:B------:R-:W2:Y:S04]  /*528f0*/  LDL R22, [R1+0x38] ;  /* 0x0000380001167983 */ /* 0x000ea80000100800 */
[----:B------:R-:W2:Y:S04]  /*52900*/  LDL R23, [R1+0x3c] ;  /* 0x00003c0001177983 */ /* 0x000ea80000100800 */
[----:B------:R-:W2:Y:S04]  /*52910*/  LDL.LU R28, [R1+0x1b88] ;  /* 0x001b8800011c7983 */ /* 0x000ea80000300800 */
[----:B------:R-:W5:Y:S04]  /*52920*/  LDL R10, [R1+0x30] ;  /* 0x00003000010a7983 */ /* 0x000f680000100800 */
[----:B------:R-:W-:Y:S04]  /*52930*/  STL.64 [R1+0x240], R4 ;  /* 0x0002400401007387 */ /* 0x000fe80000100a00 */
[----:B------:R0:W-:Y:S04]  /*52940*/  STL.64 [R1+0x248], R6 ;  /* 0x0002480601007387 */ /* 0x0001e80000100a00 */
[----:B------:R-:W5:Y:S01]  /*52950*/  LDL R11, [R1+0x34] ;  /* 0x00003400010b7983 */ /* 0x000f620000100800 */
[----:B0-----:R-:W-:Y:S01]  /*52960*/  MOV R7, R26 ;  /* 0x0000001a00077202 */ /* 0x001fe20000000f00 */
[----:B---3--:R-:W-:-:S02]  /*52970*/  IMAD.MOV.U32 R4, RZ, RZ, R20 ;  /* 0x000000ffff047224 */ /* 0x008fc400078e0014 */
[----:B----4-:R-:W-:Y:S02]  /*52980*/  IMAD.MOV.U32 R6, RZ, RZ, R21 ;  /* 0x000000ffff067224 */ /* 0x010fe400078e0015 */
[----:B--2---:R-:W-:-:S07]  /*52990*/  IMAD.MOV.U32 R5, RZ, RZ, R28 ;  /* 0x000000ffff057224 */ /* 0x004fce00078e001c */
[C---:B------:R-:W-:Y:S01]  /*529a0*/  HMMA.16816.F32 R12, R4.reuse, R14, R16 ;  /* 0x0000000e040c723c */ /* 0x040fe20000001810 */
[----:B-----5:R0:W-:Y:S04]  /*529b0*/  STL.64 [R1+0x1b78], R10 ;  /* 0x001b780a01007387 */ /* 0x0201e80000100a00 */
[----:B------:R-:W2:Y:S04]  /*529c0*/  LDL.LU R8, [R1+0x130] ;  /* 0x0001300001087983 */ /* 0x000ea80000300800 */
[----:B------:R-:W2:Y:S04]  /*529d0*/  LDL.LU R9, [R1+0x134] ;  /* 0x0001340001097983 */ /* 0x000ea80000300800 */
[----:B0-----:R-:W2:Y:S04]  /*529e0*/  LDL.LU R10, [R1+0x138] ;  /* 0x00013800010a7983 */ /* 0x001ea80000300800 */
[----:B------:R-:W2:Y:S04]  /*529f0*/  LDL.LU R11, [R1+0x13c] ;  /* 0x00013c00010b7983 */ /* 0x000ea80000300800 */
[----:B------:R-:W2:Y:S04]  /*52a00*/  LDL.LU.64 R18, [R1+0x1b80] ;  /* 0x001b800001127983 */ /* 0x000ea80000300a00 */
[----:B------:R-:W-:Y:S04]  /*52a10*/  STL.64 [R1+0x1b50], R14 ;  /* 0x001b500e01007387 */ /* 0x000fe80000100a00 */
[----:B------:R0:W-:Y:S04]  /*52a20*/  STL.64 [R1+0x1b58], R12 ;  /* 0x001b580c01007387 */ /* 0x0001e80000100a00 */
[----:B0-----:R-:W3:Y:S04]  /*52a30*/  LDL.LU R12, [R1+0xd0] ;  /* 0x0000d000010c7983 */ /* 0x001ee80000300800 */
[----:B------:R-:W3:Y:S04]  /*52a40*/  LDL.LU R13, [R1+0xd4] ;  /* 0x0000d400010d7983 */ /* 0x000ee80000300800 */
[----:B------:R-:W4:Y:S04]  /*52a50*/  LDL.LU R14, [R1+0xd8] ;  /* 0x0000d800010e7983 */ /* 0x000f280000300800 */
[----:B------:R-:W4:Y:S01]  /*52a60*/  LDL.LU R15, [R1+0xdc] ;  /* 0x0000dc00010f7983 */ /* 0x000f220000300800 */
[C---:B--2---:R-:W-:Y:S03]  /*52a70*/  HMMA.16816.F32 R16, R4.reuse, R18, R8 ;  /* 0x000000120410723c */ /* 0x044fe60000001808 */
[----:B----4-:R-:W-:Y:S04]  /*52a80*/  STL.64 [R1+0x1b70], R14 ;  /* 0x001b700e01007387 */ /* 0x010fe80000100a00 */
[----:B---3--:R0:W-:Y:S04]  /*52a90*/  STL.64 [R1+0x1b68], R12 ;  /* 0x001b680c01007387 */ /* 0x0081e80000100a00 */
[----:B0-----:R-:W2:Y:S04]  /*52aa0*/  LDL.LU R12, [R1+0x120] ;  /* 0x00012000010c7983 */ /* 0x001ea80000300800 */
[----:B------:R-:W2:Y:S04]  /*52ab0*/  LDL.LU R13, [R1+0x124] ;  /* 0x00012400010d7983 */ /* 0x000ea80000300800 */
[----:B------:R-:W2:Y:S04]  /*52ac0*/  LDL.LU R14, [R1+0x128] ;  /* 0x00012800010e7983 */ /* 0x000ea80000300800 */
[----:B------:R-:W2:Y:S04]  /*52ad0*/  LDL.LU R15, [R1+0x12c] ;  /* 0x00012c00010f7983 */ /* 0x000ea80000300800 */
[----:B------:R-:W2:Y:S04]  /*52ae0*/  LDL.LU.64 R10, [R1+0x1b78] ;  /* 0x001b7800010a7983 */ /* 0x000ea80000300a00 */
[----:B------:R0:W-:Y:S04]  /*52af0*/  STL.64 [R1+0x1b48], R18 ;  /* 0x001b481201007387 */ /* 0x0001e80000100a00 */
[----:B0-----:R-:W3:Y:S04]  /*52b00*/  LDL R18, [R1+0x58] ;  /* 0x0000580001127983 */ /* 0x001ee80000100800 */
[----:B------:R-:W3:Y:S01]  /*52b10*/  LDL R19, [R1+0x5c] ;  /* 0x00005c0001137983 */ /* 0x000ee20000100800 */
[----:B--2---:R-:W-:Y:S03]  /*52b20*/  HMMA.16816.F32 R8, R4, R10, R12 ;  /* 0x0000000a0408723c */ /* 0x004fe6000000180c */
[----:B------:R-:W2:Y:S04]  /*52b30*/  LDL.LU.64 R14, [R1+0x1b70] ;  /* 0x001b7000010e7983 */ /* 0x000ea80000300a00 */
[----:B------:R-:W2:-:S12]  /*52b40*/  LDL.LU.64 R12, [R1+0x1b68] ;  /* 0x001b6800010c7983 */ /* 0x000e980000300a00 */
[----:B------:R0:W-:Y:S02]  /*52b50*/  STL.64 [R1+0x1b40], R10 ;  /* 0x001b400a01007387 */ /* 0x0001e40000100a00 */
[----:B0-----:R-:W-:Y:S02]  /*52b60*/  IMAD.MOV.U32 R10, RZ, RZ, R29 ;  /* 0x000000ffff0a7224 */ /* 0x001fe400078e001d */
[----:B------:R-:W-:Y:S01]  /*52b70*/  IMAD.MOV.U32 R11, RZ, RZ, R0 ;  /* 0x000000ffff0b7224 */ /* 0x000fe200078e0000 */
[----:B------:R-:W4:Y:S04]  /*52b80*/  LDL.LU R29, [R1+0x1b64] ;  /* 0x001b6400011d7983 */ /* 0x000f280000300800 */
[----:B------:R-:W5:Y:S01]  /*52b90*/  LDL.LU R0, [R1+0x1b60] ;  /* 0x001b600001007983 */ /* 0x000f620000300800 */
[----:B--2---:R-:W-:Y:S03]  /*52ba0*/  HMMA.16816.F32 R4, R4, R22, R12 ;  /* 0x000000160404723c */ /* 0x004fe6000000180c */
[----:B------:R-:W3:Y:S04]  /*52bb0*/  LDL.LU.64 R12, [R1+0x1b58] ;  /* 0x001b5800010c7983 */ /* 0x000ee80000300a00 */
[----:B------:R-:W3:Y:S04]  /*52bc0*/  LDL R20, [R1+0xc] ;  /* 0x00000c0001147983 */ /* 0x000ee80000100800 */
[----:B-----5:R-:W0:Y:S04]  /*52bd0*/  LDS.64 R14, [R0+UR7+0x43000] ;  /* 0x04300007000e7984 */ /* 0x020e280008000a00 */
[----:B0-----:R-:W-:Y:S01]  /*52be0*/  STL.64 [R1], R14 ;  /* 0x0000000e01007387 */ /* 0x001fe20000100a00 */
[----:B------:R-:W-:-:S03]  /*52bf0*/  IMAD.MOV.U32 R28, RZ, RZ, R15 ;  /* 0x000000ffff1c7224 */ /* 0x000fc600078e000f */
[----:B------:R-:W0:Y:S01]  /*52c00*/  LDS.64 R14, [R2+UR7+0x43000] ;  /* 0x04300007020e7984 */ /* 0x000e220008000a00 */
[----:B----4-:R-:W-:Y:S01]  /*52c10*/  IMAD.MOV.U32 R21, RZ, RZ, R29 ;  /* 0x000000ffff157224 */ /* 0x010fe200078e001d */
[----:B------:R-:W-:Y:S01]  /*52c20*/  MOV R22, R24 ;  /* 0x0000001800167202 */ /* 0x000fe20000000f00 */
[----:B------:R-:W-:Y:S01]  /*52c30*/  IMAD.MOV.U32 R23, RZ, RZ, R27 ;  /* 0x000000ffff177224 */ /* 0x000fe200078e001b */
[----:B------:R1:W-:Y:S04]  /*52c40*/  STL [R1+0x1b38], R28 ;  /* 0x001b381c01007387 */ /* 0x0003e80000100800 */
[----:B------:R-:W2:Y:S04]  /*52c50*/  LDS.64 R24, [R0+UR7+0x43800] ;  /* 0x0438000700187984 */ /* 0x000ea80008000a00 */
[----:B------:R-:W4:Y:S04]  /*52c60*/  LDS.64 R2, [R2+UR7+0x43800] ;  /* 0x0438000702027984 */ /* 0x000f280008000a00 */
[----:B-1----:R-:W5:Y:S04]  /*52c70*/  LDL.LU R28, [R1+0x1c] ;  /* 0x00001c00011c7983 */ /* 0x002f680000300800 */
[----:B0-----:R0:W-:Y:S01]  /*52c80*/  STL.64 [R1+0x10], R14 ;  /* 0x0000100e01007387 */ /* 0x0011e20000100a00 */
[----:B------:R-:W-:-:S03]  /*52c90*/  IMAD.MOV.U32 R26, RZ, RZ, R15 ;  /* 0x000000ffff1a7224 */ /* 0x000fc600078e000f */
[----:B0-----:R-:W3:Y:S02]  /*52ca0*/  LDL.LU.64 R14, [R1+0x1b50] ;  /* 0x001b5000010e7983 */ /* 0x001ee40000300a00 */
[----:B---3--:R-:W-:Y:S02]  /*52cb0*/  HMMA.16816.F32 R12, R20, R18, R12 ;  /* 0x00000012140c723c */ /* 0x008fe4000000180c */
[----:B------:R-:W3:Y:S04]  /*52cc0*/  LDL.LU.64 R18, [R1+0x1b48] ;  /* 0x001b480001127983 */ /* 0x000ee80000300a00 */
[----:B------:R-:W2:-:S13]  /*52cd0*/  LDL R20, [R1+0x48] ;  /* 0x0000480001147983 */ /* 0x000e9a0000100800 */
[----:B------:R0:W-:Y:S04]  /*52ce0*/  STL.64 [R1+0x290], R12 ;  /* 0x0002900c01007387 */ /* 0x0001e80000100a00 */
[----:B------:R5:W-:Y:S04]  /*52cf0*/  STL.64 [R1+0x298], R14 ;  /* 0x0002980e01007387 */ /* 0x000be80000100a00 */
[----:B------:R-:W2:Y:S04]  /*52d00*/  LDL R21, [R1+0x4c] ;  /* 0x00004c0001157983 */ /* 0x000ea80000100800 */
[----:B------:R-:W2:Y:S01]  /*52d10*/  LDL.LU R23, [R1+0xc] ;  /* 0x00000c0001177983 */ /* 0x000ea20000300800 */
[----:B0-----:R-:W-:-:S02]  /*52d20*/  IMAD.MOV.U32 R13, RZ, RZ, R29 ;  /* 0x000000ffff0d7224 */ /* 0x001fc400078e001d */
[----:B-----5:R-:W-:Y:S02]  /*52d30*/  IMAD.MOV.U32 R14, RZ, RZ, R28 ;  /* 0x000000ffff0e7224 */ /* 0x020fe400078e001c */
[----:B------:R-:W-:Y:S01]  /*52d40*/  IMAD.MOV.U32 R15, RZ, RZ, R27 ;  /* 0x000000ffff0f7224 */ /* 0x000fe200078e001b */
[----:B--2---:R-:W-:-:S07]  /*52d50*/  MOV R12, R23 ;  /* 0x00000017000c7202 */ /* 0x004fce0000000f00 */
[----:B---3--:R-:W-:Y:S01]  /*52d60*/  HMMA.16816.F32 R16, R12, R10, R16 ;  /* 0x0000000a0c10723c */ /* 0x008fe20000001810 */
[----:B------:R-:W2:-:S15]  /*52d70*/  LDL.LU.64 R10, [R1+0x1b40] ;  /* 0x001b4000010a7983 */ /* 0x000e9e0000300a00 */
[----:B------:R-:W-:-:S03]  /*52d80*/  NOP ;  /* 0x0000000000007918 */ /* 0x000fc60000000000 */
        /* <DEDUP_REMOVED lines=8> */
[----:B------:R-:W4:Y:S04]  /*52e10*/  LDL R14, [R1+0x20] ;  /* 0x00002000010e7983 */ /* 0x000f280000100800 */
[----:B------:R-:W4:Y:S04]  /*52e20*/  LDL R15, [R1+0x24] ;  /* 0x00002400010f7983 */ /* 0x000f280000100800 */
[----:B------:R-:W4:Y:S04]  /*52e30*/  LDL R20, [R1+0x28] ;  /* 0x0000280001147983 */ /* 0x000f280000100800 */
[----:B------:R-:W4:Y:S04]  /*52e40*/  LDL R21, [R1+0x2c] ;  /* 0x00002c0001157983 */ /* 0x000f280000100800 */
[----:B0-----:R-:W4:Y:S04]  /*52e50*/  LDL.LU R16, [R1+0x100] ;  /* 0x0001000001107983 */ /* 0x001f280000300800 */
[----:B------:R-:W4:Y:S04]  /*52e60*/  LDL.LU R17, [R1+0x104] ;  /* 0x0001040001117983 */ /* 0x000f280000300800 */
[----:B-1----:R-:W4:Y:S04]  /*52e70*/  LDL.LU R18, [R1+0x108] ;  /* 0x0001080001127983 */ /* 0x002f280000300800 */
[----:B------:R-:W4:Y:S01]  /*52e80*/  LDL.LU R19, [R1+0x10c] ;  /* 0x00010c0001137983 */ /* 0x000f220000300800 */
[----:B---3--:R-:W-:Y:S01]  /*52e90*/  IMAD.MOV.U32 R9, RZ, RZ, R29 ;  /* 0x000000ffff097224 */ /* 0x008fe200078e001d */
[----:B------:R-:W-:Y:S01]  /*52ea0*/  MOV R8, R23 ;  /* 0x0000001700087202 */ /* 0x000fe20000000f00 */
[----:B-----5:R-:W-:-:S02]  /*52eb0*/  IMAD.MOV.U32 R10, RZ, RZ, R28 ;  /* 0x000000ffff0a7224 */ /* 0x020fc400078e001c */
[----:B------:R-:W-:-:S07]  /*52ec0*/  IMAD.MOV.U32 R11, RZ, RZ, R27 ;  /* 0x000000ffff0b7224 */ /* 0x000fce00078e001b */
[----:B--2---:R-:W-:Y:S01]  /*52ed0*/  HMMA.16816.F32 R4, R8, R12, R4 ;  /* 0x0000000c0804723c */ /* 0x004fe20000001804 */
[----:B----4-:R-:W-:Y:S04]  /*52ee0*/  STL.64 [R1+0x1b30], R18 ;  /* 0x001b301201007387 */ /* 0x010fe80000100a00 */
[----:B------:R0:W-:Y:S04]  /*52ef0*/  STL.64 [R1+0x1b28], R16 ;  /* 0x001b281001007387 */ /* 0x0001e80000100a00 */
[----:B0-----:R-:W2:Y:S04]  /*52f00*/  LDL.LU R16, [R1+0x110] ;  /* 0x0001100001107983 */ /* 0x001ea80000300800 */
        /* <DEDUP_REMOVED lines=9> */
[----:B------:R0:W-:Y:S04]  /*52fa0*/  STL.64 [R1+0x1b0], R4 ;  /* 0x0001b00401007387 */ /* 0x0001e80000100a00 */
[----:B------:R1:W-:Y:S04]  /*52fb0*/  STL.64 [R1+0x1b8], R6 ;  /* 0x0001b80601007387 */ /* 0x0003e80000100a00 */
[----:B------:R-:W3:Y:S01]  /*52fc0*/  LDL R11, [R1+0x3c] ;  /* 0x00003c00010b7983 */ /* 0x000ee20000100800 */
[----:B0-----:R-:W-:-:S02]  /*52fd0*/  IMAD.MOV.U32 R5, RZ, RZ, R24 ;  /* 0x000000ffff057224 */ /* 0x001fc400078e0018 */
[----:B-1----:R-:W-:Y:S02]  /*52fe0*/  IMAD.MOV.U32 R7, RZ, RZ, R2 ;  /* 0x000000ffff077224 */ /* 0x002fe400078e0002 */
[----:B----4-:R-:W-:Y:S01]  /*52ff0*/  IMAD.MOV.U32 R6, RZ, RZ, R29 ;  /* 0x000000ffff067224 */ /* 0x010fe200078e001d */
[----:B--2---:R-:W-:Y:S01]  /*53000*/  MOV R4, R27 ;  /* 0x0000001b00047202 */ /* 0x004fe20000000f00 */
[----:B---3--:R0:W-:Y:S04]  /*53010*/  STL.64 [R1+0x1b20], R10 ;  /* 0x001b200a01007387 */ /* 0x0081e80000100a00 */
[----:B------:R-:W2:Y:S04]  /*53020*/  LDL.LU R8, [R1+0xf0] ;  /* 0x0000f00001087983 */ /* 0x000ea80000300800 */
[----:B------:R-:W2:Y:S01]  /*53030*/  LDL.LU R9, [R1+0xf4] ;  /* 0x0000f40001097983 */ /* 0x000ea20000300800 */
[C---:B------:R-:W-:Y:S03]  /*53040*/  HMMA.16816.F32 R12, R4.reuse, R14, R16 ;  /* 0x0000000e040c723c */ /* 0x040fe60000001810 */
        /* <DEDUP_REMOVED lines=12> */
[----:B------:R0:W-:Y:S04]  /*53110*/  STL.64 [R1+0x1b08], R18 ;  /* 0x001b081201007387 */ /* 0x0001e80000100a00 */
[----:B0-----:R-:W2:Y:S04]  /*53120*/  LDL.64 R18, [R1+0x58] ;  /* 0x0000580001127983 */ /* 0x001ea80000100a00 */
[----:B------:R-:W4:Y:S04]  /*53130*/  LDL.LU.64 R10, [R1+0x1b20] ;  /* 0x001b2000010a7983 */ /* 0x000f280000300a00 */
[----:B------:R0:W-:Y:S04]  /*53140*/  STL.64 [R1+0x1b00], R22 ;  /* 0x001b001601007387 */ /* 0x0001e80000100a00 */
[----:B------:R-:W3:Y:S04]  /*53150*/  LDL R2, [R1+0x7c] ;  /* 0x00007c0001027983 */ /* 0x000ee80000100800 */
[----:B0-----:R-:W2:Y:S01]  /*53160*/  LDL.64 R22, [R1+0x50] ;  /* 0x0000500001167983 */ /* 0x001ea20000100a00 */
[----:B-----5:R-:W-:-:S03]  /*53170*/  MOV R8, R28 ;  /* 0x0000001c00087202 */ /* 0x020fc60000000f00 */
[----:B------:R-:W0:Y:S01]  /*53180*/  LDS.64 R28, [R0+UR7+0x44800] ;  /* 0x04480007001c7984 */ /* 0x000e220008000a00 */
[----:B----4-:R-:W-:Y:S03]  /*53190*/  HMMA.16816.F32 R4, R4, R10, R12 ;  /* 0x0000000a0404723c */ /* 0x010fe6000000180c */
[----:B------:R-:W2:Y:S04]  /*531a0*/  LDL.LU.64 R14, [R1+0x1b18] ;  /* 0x001b1800010e7983 */ /* 0x000ea80000300a00 */
[----:B------:R-:W2:Y:S01]  /*531b0*/  LDL.LU.64 R12, [R1+0x1b10] ;  /* 0x001b1000010c7983 */ /* 0x000ea20000300a00 */
[----:B------:R-:W-:-:S03]  /*531c0*/  IMAD.MOV.U32 R10, RZ, RZ, R26 ;  /* 0x000000ffff0a7224 */ /* 0x000fc600078e001a */
[----:B------:R-:W1:Y:S04]  /*531d0*/  LDS.64 R26, [R0+UR7+0x44000] ;  /* 0x04400007001a7984 */ /* 0x000e680008000a00 */
[----:B0-----:R0:W-:Y:S01]  /*531e0*/  STL [R1+0x1afc], R28 ;  /* 0x001afc1c01007387 */ /* 0x0011e20000100800 */
[----:B------:R-:W-:Y:S02]  /*531f0*/  IMAD.MOV.U32 R9, RZ, RZ, R25 ;  /* 0x000000ffff097224 */ /* 0x000fe400078e0019 */
[----:B------:R-:W-:Y:S01]  /*53200*/  IMAD.MOV.U32 R11, RZ, RZ, R3 ;  /* 0x000000ffff0b7224 */ /* 0x000fe200078e0003 */
[----:B-1----:R-:W-:Y:S04]  /*53210*/  STL.64 [R1+0x8], R26 ;  /* 0x0000081a01007387 */ /* 0x002fe80000100a00 */
[----:B---3--:R-:W1:Y:S04]  /*53220*/  LDS.64 R26, [R2+UR7+0x44000] ;  /* 0x04400007021a7984 */ /* 0x008e680008000a00 */
[----:B0-----:R-:W3:Y:S04]  /*53230*/  LDL.LU R28, [R1+0x4] ;  /* 0x00000400011c7983 */ /* 0x001ee80000300800 */
[----:B------:R0:W-:Y:S04]  /*53240*/  STL [R1+0x1ac4], R29 ;  /* 0x001ac41d01007387 */ /* 0x0001e80000100800 */
[----:B------:R4:W-:Y:S01]  /*53250*/  STL [R1+0x1ac0], R0 ;  /* 0x001ac00001007387 */ /* 0x0009e20000100800 */
[----:B-1----:R-:W-:-:S03]  /*53260*/  MOV R24, R27 ;  /* 0x0000001b00187202 */ /* 0x002fc60000000f00 */
[----:B------:R-:W-:Y:S01]  /*53270*/  STL.64 [R1+0x18], R26 ;  /* 0x0000181a01007387 */ /* 0x000fe20000100a00 */
[----:B--2---:R-:W-:Y:S03]  /*53280*/  HMMA.16816.F32 R8, R8, R18, R12 ;  /* 0x000000120808723c */ /* 0x004fe6000000180c */
[----:B------:R1:W-:Y:S01]  /*53290*/  STL [R1+0x1af8], R24 ;  /* 0x001af81801007387 */ /* 0x0003e20000100800 */
[----:B------:R-:W-:Y:S02]  /*532a0*/  IMAD.MOV.U32 R13, RZ, RZ, R18 ;  /* 0x000000ffff0d7224 */ /* 0x000fe400078e0012 */
[----:B------:R-:W-:Y:S02]  /*532b0*/  IMAD.MOV.U32 R12, RZ, RZ, R19 ;  /* 0x000000ffff0c7224 */ /* 0x000fe400078e0013 */
[----:B0-----:R-:W-:Y:S01]  /*532c0*/  IMAD.MOV.U32 R29, RZ, RZ, R22 ;  /* 0x000000ffff1d7224 */ /* 0x001fe200078e0016 */
[----:B----4-:R-:W-:Y:S01]  /*532d0*/  MOV R0, R23 ;  /* 0x0000001700007202 */ /* 0x010fe20000000f00 */
[----:B------:R-:W0:Y:S04]  /*532e0*/  LDS.64 R26, [R2+UR7+0x44800] ;  /* 0x04480007021a7984 */ /* 0x000e280008000a00 */
[----:B-1----:R-:W2:Y:S05]  /*532f0*/  LDL.LU R24, [R1+0x14] ;  /* 0x0000140001187983 */ /* 0x002eaa0000300800 */
[----:B------:R1:W-:Y:S04]  /*53300*/  STL.64 [R1+0x1a0], R8 ;  /* 0x0001a00801007387 */ /* 0x0003e80000100a00 */
[----:B------:R4:W-:Y:S04]  /*53310*/  STL.64 [R1+0x1a8], R10 ;  /* 0x0001a80a01007387 */ /* 0x0009e80000100a00 */
[----:B------:R-:W5:Y:S04]  /*53320*/  LDL.LU.64 R18, [R1+0x1b08] ;  /* 0x001b080001127983 */ /* 0x000f680000300a00 */
[----:B------:R-:W5:Y:S04]  /*53330*/  LDL R14, [R1+0x48] ;  /* 0x00004800010e7983 */ /* 0x000f680000100800 */
[----:B------:R-:W5:Y:S01]  /*53340*/  LDL R15, [R1+0x4c] ;  /* 0x00004c00010f7983 */ /* 0x000f620000100800 */
[----:B-1----:R-:W-:Y:S01]  /*53350*/  MOV R9, R25 ;  /* 0x0000001900097202 */ /* 0x002fe20000000f00 */
[----:B----4-:R-:W-:-:S02]  /*53360*/  IMAD.MOV.U32 R11, RZ, RZ, R3 ;  /* 0x000000ffff0b7224 */ /* 0x010fc400078e0003 */
[----:B---3--:R-:W-:Y:S02]  /*53370*/  IMAD.MOV.U32 R8, RZ, RZ, R28 ;  /* 0x000000ffff087224 */ /* 0x008fe400078e001c */
[----:B--2---:R-:W-:-:S07]  /*53380*/  IMAD.MOV.U32 R10, RZ, RZ, R24 ;  /* 0x000000ffff0a7224 */ /* 0x004fce00078e0018 */
[----:B-----5:R-:W-:-:S15]  /*53390*/  HMMA.16816.F32 R8, R8, R22, R16 ;  /* 0x000000160808723c */ /* 0x020fde0000001810 */
[----:B------:R-:W-:-:S04]  /*533a0*/  NOP ;  /* 0x0000000000007918 */ /* 0x000fc80000000000 */
[----:B------:R1:W-:Y:S04]  /*533b0*/  STL.64 [R1+0x190], R8 ;  /* 0x0001900801007387 */ /* 0x0003e80000100a00 */
[----:B------:R2:W-:Y:S04]  /*533c0*/  STL.64 [R1+0x198], R10 ;  /* 0x0001980a01007387 */ /* 0x0005e80000100a00 */
[----:B------:R-:W3:Y:S04]  /*533d0*/  LDL.LU.64 R22, [R1+0x1b00] ;  /* 0x001b000001167983 */ /* 0x000ee80000300a00 */
[----:B------:R-:W4:Y:S04]  /*533e0*/  LDL R16, [R1+0x40] ;  /* 0x0000400001107983 */ /* 0x000f280000100800 */
[----:B------:R-:W4:Y:S04]  /*533f0*/  LDL R17, [R1+0x44] ;  /* 0x0000440001117983 */ /* 0x000f280000100800 */
[----:B------:R-:W5:Y:S04]  /*53400*/  LDL R18, [R1+0x20] ;  /* 0x0000200001127983 */ /* 0x000f680000100800 */
[----:B------:R-:W5:Y:S01]  /*53410*/  LDL R19, [R1+0x24] ;  /* 0x0000240001137983 */ /* 0x000f620000100800 */
[----:B-1----:R-:W-:-:S02]  /*53420*/  IMAD.MOV.U32 R8, RZ, RZ, R28 ;  /* 0x000000ffff087224 */ /* 0x002fc400078e001c */
[----:B------:R-:W-:Y:S02]  /*53430*/  IMAD.MOV.U32 R9, RZ, RZ, R25 ;  /* 0x000000ffff097224 */ /* 0x000fe400078e0019 */
[----:B--2---:R-:W-:Y:S01]  /*53440*/  IMAD.MOV.U32 R10, RZ, RZ, R24 ;  /* 0x000000ffff0a7224 */ /* 0x004fe200078e0018 */
[----:B------:R-:W-:-:S07]  /*53450*/  MOV R11, R3 ;  /* 0x00000003000b7202 */ /* 0x000fce0000000f00 */
[----:B---3--:R-:W-:Y:S01]  /*53460*/  HMMA.16816.F32 R8, R8, R14, R20 ;  /* 0x0000000e0808723c */ /* 0x008fe20000001814 */
[----:B------:R-:W2:-:S15]  /*53470*/  LDL R14, [R1+0x30] ;  /* 0x00003000010e7983 */ /* 0x000e9e0000100800 */
[----:B------:R-:W-:-:S03]  /*53480*/  NOP ;  /* 0x0000000000007918 */ /* 0x000fc60000000000 */
[----:B------:R-:W-:Y:S04]  /*53490*/  STL.64 [R1+0x180], R8 ;  /* 0x0001800801007387 */ /* 0x000fe80000100a00 */
[----:B------:R-:W-:Y:S04]  /*534a0*/  STL.64 [R1+0x188], R10 ;  /* 0x0001880a01007387 */ /* 0x000fe80000100a00 */
[----:B------:R-:W2:Y:S04]  /*534b0*/  LDL R15, [R1+0x34] ;  /* 0x00003400010f7983 */ /* 0x000ea80000100800 */
[----:B--2---:R-:W-:Y:S04]  /*534c0*/  STL.64 [R1+0x1ae0], R14 ;  /* 0x001ae00e01007387 */ /* 0x004fe80000100a00 */
[----:B------:R1:W-:Y:S04]  /*534d0*/  STL.64 [R1+0x1ad8], R12 ;  /* 0x001ad80c01007387 */ /* 0x0003e80000100a00 */
[----:B-1----:R-:W2:Y:S04]  /*534e0*/  LDL.LU R12, [R1+0x5f0] ;  /* 0x0005f000010c7983 */ /* 0x002ea80000300800 */
[----:B------:R-:W2:Y:S04]  /*534f0*/  LDL.LU R13, [R1+0x5f4] ;  /* 0x0005f400010d7983 */ /* 0x000ea80000300800 */
[----:B------:R-:W3:Y:S04]  /*53500*/  LDL.LU R14, [R1+0x5f8] ;  /* 0x0005f800010e7983 */ /* 0x000ee80000300800 */
[----:B------:R-:W3:Y:S01]  /*53510*/  LDL.LU R15, [R1+0x5fc] ;  /* 0x0005fc00010f7983 */ /* 0x000ee20000300800 */
[----:B------:R-:W-:-:S02]  /*53520*/  IMAD.MOV.U32 R8, RZ, RZ, R28 ;  /* 0x000000ffff087224 */ /* 0x000fc400078e001c */
[----:B------:R-:W-:Y:S02]  /*53530*/  IMAD.MOV.U32 R9, RZ, RZ, R25 ;  /* 0x000000ffff097224 */ /* 0x000fe400078e0019 */
[----:B------:R-:W-:Y:S01]  /*53540*/  IMAD.MOV.U32 R10, RZ, RZ, R24 ;  /* 0x000000ffff0a7224 */ /* 0x000fe200078e0018 */
[----:B------:R-:W-:-:S07]  /*53550*/  MOV R11, R3 ;  /* 0x00000003000b7202 */ /* 0x000fce0000000f00 */
[----:B----4-:R-:W-:Y:S01]  /*53560*/  HMMA.16816.F32 R4, R8, R16, R4 ;  /* 0x000000100804723c */ /* 0x010fe20000001804 */
[----:B---3--:R-:W-:Y:S04]  /*53570*/  STL.64 [R1+0x1af0], R14 ;  /* 0x001af00e01007387 */ /* 0x008fe80000100a00 */
[----:B--2---:R1:W-:Y:S04]  /*53580*/  STL.64 [R1+0x1ae8], R12 ;  /* 0x001ae80c01007387 */ /* 0x0043e80000100a00 */
[----:B-1----:R-:W5:Y:S04]  /*53590*/  LDL.LU R12, [R1+0x600] ;  /* 0x00060000010c7983 */ /* 0x002f680000300800 */
[----:B------:R-:W5:Y:S04]  /*535a0*/  LDL.LU R13, [R1+0x604] ;  /* 0x00060400010d7983 */ /* 0x000f680000300800 */
[----:B------:R-:W5:Y:S04]  /*535b0*/  LDL.LU R14, [R1+0x608] ;  /* 0x00060800010e7983 */ /* 0x000f680000300800 */
[----:B------:R-:W5:Y:S04]  /*535c0*/  LDL.LU R15, [R1+0x60c] ;  /* 0x00060c00010f7983 */ /* 0x000f680000300800 */
[----:B------:R-:W2:Y:S04]  /*535d0*/  LDL.LU R20, [R1+0x8] ;  /* 0x0000080001147983 */ /* 0x000ea80000300800 */
[----:B------:R-:W3:Y:S04]  /*535e0*/  LDL.LU R21, [R1+0x18] ;  /* 0x0000180001157983 */ /* 0x000ee80000300800 */
[----:B------:R-:W4:Y:S04]  /*535f0*/  LDL.LU R28, [R1+0x1afc] ;  /* 0x001afc00011c7983 */ /* 0x000f280000300800 */
[----:B------:R-:W5:Y:S04]  /*53600*/  LDL R22, [R1+0x38] ;  /* 0x0000380001167983 */ /* 0x000f680000100800 */
[----:B------:R-:W5:Y:S04]  /*53610*/  LDL R23, [R1+0x3c] ;  /* 0x00003c0001177983 */ /* 0x000f680000100800 */
[----:B------:R-:W5:Y:S04]  /*53620*/  LDL.LU R24, [R1+0x1af8] ;  /* 0x001af80001187983 */ /* 0x000f680000300800 */
[----:B------:R-:W5:Y:S04]  /*53630*/  LDL R10, [R1+0x28] ;  /* 0x00002800010a7983 */ /* 0x000f680000100800 */
[----:B------:R-:W-:Y:S04]  /*53640*/  STL.64 [R1+0xc0], R4 ;  /* 0x0000c00401007387 */ /* 0x000fe80000100a00 */
[----:B------:R0:W-:Y:S04]  /*53650*/  STL.64 [R1+0xc8], R6 ;  /* 0x0000c80601007387 */ /* 0x0001e80000100a00 */
[----:B------:R-:W5:Y:S01]  /*53660*/  LDL R11, [R1+0x2c] ;  /* 0x00002c00010b7983 */ /* 0x000f620000100800 */
[----:B0-----:R-:W-:Y:S01]  /*53670*/  MOV R7, R26 ;  /* 0x0000001a00077202 */ /* 0x001fe20000000f00 */
[----:B--2---:R-:W-:-:S02]  /*53680*/  IMAD.MOV.U32 R4, RZ, RZ, R20 ;  /* 0x000000ffff047224 */ /* 0x004fc400078e0014 */
[----:B---3--:R-:W-:Y:S02]  /*53690*/  IMAD.MOV.U32 R6, RZ, RZ, R21 ;  /* 0x000000ffff067224 */ /* 0x008fe400078e0015 */
[----:B----4-:R-:W-:-:S07]  /*536a0*/  IMAD.MOV.U32 R5, RZ, RZ, R28 ;  /* 0x000000ffff057224 */ /* 0x010fce00078e001c */
[----:B-----5:R-:W-:Y:S01]  /*536b0*/  HMMA.16816.F32 R16, R4, R18, R12 ;  /* 0x000000120410723c */ /* 0x020fe2000000180c */
[----:B------:R-:W2:Y:S04]  /*536c0*/  LDL.LU.64 R14, [R1+0x1af0] ;  /* 0x001af000010e7983 */ /* 0x000ea80000300a00 */
[----:B------:R-:W2:-:S14]  /*536d0*/  LDL.LU.64 R12, [R1+0x1ae8] ;  /* 0x001ae800010c7983 */ /* 0x000e9c0000300a00 */
        /* <DEDUP_REMOVED lines=14> */
[----:B------:R-:W3:Y:S01]  /*537c0*/  LDL.LU.64 R12, [R1+0x1ad8] ;  /* 0x001ad800010c7983 */ /* 0x000ee20000300a00 */
[----:B------:R-:W-:Y:S01]  /*537d0*/  IMAD.MOV.U32 R8, RZ, RZ, R20 ;  /* 0x000000ffff087224 */ /* 0x000fe200078e0014 */
[----:B------:R-:W-:Y:S01]  /*537e0*/  MOV R9, R28 ;  /* 0x0000001c00097202 */ /* 0x000fe20000000f00 */
[----:B------:R-:W-:-:S02]  /*537f0*/  IMAD.MOV.U32 R10, RZ, RZ, R21 ;  /* 0x000000ffff0a7224 */ /* 0x000fc400078e0015 */
[----:B------:R-:W-:Y:S01]  /*53800*/  IMAD.MOV.U32 R11, RZ, RZ, R26 ;  /* 0x000000ffff0b7224 */ /* 0x000fe200078e001a */
[----:B------:R3:W-:Y:S02]  /*53810*/  STL.64 [R1+0x1aa8], R6 ;  /* 0x001aa80601007387 */ /* 0x0007e40000100a00 */
[----:B---3--:R-:W-:Y:S02]  /*53820*/  IMAD.MOV.U32 R6, RZ, RZ, R13 ;  /* 0x000000ffff067224 */ /* 0x008fe400078e000d */
[----:B------:R-:W-:Y:S02]  /*53830*/  IMAD.MOV.U32 R7, RZ, RZ, R12 ;  /* 0x000000ffff077224 */ /* 0x000fe400078e000c */
[----:B--2---:R-:W-:Y:S01]  /*53840*/  HMMA.16816.F32 R12, R8, R14, R16 ;  /* 0x0000000e080c723c */ /* 0x004fe20000001810 */
[----:B------:R-:W2:Y:S04]  /*53850*/  LDL.LU.64 R18, [R1+0x1ad0] ;  /* 0x001ad00001127983 */ /* 0x000ea80000300a00 */
[----:B------:R-:W2:-:S14]  /*53860*/  LDL.LU.64 R16, [R1+0x1ac8] ;  /* 0x001ac80001107983 */ /* 0x000e9c0000300a00 */
[----:B------:R0:W-:Y:S02]  /*53870*/  STL.64 [R1+0x1aa0], R14 ;  /* 0x001aa00e01007387 */ /* 0x0001e40000100a00 */
[----:B0-----:R-:W-:Y:S01]  /*53880*/  IMAD.MOV.U32 R14, RZ, RZ, R29 ;  /* 0x000000ffff0e7224 */ /* 0x001fe200078e001d */
[----:B------:R-:W-:Y:S01]  /*53890*/  MOV R15, R0 ;  /* 0x00000000000f7202 */ /* 0x000fe20000000f00 */
[----:B------:R-:W3:Y:S04]  /*538a0*/  LDL.LU R29, [R1+0x1ac4] ;  /* 0x001ac400011d7983 */ /* 0x000ee80000300800 */
[----:B------:R-:W4:Y:S01]  /*538b0*/  LDL.LU R0, [R1+0x1ac0] ;  /* 0x001ac00001007983 */ /* 0x000f220000300800 */
[----:B--2---:R-:W-:Y:S03]  /*538c0*/  HMMA.16816.F32 R8, R8, R22, R16 ;  /* 0x000000160808723c */ /* 0x004fe60000001810 */
[----:B------:R-:W2:Y:S04]  /*538d0*/  LDL.LU.64 R16, [R1+0x1ab8] ;  /* 0x001ab80001107983 */ /* 0x000ea80000300a00 */
[----:B------:R-:W2:Y:S04]  /*538e0*/  LDL R20, [R1+0xc] ;  /* 0x00000c0001147983 */ /* 0x000ea80000100800 */
[----:B----4-:R-:W0:Y:S04]  /*538f0*/  LDS.64 R18, [R0+UR7+0x45000] ;  /* 0x0450000700127984 */ /* 0x010e280008000a00 */
[----:B0-----:R-:W-:Y:S01]  /*53900*/  STL.64 [R1], R18 ;  /* 0x0000001201007387 */ /* 0x001fe20000100a00 */
[----:B------:R-:W-:-:S03]  /*53910*/  MOV R28, R19 ;  /* 0x00000013001c7202 */ /* 0x000fc60000000f00 */
[----:B------:R-:W0:Y:S01]  /*53920*/  LDS.64 R18, [R2+UR7+0x45000] ;  /* 0x0450000702127984 */ /* 0x000e220008000a00 */
[----:B---3--:R-:W-:Y:S02]  /*53930*/  IMAD.MOV.U32 R21, RZ, RZ, R29 ;  /* 0x000000ffff157224 */ /* 0x008fe400078e001d */
[----:B------:R-:W-:Y:S02]  /*53940*/  IMAD.MOV.U32 R22, RZ, RZ, R24 ;  /* 0x000000ffff167224 */ /* 0x000fe400078e0018 */
[----:B------:R-:W-:Y:S01]  /*53950*/  IMAD.MOV.U32 R23, RZ, RZ, R27 ;  /* 0x000000ffff177224 */ /* 0x000fe200078e001b */
[----:B------:R1:W-:Y:S04]  /*53960*/  STL [R1+0x1a98], R28 ;  /* 0x001a981c01007387 */ /* 0x0003e80000100800 */
[----:B------:R-:W3:Y:S04]  /*53970*/  LDS.64 R24, [R0+UR7+0x45800] ;  /* 0x0458000700187984 */ /* 0x000ee80008000a00 */
[----:B------:R-:W4:Y:S04]  /*53980*/  LDS.64 R2, [R2+UR7+0x45800] ;  /* 0x0458000702027984 */ /* 0x000f280008000a00 */
[----:B-1----:R-:W5:Y:S04]  /*53990*/  LDL.LU R28, [R1+0x1c] ;  /* 0x00001c00011c7983 */ /* 0x002f680000300800 */
[----:B0-----:R0:W-:Y:S01]  /*539a0*/  STL.64 [R1+0x10], R18 ;  /* 0x0000101201007387 */ /* 0x0011e20000100a00 */
[----:B------:R-:W-:-:S03]  /*539b0*/  IMAD.MOV.U32 R26, RZ, RZ, R19 ;  /* 0x000000ffff1a7224 */ /* 0x000fc600078e0013 */
[----:B0-----:R-:W2:Y:S02]  /*539c0*/  LDL.LU.64 R18, [R1+0x1ab0] ;  /* 0x001ab00001127983 */ /* 0x001ea40000300a00 */
[----:B--2---:R-:W-:Y:S02]  /*539d0*/  HMMA.16816.F32 R16, R20, R6, R16 ;  /* 0x000000061410723c */ /* 0x004fe40000001810 */
[----:B------:R-:W2:Y:S04]  /*539e0*/  LDL.LU.64 R6, [R1+0x1aa8] ;  /* 0x001aa80001067983 */ /* 0x000ea80000300a00 */
[----:B------:R-:W2:-:S13]  /*539f0*/  LDL R20, [R1+0x48] ;  /* 0x0000480001147983 */ /* 0x000e9a0000100800 */
[----:B------:R0:W-:Y:S04]  /*53a00*/  STL.64 [R1+0x170], R16 ;  /* 0x0001701001007387 */ /* 0x0001e80000100a00 */
[----:B------:R5:W-:Y:S04]  /*53a10*/  STL.64 [R1+0x178], R18 ;  /* 0x0001781201007387 */ /* 0x000be80000100a00 */
[----:B------:R-:W2:Y:S04]  /*53a20*/  LDL R21, [R1+0x4c] ;  /* 0x00004c0001157983 */ /* 0x000ea80000100800 */
[----:B------:R-:W2:Y:S01]  /*53a30*/  LDL.LU R23, [R1+0xc] ;  /* 0x00000c0001177983 */ /* 0x000ea20000300800 */
[----:B0-----:R-:W-:Y:S01]  /*53a40*/  IMAD.MOV.U32 R17, RZ, RZ, R29 ;  /* 0x000000ffff117224 */ /* 0x001fe200078e001d */
[----:B-----5:R-:W-:Y:S01]  /*53a50*/  MOV R18, R28 ;  /* 0x0000001c00127202 */ /* 0x020fe20000000f00 */
[----:B------:R-:W-:-:S02]  /*53a60*/  IMAD.MOV.U32 R19, RZ, RZ, R27 ;  /* 0x000000ffff137224 */ /* 0x000fc400078e001b */
[----:B--2---:R-:W-:-:S07]  /*53a70*/  IMAD.MOV.U32 R16, RZ, RZ, R23 ;  /* 0x000000ffff107224 */ /* 0x004fce00078e0017 */
[----:B------:R-:W-:Y:S01]  /*53a80*/  HMMA.16816.F32 R16, R16, R14, R4 ;  /* 0x0000000e1010723c */ /* 0x000fe20000001804 */
[----:B------:R-:W2:Y:S01]  /*53a90*/  LDL.LU.64 R14, [R1+0x1aa0] ;  /* 0x001aa000010e7983 */ /* 0x000ea20000300a00 */
[----:B------:R-:W-:Y:S02]  /*53aa0*/  IMAD.MOV.U32 R4, RZ, RZ, R23 ;  /* 0x000000ffff047224 */ /* 0x000fe400078e0017 */
[----:B------:R-:W-:Y:S01]  /*53ab0*/  IMAD.MOV.U32 R5, RZ, RZ, R29 ;  /* 0x000000ffff057224 */ /* 0x000fe200078e001d */
[----:B------:R-:W-:Y:S01]  /*53ac0*/  MOV R6, R28 ;  /* 0x0000001c00067202 */ /* 0x000fe20000000f00 */
[----:B------:R-:W-:-:S13]  /*53ad0*/  IMAD.MOV.U32 R7, RZ, RZ, R27 ;  /* 0x000000ffff077224 */ /* 0x000fda00078e001b */
        /* <DEDUP_REMOVED lines=8> */
[----:B------:R-:W3:Y:S04]  /*53b60*/  LDL R14, [R1+0x20] ;  /* 0x00002000010e7983 */ /* 0x000ee80000100800 */
[----:B------:R-:W3:Y:S04]  /*53b70*/  LDL R15, [R1+0x24] ;  /* 0x00002400010f7983 */ /* 0x000ee80000100800 */
[----:B------:R-:W3:Y:S04]  /*53b80*/  LDL R20, [R1+0x28] ;  /* 0x0000280001147983 */ /* 0x000ee80000100800 */
[----:B------:R-:W3:Y:S04]  /*53b90*/  LDL R21, [R1+0x2c] ;  /* 0x00002c0001157983 */ /* 0x000ee80000100800 */
[----:B0-----:R-:W3:Y:S04]  /*53ba0*/  LDL.LU R16, [R1+0x5c0] ;  /* 0x0005c00001107983 */ /* 0x001ee80000300800 */
[----:B------:R-:W3:Y:S04]  /*53bb0*/  LDL.LU R17, [R1+0x5c4] ;  /* 0x0005c40001117983 */ /* 0x000ee80000300800 */
[----:B-1----:R-:W3:Y:S04]  /*53bc0*/  LDL.LU R18, [R1+0x5c8] ;  /* 0x0005c80001127983 */ /* 0x002ee80000300800 */
[----:B------:R-:W3:Y:S01]  /*53bd0*/  LDL.LU R19, [R1+0x5cc] ;  /* 0x0005cc0001137983 */ /* 0x000ee20000300800 */
[----:B-----5:R-:W-:-:S02]  /*53be0*/  IMAD.MOV.U32 R4, RZ, RZ, R23 ;  /* 0x000000ffff047224 */ /* 0x020fc400078e0017 */
[----:B------:R-:W-:Y:S01]  /*53bf0*/  IMAD.MOV.U32 R5, RZ, RZ, R29 ;  /* 0x000000ffff057224 */ /* 0x000fe200078e001d */
[----:B------:R-:W-:Y:S01]  /*53c00*/  MOV R6, R28 ;  /* 0x0000001c00067202 */ /* 0x000fe20000000f00 */
[----:B------:R-:W-:-:S07]  /*53c10*/  IMAD.MOV.U32 R7, RZ, RZ, R27 ;  /* 0x000000ffff077224 */ /* 0x000fce00078e001b */
[----:B--2---:R-:W-:Y:S01]  /*53c20*/  HMMA.16816.F32 R4, R4, R12, R8 ;  /* 0x0000000c0404723c */ /* 0x004fe20000001808 */
[----:B---3--:R-:W-:Y:S04]  /*53c30*/  STL.64 [R1+0x1a90], R18 ;  /* 0x001a901201007387 */ /* 0x008fe80000100a00 */
[----:B------:R0:W-:Y:S04]  /*53c40*/  STL.64 [R1+0x1a88], R16 ;  /* 0x001a881001007387 */ /* 0x0001e80000100a00 */
[----:B0-----:R-:W2:Y:S04]  /*53c50*/  LDL.LU R16, [R1+0x5d0] ;  /* 0x0005d00001107983 */ /* 0x001ea80000300800 */
[----:B------:R-:W2:Y:S04]  /*53c60*/  LDL.LU R17, [R1+0x5d4] ;  /* 0x0005d40001117983 */ /* 0x000ea80000300800 */
[----:B------:R-:W2:Y:S04]  /*53c70*/  LDL.LU R18, [R1+0x5d8] ;  /* 0x0005d80001127983 */ /* 0x000ea80000300800 */
[----:B------:R-:W2:Y:S04]  /*53c80*/  LDL.LU R19, [R1+0x5dc] ;  /* 0x0005dc0001137983 */ /* 0x000ea80000300800 */
[----:B------:R-:W3:Y:S04]  /*53c90*/  LDL R22, [R1+0x30] ;  /* 0x0000300001167983 */ /* 0x000ee80000100800 */
[----:B------:R-:W3:Y:S04]  /*53ca0*/  LDL R23, [R1+0x34] ;  /* 0x0000340001177983 */ /* 0x000ee80000100800 */
[----:B------:R-:W5:Y:S04]  /*53cb0*/  LDL.LU R29, [R1+0x10] ;  /* 0x00001000011d7983 */ /* 0x000f680000300800 */
[----:B------:R-:W2:Y:S04]  /*53cc0*/  LDL.LU R28, [R1+0x1a98] ;  /* 0x001a9800011c7983 */ /* 0x000ea80000300800 */
[----:B------:R-:W2:Y:S04]  /*53cd0*/  LDL.LU R27, [R1] ;  /* 0x00000000011b7983 */ /* 0x000ea80000300800 */
[----:B------:R-:W3:Y:S04]  /*53ce0*/  LDL R10, [R1+0x38] ;  /* 0x00003800010a7983 */ /* 0x000ee80000100800 */
[----:B------:R0:W-:Y:S04]  /*53cf0*/  STL.64 [R1+0xb0], R4 ;  /* 0x0000b00401007387 */ /* 0x0001e80000100a00 */
[----:B------:R4:W-:Y:S04]  /*53d00*/  STL.64 [R1+0xb8], R6 ;  /* 0x0000b80601007387 */ /* 0x0009e80000100a00 */
[----:B------:R-:W3:Y:S01]  /*53d10*/  LDL R11, [R1+0x3c] ;  /* 0x00003c00010b7983 */ /* 0x000ee20000100800 */
[----:B0-----:R-:W-:-:S02]  /*53d20*/  IMAD.MOV.U32 R5, RZ, RZ, R24 ;  /* 0x000000ffff057224 */ /* 0x001fc400078e0018 */
[----:B----4-:R-:W-:Y:S01]  /*53d30*/  IMAD.MOV.U32 R7, RZ, RZ, R2 ;  /* 0x000000ffff077224 */ /* 0x010fe200078e0002 */
[----:B-----5:R-:W-:Y:S01]  /*53d40*/  MOV R6, R29 ;  /* 0x0000001d00067202 */ /* 0x020fe20000000f00 */
[----:B--2---:R-:W-:Y:S01]  /*53d50*/  IMAD.MOV.U32 R4, RZ, RZ, R27 ;  /* 0x000000ffff047224 */ /* 0x004fe200078e001b */
[----:B---3--:R0:W-:Y:S04]  /*53d60*/  STL.64 [R1+0x1a80], R10 ;  /* 0x001a800a01007387 */ /* 0x0081e80000100a00 */
[----:B------:R-:W2:Y:S04]  /*53d70*/  LDL.LU R8, [R1+0x5b0] ;  /* 0x0005b00001087983 */ /* 0x000ea80000300800 */
[----:B------:R-:W2:Y:S01]  /*53d80*/  LDL.LU R9, [R1+0x5b4] ;  /* 0x0005b40001097983 */ /* 0x000ea20000300800 */
[C---:B------:R-:W-:Y:S03]  /*53d90*/  HMMA.16816.F32 R12, R4.reuse, R14, R16 ;  /* 0x0000000e040c723c */ /* 0x040fe60000001810 */
[----:B0-----:R-:W2:Y:S04]  /*53da0*/  LDL R10, [R1+0x5b8] ;  /* 0x0005b800010a7983 */ /* 0x001ea80000100800 */
[----:B------:R-:W2:Y:S04]  /*53db0*/  LDL R11, [R1+0x5bc] ;  /* 0x0005bc00010b7983 */ /* 0x000ea80000100800 */
        /* <DEDUP_REMOVED lines=15> */
[----:B0-----:R-:W5:Y:S01]  /*53eb0*/  LDL.64 R22, [R1+0x50] ;  /* 0x0000500001167983 */ /* 0x001f620000100a00 */
[----:B------:R-:W-:-:S03]  /*53ec0*/  IMAD.MOV.U32 R8, RZ, RZ, R28 ;  /* 0x000000ffff087224 */ /* 0x000fc600078e001c */
[----:B------:R-:W0:Y:S01]  /*53ed0*/  LDS.64 R28, [R0+UR7+0x46800] ;  /* 0x04680007001c7984 */ /* 0x000e220008000a00 */
[----:B----4-:R-:W-:Y:S03]  /*53ee0*/  HMMA.16816.F32 R4, R4, R10, R12 ;  /* 0x0000000a0404723c */ /* 0x010fe6000000180c */
[----:B------:R-:W2:Y:S04]  /*53ef0*/  LDL.LU.64 R14, [R1+0x1a78] ;  /* 0x001a7800010e7983 */ /* 0x000ea80000300a00 */
[----:B------:R-:W2:Y:S01]  /*53f00*/  LDL.LU.64 R12, [R1+0x1a70] ;  /* 0x001a7000010c7983 */ /* 0x000ea20000300a00 */
[----:B------:R-:W-:-:S03]  /*53f10*/  MOV R10, R26 ;  /* 0x0000001a000a7202 */ /* 0x000fc60000000f00 */
        /* <DEDUP_REMOVED lines=9> */
[----:B-1----:R-:W-:-:S03]  /*53fb0*/  IMAD.MOV.U32 R24, RZ, RZ, R27 ;  /* 0x000000ffff187224 */ /* 0x002fc600078e001b */
[----:B------:R-:W-:Y:S01]  /*53fc0*/  STL.64 [R1+0x18], R26 ;  /* 0x0000181a01007387 */ /* 0x000fe20000100a00 */
[----:B--2---:R-:W-:Y:S03]  /*53fd0*/  HMMA.16816.F32 R8, R8, R18, R12 ;  /* 0x000000120808723c */ /* 0x004fe6000000180c */
[----:B------:R1:W-:Y:S01]  /*53fe0*/  STL [R1+0x1a58], R24 ;  /* 0x001a581801007387 */ /* 0x0003e20000100800 */
[----:B------:R-:W-:Y:S01]  /*53ff0*/  IMAD.MOV.U32 R13, RZ, RZ, R18 ;  /* 0x000000ffff0d7224 */ /* 0x000fe200078e0012 */
[----:B------:R-:W-:Y:S01]  /*54000*/  MOV R12, R19 ;  /* 0x00000013000c7202 */ /* 0x000fe20000000f00 */
[----:B-----5:R-:W-:Y:S02]  /*54010*/  IMAD.MOV.U32 R29, RZ, RZ, R22 ;  /* 0x000000ffff1d7224 */ /* 0x020fe400078e0016 */
[----:B0-----:R-:W-:Y:S01]  /*54020*/  IMAD.MOV.U32 R0, RZ, RZ, R23 ;  /* 0x000000ffff007224 */ /* 0x001fe200078e0017 */
[----:B------:R-:W0:Y:S04]  /*54030*/  LDS.64 R26, [R2+UR7+0x46800] ;  /* 0x04680007021a7984 */ /* 0x000e280008000a00 */
[----:B-1----:R-:W2:Y:S06]  /*54040*/  LDL.LU R24, [R1+0x14] ;  /* 0x0000140001187983 */ /* 0x002eac0000300800 */
[----:B------:R1:W-:Y:S04]  /*54050*/  STL.64 [R1+0x140], R8 ;  /* 0x0001400801007387 */ /* 0x0003e80000100a00 */
[----:B------:R4:W-:Y:S04]  /*54060*/  STL.64 [R1+0x148], R10 ;  /* 0x0001480a01007387 */ /* 0x0009e80000100a00 */
[----:B------:R-:W5:Y:S04]  /*54070*/  LDL.LU.64 R18, [R1+0x1a68] ;  /* 0x001a680001127983 */ /* 0x000f680000300a00 */
[----:B------:R-:W5:Y:S04]  /*54080*/  LDL R14, [R1+0x48] ;  /* 0x00004800010e7983 */ /* 0x000f680000100800 */
[----:B------:R-:W5:Y:S01]  /*54090*/  LDL R15, [R1+0x4c] ;  /* 0x00004c00010f7983 */ /* 0x000f620000100800 */
[----:B-1----:R-:W-:Y:S01]  /*540a0*/  IMAD.MOV.U32 R9, RZ, RZ, R25 ;  /* 0x000000ffff097224 */ /* 0x002fe200078e0019 */
[----:B----4-:R-:W-:Y:S01]  /*540b0*/  MOV R11, R3 ;  /* 0x00000003000b7202 */ /* 0x010fe20000000f00 */
[----:B---3--:R-:W-:-:S02]  /*540c0*/  IMAD.MOV.U32 R8, RZ, RZ, R28 ;  /* 0x000000ffff087224 */ /* 0x008fc400078e001c */
        /* <DEDUP_REMOVED lines=10> */
[----:B-1----:R-:W-:Y:S01]  /*54170*/  IMAD.MOV.U32 R8, RZ, RZ, R28 ;  /* 0x000000ffff087224 */ /* 0x002fe200078e001c */
[----:B------:R-:W-:Y:S01]  /*54180*/  MOV R9, R25 ;  /* 0x0000001900097202 */ /* 0x000fe20000000f00 */
[----:B--2---:R-:W-:-:S02]  /*54190*/  IMAD.MOV.U32 R10, RZ, RZ, R24 ;  /* 0x000000ffff0a7224 */ /* 0x004fc400078e0018 */
[----:B------:R-:W-:-:S07]  /*541a0*/  IMAD.MOV.U32 R11, RZ, RZ, R3 ;  /* 0x000000ffff0b7224 */ /* 0x000fce00078e0003 */
        /* <DEDUP_REMOVED lines=12> */
[----:B------:R-:W-:Y:S01]  /*54270*/  IMAD.MOV.U32 R8, RZ, RZ, R28 ;  /* 0x000000ffff087224 */ /* 0x000fe200078e001c */
[----:B------:R-:W-:Y:S01]  /*54280*/  MOV R9, R25 ;  /* 0x0000001900097202 */ /* 0x000fe20000000f00 */
[----:B------:R-:W-:-:S02]  /*54290*/  IMAD.MOV.U32 R10, RZ, RZ, R24 ;  /* 0x000000ffff0a7224 */ /* 0x000fc400078e0018 */
[----:B------:R-:W-:-:S07]  /*542a0*/  IMAD.MOV.U32 R11, RZ, RZ, R3 ;  /* 0x000000ffff0b7224 */ /* 0x000fce00078e0003 */
        /* <DEDUP_REMOVED lines=17> */
[----:B0-----:R-:W-:-:S02]  /*543c0*/  IMAD.MOV.U32 R7, RZ, RZ, R26 ;  /* 0x000000ffff077224 */ /* 0x001fc400078e001a */
[----:B--2---:R-:W-:Y:S02]  /*543d0*/  IMAD.MOV.U32 R4, RZ, RZ, R20 ;  /* 0x000000ffff047224 */ /* 0x004fe400078e0014 */
[----:B---3--:R-:W-:Y:S01]  /*543e0*/  IMAD.MOV.U32 R6, RZ, RZ, R21 ;  /* 0x000000ffff067224 */ /* 0x008fe200078e0015 */
[----:B----4-:R-:W-:-:S07]  /*543f0*/  MOV R5, R28 ;  /* 0x0000001c00057202 */ /* 0x010fce0000000f00 */
        /* <DEDUP_REMOVED lines=18> */
[----:B------:R-:W-:-:S02]  /*54520*/  IMAD.MOV.U32 R8, RZ, RZ, R20 ;  /* 0x000000ffff087224 */ /* 0x000fc400078e0014 */
[----:B------:R-:W-:Y:S02]  /*54530*/  IMAD.MOV.U32 R9, RZ, RZ, R28 ;  /* 0x000000ffff097224 */ /* 0x000fe400078e001c */
[----:B------:R-:W-:Y:S01]  /*54540*/  IMAD.MOV.U32 R10, RZ, RZ, R21 ;  /* 0x000000ffff0a7224 */ /* 0x000fe200078e0015 */
[----:B------:R-:W-:Y:S01]  /*54550*/  MOV R11, R26 ;  /* 0x0000001a000b7202 */ /* 0x000fe20000000f00 */
[----:B------:R3:W-:Y:S02]  /*54560*/  STL.64 [R1+0x1a08], R6 ;  /* 0x001a080601007387 */ /* 0x0007e40000100a00 */
[----:B---3--:R-:W-:Y:S01]  /*54570*/  IMAD.MOV.U32 R6, RZ, RZ, R13 ;  /* 0x000000ffff067224 */ /* 0x008fe200078e000d */
[----:B------:R-:W-:-:S03]  /*54580*/  MOV R7, R12 ;  /* 0x0000000c00077202 */ /* 0x000fc60000000f00 */
[----:B--2---:R-:W-:Y:S01]  /*54590*/  HMMA.16816.F32 R12, R8, R14, R16 ;  /* 0x0000000e080c723c */ /* 0x004fe20000001810 */
[----:B------:R-:W2:Y:S04]  /*545a0*/  LDL.LU.64 R18, [R1+0x1a30] ;  /* 0x001a300001127983 */ /* 0x000ea80000300a00 */
[----:B------:R-:W2:-:S14]  /*545b0*/  LDL.LU.64 R16, [R1+0x1a28] ;  /* 0x001a280001107983 */ /* 0x000e9c0000300a00 */
[----:B------:R0:W-:Y:S02]  /*545c0*/  STL.64 [R1+0x1a00], R14 ;  /* 0x001a000e01007387 */ /* 0x0001e40000100a00 */
[----:B0-----:R-:W-:Y:S02]  /*545d0*/  IMAD.MOV.U32 R14, RZ, RZ, R29 ;  /* 0x000000ffff0e7224 */ /* 0x001fe400078e001d */
[----:B------:R-:W-:Y:S01]  /*545e0*/  IMAD.MOV.U32 R15, RZ, RZ, R0 ;  /* 0x000000ffff0f7224 */ /* 0x000fe200078e0000 */
[----:B------:R-:W3:Y:S04]  /*545f0*/  LDL.LU R29, [R1+0x1a24] ;  /* 0x001a2400011d7983 */ /* 0x000ee80000300800 */
[----:B------:R-:W4:Y:S01]  /*54600*/  LDL.LU R0, [R1+0x1a20] ;  /* 0x001a200001007983 */ /* 0x000f220000300800 */
[----:B--2---:R-:W-:Y:S03]  /*54610*/  HMMA.16816.F32 R8, R8, R22, R16 ;  /* 0x000000160808723c */ /* 0x004fe60000001810 */
[----:B------:R-:W2:Y:S04]  /*54620*/  LDL.LU.64 R16, [R1+0x1a18] ;  /* 0x001a180001107983 */ /* 0x000ea80000300a00 */
[----:B------:R-:W2:Y:S04]  /*54630*/  LDL R20, [R1+0xc] ;  /* 0x00000c0001147983 */ /* 0x000ea80000100800 */
[----:B----4-:R-:W0:Y:S04]  /*54640*/  LDS.64 R18, [R0+UR7+0x47000] ;  /* 0x0470000700127984 */ /* 0x010e280008000a00 */
[----:B0-----:R-:W-:Y:S01]  /*54650*/  STL.64 [R1], R18 ;  /* 0x0000001201007387 */ /* 0x001fe20000100a00 */
[----:B------:R-:W-:-:S03]  /*54660*/  IMAD.MOV.U32 R28, RZ, RZ, R19 ;  /* 0x000000ffff1c7224 */ /* 0x000fc600078e0013 */
[----:B------:R-:W0:Y:S01]  /*54670*/  LDS.64 R18, [R2+UR7+0x47000] ;  /* 0x0470000702127984 */ /* 0x000e220008000a00 */
[----:B---3--:R-:W-:Y:S01]  /*54680*/  IMAD.MOV.U32 R21, RZ, RZ, R29 ;  /* 0x000000ffff157224 */ /* 0x008fe200078e001d */
[----:B------:R-:W-:Y:S01]  /*54690*/  MOV R22, R24 ;  /* 0x0000001800167202 */ /* 0x000fe20000000f00 */
        /* <DEDUP_REMOVED lines=19> */
[----:B------:R-:W-:Y:S01]  /*547d0*/  HMMA.16816.F32 R16, R16, R14, R4 ;  /* 0x0000000e1010723c */ /* 0x000fe20000001804 */
[----:B------:R-:W2:Y:S01]  /*547e0*/  LDL.LU.64 R14, [R1+0x1a00] ;  /* 0x001a0000010e7983 */ /* 0x000ea20000300a00 */
[----:B------:R-:W-:Y:S01]  /*547f0*/  MOV R4, R23 ;  /* 0x0000001700047202 */ /* 0x000fe20000000f00 */
[----:B------:R-:W-:Y:S02]  /*54800*/  IMAD.MOV.U32 R5, RZ, RZ, R29 ;  /* 0x000000ffff057224 */ /* 0x000fe400078e001d */
[----:B------:R-:W-:Y:S02]  /*54810*/  IMAD.MOV.U32 R6, RZ, RZ, R28 ;  /* 0x000000ffff067224 */ /* 0x000fe400078e001c */
[----:B------:R-:W-:-:S12]  /*54820*/  IMAD.MOV.U32 R7, RZ, RZ, R27 ;  /* 0x000000ffff077224 */ /* 0x000fd800078e001b */
        /* <DEDUP_REMOVED lines=16> */
[----:B-----5:R-:W-:Y:S01]  /*54930*/  IMAD.MOV.U32 R5, RZ, RZ, R29 ;  /* 0x000000ffff057224 */ /* 0x020fe200078e001d */
[----:B------:R-:W-:Y:S01]  /*54940*/  MOV R4, R23 ;  /* 0x0000001700047202 */ /* 0x000fe20000000f00 */
[----:B------:R-:W-:-:S02]  /*54950*/  IMAD.MOV.U32 R6, RZ, RZ, R28 ;  /* 0x000000ffff067224 */ /* 0x000fc400078e001c */
        /* <DEDUP_REMOVED lines=18> */
[----:B----4-:R-:W-:Y:S02]  /*54a80*/  IMAD.MOV.U32 R7, RZ, RZ, R2 ;  /* 0x000000ffff077224 */ /* 0x010fe400078e0002 */
[----:B-----5:R-:W-:Y:S01]  /*54a90*/  IMAD.MOV.U32 R6, RZ, RZ, R29 ;  /* 0x000000ffff067224 */ /* 0x020fe200078e001d */
        /* <DEDUP_REMOVED lines=23> */
[----:B------:R-:W-:-:S03]  /*54c10*/  MOV R8, R28 ;  /* 0x0000001c00087202 */ /* 0x000fc60000000f00 */
        /* <DEDUP_REMOVED lines=20> */
[----:B-----5:R-:W-:Y:S01]  /*54d60*/  IMAD.MOV.U32 R29, RZ, RZ, R22 ;  /* 0x000000ffff1d7224 */ /* 0x020fe200078e0016 */
[----:B0-----:R-:W-:Y:S01]  /*54d70*/  MOV R0, R23 ;  /* 0x0000001700007202 */ /* 0x001fe20000000f00 */
        /* <DEDUP_REMOVED lines=524> */
[----:B------:R-:W-:Y:S01]  /*56e40*/  STL [R1+0x1818], R0 ;  /* 0x0018180001007387 */ /* 0x000fe20000100800 */
[----:B------:R-:W-:-:S03]  /*56e50*/  IMAD.MOV.U32 R22, RZ, RZ, R24 ;  /* 0x000000ffff167224 */ /* 0x000fc600078e0018 */
[----:B------:R1:W-:Y:S04]  /*56e60*/  LDS.64 R24, [R0+UR7+0x4d800] ;  /* 0x04d8000700187984 */ /* 0x0003e80008000a00 */
[----:B0-----:R-:W-:Y:S04]  /*56e70*/  STL.64 [R1], R18 ;  /* 0x0000001201007387 */ /* 0x001fe80000100a00 */
[----:B------:R-:W0:Y:S04]  /*56e80*/  LDS.64 R18, [R2+UR7+0x4d000] ;  /* 0x04d0000702127984 */ /* 0x000e280008000a00 */
[----:B-1----:R-:W4:Y:S01]  /*56e90*/  LDL.LU R0, [R1+0x1c] ;  /* 0x00001c0001007983 */ /* 0x002f220000300800 */
[----:B---3--:R-:W-:-:S02]  /*56ea0*/  IMAD.MOV.U32 R21, RZ, RZ, R29 ;  /* 0x000000ffff157224 */ /* 0x008fc400078e001d */
[----:B------:R-:W-:Y:S01]  /*56eb0*/  IMAD.MOV.U32 R23, RZ, RZ, R27 ;  /* 0x000000ffff177224 */ /* 0x000fe200078e001b */
[----:B------:R-:W1:Y:S04]  /*56ec0*/  LDS.64 R2, [R2+UR7+0x4d800] ;  /* 0x04d8000702027984 */ /* 0x000e680008000a00 */
[----:B0-----:R0:W-:Y:S04]  /*56ed0*/  STL.64 [R1+0x10], R18 ;  /* 0x0000101201007387 */ /* 0x0011e80000100a00 */
[----:B0-----:R-:W2:Y:S02]  /*56ee0*/  LDL.LU.64 R18, [R1+0x1830] ;  /* 0x0018300001127983 */ /* 0x001ea40000300a00 */
[----:B--2---:R-:W-:Y:S02]  /*56ef0*/  HMMA.16816.F32 R16, R20, R6, R16 ;  /* 0x000000061410723c */ /* 0x004fe40000001810 */
[----:B------:R-:W2:Y:S04]  /*56f00*/  LDL.LU.64 R6, [R1+0x1828] ;  /* 0x0018280001067983 */ /* 0x000ea80000300a00 */
[----:B------:R-:W3:Y:S04]  /*56f10*/  LDL.64 R20, [R1+0x48] ;  /* 0x0000480001147983 */ /* 0x000ee80000100a00 */
[----:B------:R-:W5:Y:S09]  /*56f20*/  LDL.LU R23, [R1+0xc] ;  /* 0x00000c0001177983 */ /* 0x000f720000300800 */
[----:B------:R0:W-:Y:S04]  /*56f30*/  STL.64 [R1+0x480], R16 ;  /* 0x0004801001007387 */ /* 0x0001e80000100a00 */
[----:B------:R4:W-:Y:S01]  /*56f40*/  STL.64 [R1+0x488], R18 ;  /* 0x0004881201007387 */ /* 0x0009e20000100a00 */
[----:B0-----:R-:W-:-:S02]  /*56f50*/  IMAD.MOV.U32 R17, RZ, RZ, R29 ;  /* 0x000000ffff117224 */ /* 0x001fc400078e001d */
[----:B----4-:R-:W-:Y:S02]  /*56f60*/  IMAD.MOV.U32 R18, RZ, RZ, R0 ;  /* 0x000000ffff127224 */ /* 0x010fe400078e0000 */
[----:B------:R-:W-:Y:S01]  /*56f70*/  IMAD.MOV.U32 R19, RZ, RZ, R27 ;  /* 0x000000ffff137224 */ /* 0x000fe200078e001b */
[----:B-----5:R-:W-:-:S07]  /*56f80*/  MOV R16, R23 ;  /* 0x0000001700107202 */ /* 0x020fce0000000f00 */
[----:B--2---:R-:W-:Y:S01]  /*56f90*/  HMMA.16816.F32 R16, R16, R14, R4 ;  /* 0x0000000e1010723c */ /* 0x004fe20000001804 */
[----:B------:R-:W2:Y:S01]  /*56fa0*/  LDL.LU.64 R14, [R1+0x1820] ;  /* 0x00182000010e7983 */ /* 0x000ea20000300a00 */
[----:B------:R-:W-:Y:S01]  /*56fb0*/  MOV R4, R23 ;  /* 0x0000001700047202 */ /* 0x000fe20000000f00 */
[----:B------:R-:W-:Y:S02]  /*56fc0*/  IMAD.MOV.U32 R5, RZ, RZ, R29 ;  /* 0x000000ffff057224 */ /* 0x000fe400078e001d */
[----:B------:R-:W-:Y:S02]  /*56fd0*/  IMAD.MOV.U32 R6, RZ, RZ, R0 ;  /* 0x000000ffff067224 */ /* 0x000fe400078e0000 */
[----:B------:R-:W-:Y:S01]  /*56fe0*/  IMAD.MOV.U32 R7, RZ, RZ, R27 ;  /* 0x000000ffff077224 */ /* 0x000fe200078e001b */
[----:B---3--:R-:W-:Y:S01]  /*56ff0*/  MOV R28, R20 ;  /* 0x00000014001c7202 */ /* 0x008fe20000000f00 */
[----:B------:R-:W-:-:S10]  /*57000*/  IMAD.MOV.U32 R26, RZ, RZ, R21 ;  /* 0x000000ffff1a7224 */ /* 0x000fd400078e0015 */
[----:B------:R0:W-:Y:S04]  /*57010*/  STL.64 [R1+0x470], R16 ;  /* 0x0004701001007387 */ /* 0x0001e80000100a00 */
[----:B------:R3:W-:Y:S01]  /*57020*/  STL.64 [R1+0x478], R18 ;  /* 0x0004781201007387 */ /* 0x0007e20000100a00 */
[----:B--2---:R-:W-:-:S15]  /*57030*/  HMMA.16816.F32 R4, R4, R20, R12 ;  /* 0x000000140404723c */ /* 0x004fde000000180c */
[----:B------:R-:W-:-:S04]  /*57040*/  NOP ;  /* 0x0000000000007918 */ /* 0x000fc80000000000 */
[----:B------:R2:W-:Y:S04]  /*57050*/  STL.64 [R1+0x430], R4 ;  /* 0x0004300401007387 */ /* 0x0005e80000100a00 */
[----:B------:R4:W-:Y:S04]  /*57060*/  STL.64 [R1+0x438], R6 ;  /* 0x0004380601007387 */ /* 0x0009e80000100a00 */
[----:B------:R-:W5:Y:S04]  /*57070*/  LDL R12, [R1+0x40] ;  /* 0x00004000010c7983 */ /* 0x000f680000100800 */
[----:B------:R-:W5:Y:S04]  /*57080*/  LDL R13, [R1+0x44] ;  /* 0x00004400010d7983 */ /* 0x000f680000100800 */
[----:B------:R-:W5:Y:S04]  /*57090*/  LDL R14, [R1+0x20] ;  /* 0x00002000010e7983 */ /* 0x000f680000100800 */
[----:B------:R-:W5:Y:S04]  /*570a0*/  LDL R15, [R1+0x24] ;  /* 0x00002400010f7983 */ /* 0x000f680000100800 */
[----:B------:R-:W5:Y:S04]  /*570b0*/  LDL R20, [R1+0x28] ;  /* 0x0000280001147983 */ /* 0x000f680000100800 */
[----:B------:R-:W5:Y:S04]  /*570c0*/  LDL R21, [R1+0x2c] ;  /* 0x00002c0001157983 */ /* 0x000f680000100800 */
[----:B0-----:R-:W5:Y:S04]  /*570d0*/  LDL.LU R16, [R1+0x450] ;  /* 0x0004500001107983 */ /* 0x001f680000300800 */
[----:B------:R-:W5:Y:S04]  /*570e0*/  LDL.LU R17, [R1+0x454] ;  /* 0x0004540001117983 */ /* 0x000f680000300800 */
[----:B---3--:R-:W3:Y:S04]  /*570f0*/  LDL.LU R18, [R1+0x458] ;  /* 0x0004580001127983 */ /* 0x008ee80000300800 */
[----:B------:R-:W3:Y:S01]  /*57100*/  LDL.LU R19, [R1+0x45c] ;  /* 0x00045c0001137983 */ /* 0x000ee20000300800 */
[----:B--2---:R-:W-:-:S02]  /*57110*/  IMAD.MOV.U32 R4, RZ, RZ, R23 ;  /* 0x000000ffff047224 */ /* 0x004fc400078e0017 */
[----:B------:R-:W-:Y:S01]  /*57120*/  IMAD.MOV.U32 R5, RZ, RZ, R29 ;  /* 0x000000ffff057224 */ /* 0x000fe200078e001d */
[----:B----4-:R-:W-:Y:S01]  /*57130*/  MOV R6, R0 ;  /* 0x0000000000067202 */ /* 0x010fe20000000f00 */
[----:B------:R-:W-:-:S07]  /*57140*/  IMAD.MOV.U32 R7, RZ, RZ, R27 ;  /* 0x000000ffff077224 */ /* 0x000fce00078e001b */
[----:B-----5:R-:W-:Y:S01]  /*57150*/  HMMA.16816.F32 R4, R4, R12, R8 ;  /* 0x0000000c0404723c */ /* 0x020fe20000001808 */
        /* <DEDUP_REMOVED lines=16> */
[----:B-1----:R-:W-:Y:S01]  /*57260*/  IMAD.MOV.U32 R7, RZ, RZ, R2 ;  /* 0x000000ffff077224 */ /* 0x002fe200078e0002 */
[----:B----4-:R-:W-:Y:S01]  /*57270*/  MOV R6, R29 ;  /* 0x0000001d00067202 */ /* 0x010fe20000000f00 */
        /* <DEDUP_REMOVED lines=16> */
[C---:B--2---:R-:W-:Y:S11]  /*57380*/  HMMA.16816.F32 R20, R4.reuse, R22, R8 ;  /* 0x000000160414723c */ /* 0x044ff60000001808 */
[----:B------:R0:W-:Y:S04]  /*57390*/  STL.64 [R1+0x17e8], R18 ;  /* 0x0017e81201007387 */ /* 0x0001e80000100a00 */
[----:B0-----:R-:W2:Y:S04]  /*573a0*/  LDL.64 R18, [R1+0x58] ;  /* 0x0000580001127983 */ /* 0x001ea80000100a00 */
[----:B------:R-:W4:Y:S04]  /*573b0*/  LDL.LU.64 R10, [R1+0x1800] ;  /* 0x00180000010a7983 */ /* 0x000f280000300a00 */
[----:B------:R-:W3:Y:S01]  /*573c0*/  LDL R2, [R1+0x7c] ;  /* 0x00007c0001027983 */ /* 0x000ee20000100800 */
[----:B----4-:R-:W-:Y:S03]  /*573d0*/  HMMA.16816.F32 R4, R4, R10, R12 ;  /* 0x0000000a0404723c */ /* 0x010fe6000000180c */
[----:B------:R-:W4:Y:S04]  /*573e0*/  LDL.LU.64 R14, [R1+0x17f8] ;  /* 0x0017f800010e7983 */ /* 0x000f280000300a00 */
[----:B------:R-:W4:-:S12]  /*573f0*/  LDL.LU.64 R12, [R1+0x17f0] ;  /* 0x0017f000010c7983 */ /* 0x000f180000300a00 */
[----:B------:R-:W-:Y:S04]  /*57400*/  STL.64 [R1+0x17e0], R6 ;  /* 0x0017e00601007387 */ /* 0x000fe80000100a00 */
[----:B------:R-:W4:Y:S04]  /*57410*/  LDL R8, [R1+0x4] ;  /* 0x0000040001087983 */ /* 0x000f280000100800 */
[----:B------:R-:W4:Y:S04]  /*57420*/  LDL R10, [R1+0x14] ;  /* 0x00001400010a7983 */ /* 0x000f280000100800 */
[----:B-----5:R-:W0:Y:S01]  /*57430*/  LDS.64 R6, [R0+UR7+0x4e000] ;  /* 0x04e0000700067984 */ /* 0x020e220008000a00 */
[----:B------:R-:W-:-:S02]  /*57440*/  IMAD.MOV.U32 R9, RZ, RZ, R25 ;  /* 0x000000ffff097224 */ /* 0x000fc400078e0019 */
[----:B------:R-:W-:Y:S01]  /*57450*/  IMAD.MOV.U32 R11, RZ, RZ, R3 ;  /* 0x000000ffff0b7224 */ /* 0x000fe200078e0003 */
[----:B0-----:R0:W-:Y:S02]  /*57460*/  STL.64 [R1+0x8], R6 ;  /* 0x0000080601007387 */ /* 0x0011e40000100a00 */
[----:B0-----:R-:W-:Y:S01]  /*57470*/  MOV R6, R28 ;  /* 0x0000001c00067202 */ /* 0x001fe20000000f00 */
[----:B------:R-:W-:Y:S01]  /*57480*/  IMAD.MOV.U32 R7, RZ, RZ, R26 ;  /* 0x000000ffff077224 */ /* 0x000fe200078e001a */
[----:B------:R-:W0:Y:S04]  /*57490*/  LDS.64 R28, [R0+UR7+0x4e800] ;  /* 0x04e80007001c7984 */ /* 0x000e280008000a00 */
[----:B---3--:R-:W1:Y:S04]  /*574a0*/  LDS.64 R26, [R2+UR7+0x4e000] ;  /* 0x04e00007021a7984 */ /* 0x008e680008000a00 */
[----:B0-----:R0:W-:Y:S01]  /*574b0*/  STL [R1+0x17dc], R28 ;  /* 0x0017dc1c01007387 */ /* 0x0011e20000100800 */
[----:B-1----:R-:W-:-:S03]  /*574c0*/  IMAD.MOV.U32 R24, RZ, RZ, R27 ;  /* 0x000000ffff187224 */ /* 0x002fc600078e001b */
[----:B0-----:R-:W3:Y:S04]  /*574d0*/  LDL.LU R28, [R1+0x4] ;  /* 0x00000400011c7983 */ /* 0x001ee80000300800 */
[----:B------:R-:W-:Y:S04]  /*574e0*/  STL [R1+0x17b4], R29 ;  /* 0x0017b41d01007387 */ /* 0x000fe80000100800 */
[----:B------:R-:W-:Y:S04]  /*574f0*/  STL [R1+0x17b0], R0 ;  /* 0x0017b00001007387 */ /* 0x000fe80000100800 */
[----:B------:R-:W-:Y:S04]  /*57500*/  STL.64 [R1+0x18], R26 ;  /* 0x0000181a01007387 */ /* 0x000fe80000100a00 */
[----:B------:R0:W-:Y:S04]  /*57510*/  STL [R1+0x17d8], R24 ;  /* 0x0017d81801007387 */ /* 0x0001e80000100800 */
[----:B------:R-:W1:Y:S04]  /*57520*/  LDS.64 R26, [R2+UR7+0x4e800] ;  /* 0x04e80007021a7984 */ /* 0x000e680008000a00 */
[----:B0-----:R-:W5:Y:S01]  /*57530*/  LDL.LU R24, [R1+0x14] ;  /* 0x0000140001187983 */ /* 0x001f620000300800 */
[----:B--2---:R-:W-:Y:S01]  /*57540*/  IMAD.MOV.U32 R29, RZ, RZ, R18 ;  /* 0x000000ffff1d7224 */ /* 0x004fe200078e0012 */
[----:B------:R-:W-:Y:S01]  /*57550*/  MOV R0, R19 ;  /* 0x0000001300007202 */ /* 0x000fe20000000f00 */
[----:B----4-:R-:W-:-:S15]  /*57560*/  HMMA.16816.F32 R8, R8, R18, R12 ;  /* 0x000000120808723c */ /* 0x010fde000000180c */
[----:B------:R-:W-:-:S04]  /*57570*/  NOP ;  /* 0x0000000000007918 */ /* 0x000fc80000000000 */
[----:B------:R0:W-:Y:S04]  /*57580*/  STL.64 [R1+0x450], R8 ;  /* 0x0004500801007387 */ /* 0x0001e80000100a00 */
[----:B------:R2:W-:Y:S04]  /*57590*/  STL.64 [R1+0x458], R10 ;  /* 0x0004580a01007387 */ /* 0x0005e80000100a00 */
[----:B------:R-:W4:Y:S04]  /*575a0*/  LDL.LU.64 R18, [R1+0x17e8] ;  /* 0x0017e80001127983 */ /* 0x000f280000300a00 */
[----:B------:R-:W4:Y:S04]  /*575b0*/  LDL R12, [R1+0x50] ;  /* 0x00005000010c7983 */ /* 0x000f280000100800 */
[----:B------:R-:W4:Y:S04]  /*575c0*/  LDL R13, [R1+0x54] ;  /* 0x00005400010d7983 */ /* 0x000f280000100800 */
[----:B------:R-:W4:Y:S04]  /*575d0*/  LDL.LU R14, [R1+0x8] ;  /* 0x00000800010e7983 */ /* 0x000f280000300800 */
[----:B------:R-:W4:Y:S01]  /*575e0*/  LDL.LU R15, [R1+0x18] ;  /* 0x00001800010f7983 */ /* 0x000f220000300800 */
[----:B0-----:R-:W-:Y:S01]  /*575f0*/  IMAD.MOV.U32 R9, RZ, RZ, R25 ;  /* 0x000000ffff097224 */ /* 0x001fe200078e0019 */
[----:B--2---:R-:W-:Y:S01]  /*57600*/  MOV R11, R3 ;  /* 0x00000003000b7202 */ /* 0x004fe20000000f00 */
[----:B---3--:R-:W-:-:S02]  /*57610*/  IMAD.MOV.U32 R8, RZ, RZ, R28 ;  /* 0x000000ffff087224 */ /* 0x008fc400078e001c */
[----:B-----5:R-:W-:-:S07]  /*57620*/  IMAD.MOV.U32 R10, RZ, RZ, R24 ;  /* 0x000000ffff0a7224 */ /* 0x020fce00078e0018 */
[----:B----4-:R-:W-:Y:S01]  /*57630*/  HMMA.16816.F32 R8, R8, R12, R16 ;  /* 0x0000000c0808723c */ /* 0x010fe20000001810 */
[----:B------:R-:W2:-:S15]  /*57640*/  LDL R16, [R1+0x40] ;  /* 0x0000400001107983 */ /* 0x000e9e0000100800 */
[----:B------:R-:W-:-:S03]  /*57650*/  NOP ;  /* 0x0000000000007918 */ /* 0x000fc60000000000 */
[----:B------:R0:W-:Y:S04]  /*57660*/  STL.64 [R1+0x440], R8 ;  /* 0x0004400801007387 */ /* 0x0001e80000100a00 */
[----:B------:R3:W-:Y:S04]  /*57670*/  STL.64 [R1+0x448], R10 ;  /* 0x0004480a01007387 */ /* 0x0007e80000100a00 */
[----:B------:R-:W2:Y:S04]  /*57680*/  LDL R17, [R1+0x44] ;  /* 0x0000440001117983 */ /* 0x000ea80000100800 */
[----:B------:R-:W4:Y:S04]  /*57690*/  LDL R18, [R1+0x20] ;  /* 0x0000200001127983 */ /* 0x000f280000100800 */
[----:B------:R-:W4:Y:S04]  /*576a0*/  LDL R19, [R1+0x24] ;  /* 0x0000240001137983 */ /* 0x000f280000100800 */
[----:B------:R-:W5:Y:S04]  /*576b0*/  LDL R12, [R1+0x30] ;  /* 0x00003000010c7983 */ /* 0x000f680000100800 */
[----:B------:R-:W5:Y:S01]  /*576c0*/  LDL R13, [R1+0x34] ;  /* 0x00003400010d7983 */ /* 0x000f620000100800 */
[----:B0-----:R-:W-:-:S02]  /*576d0*/  IMAD.MOV.U32 R8, RZ, RZ, R28 ;  /* 0x000000ffff087224 */ /* 0x001fc400078e001c */
[----:B------:R-:W-:Y:S02]  /*576e0*/  IMAD.MOV.U32 R9, RZ, RZ, R25 ;  /* 0x000000ffff097224 */ /* 0x000fe400078e0019 */
[----:B---3--:R-:W-:Y:S01]  /*576f0*/  IMAD.MOV.U32 R10, RZ, RZ, R24 ;  /* 0x000000ffff0a7224 */ /* 0x008fe200078e0018 */
[----:B------:R-:W-:-:S07]  /*57700*/  MOV R11, R3 ;  /* 0x00000003000b7202 */ /* 0x000fce0000000f00 */
[----:B------:R-:W-:Y:S01]  /*57710*/  HMMA.16816.F32 R8, R8, R6, R20 ;  /* 0x000000060808723c */ /* 0x000fe20000001814 */
[----:B------:R-:W2:Y:S04]  /*57720*/  LDL.LU.64 R6, [R1+0x17e0] ;  /* 0x0017e00001067983 */ /* 0x000ea80000300a00 */
[----:B------:R-:W3:Y:S04]  /*57730*/  LDL.64 R22, [R1+0x38] ;  /* 0x0000380001167983 */ /* 0x000ee80000100a00 */
[----:B---3--:R0:W-:Y:S10]  /*57740*/  STL.64 [R1+0x17a8], R22 ;  /* 0x0017a81601007387 */ /* 0x0081f40000100a00 */
[----:B------:R-:W-:Y:S04]  /*57750*/  STL.64 [R1+0x420], R8 ;  /* 0x0004200801007387 */ /* 0x000fe80000100a00 */
[----:B------:R-:W-:Y:S04]  /*57760*/  STL.64 [R1+0x428], R10 ;  /* 0x0004280a01007387 */ /* 0x000fe80000100a00 */
[----:B------:R-:W3:Y:S04]  /*57770*/  LDL.LU R20, [R1+0x3d0] ;  /* 0x0003d00001147983 */ /* 0x000ee80000300800 */
[----:B------:R-:W3:Y:S04]  /*57780*/  LDL.LU R21, [R1+0x3d4] ;  /* 0x0003d40001157983 */ /* 0x000ee80000300800 */
[----:B0-----:R-:W2:Y:S04]  /*57790*/  LDL.LU R22, [R1+0x3d8] ;  /* 0x0003d80001167983 */ /* 0x001ea80000300800 */
[----:B------:R-:W2:Y:S04]  /*577a0*/  LDL.LU R23, [R1+0x3dc] ;  /* 0x0003dc0001177983 */ /* 0x000ea80000300800 */
[----:B--2---:R-:W-:Y:S04]  /*577b0*/  STL.64 [R1+0x17c0], R22 ;  /* 0x0017c01601007387 */ /* 0x004fe80000100a00 */
[----:B---3--:R0:W-:Y:S04]  /*577c0*/  STL.64 [R1+0x17b8], R20 ;  /* 0x0017b81401007387 */ /* 0x0081e80000100a00 */
[----:B0-----:R-:W2:Y:S04]  /*577d0*/  LDL.LU R20, [R1+0x400] ;  /* 0x0004000001147983 */ /* 0x001ea80000300800 */
[----:B------:R-:W2:Y:S04]  /*577e0*/  LDL.LU R21, [R1+0x404] ;  /* 0x0004040001157983 */ /* 0x000ea80000300800 */
[----:B------:R-:W3:Y:S04]  /*577f0*/  LDL.LU R22, [R1+0x408] ;  /* 0x0004080001167983 */ /* 0x000ee80000300800 */
[----:B------:R-:W3:Y:S01]  /*57800*/  LDL.LU R23, [R1+0x40c] ;  /* 0x00040c0001177983 */ /* 0x000ee20000300800 */
[----:B------:R-:W-:-:S02]  /*57810*/  IMAD.MOV.U32 R8, RZ, RZ, R28 ;  /* 0x000000ffff087224 */ /* 0x000fc400078e001c */
[----:B------:R-:W-:Y:S02]  /*57820*/  IMAD.MOV.U32 R9, RZ, RZ, R25 ;  /* 0x000000ffff097224 */ /* 0x000fe400078e0019 */
[----:B------:R-:W-:Y:S01]  /*57830*/  IMAD.MOV.U32 R10, RZ, RZ, R24 ;  /* 0x000000ffff0a7224 */ /* 0x000fe200078e0018 */
[----:B------:R-:W-:-:S07]  /*57840*/  MOV R11, R3 ;  /* 0x00000003000b7202 */ /* 0x000fce0000000f00 */
[----:B------:R-:W-:Y:S01]  /*57850*/  HMMA.16816.F32 R4, R8, R16, R4 ;  /* 0x000000100804723c */ /* 0x000fe20000001804 */
[----:B---3--:R-:W-:Y:S04]  /*57860*/  STL.64 [R1+0x17d0], R22 ;  /* 0x0017d01601007387 */ /* 0x008fe80000100a00 */
[----:B--2---:R0:W-:Y:S04]  /*57870*/  STL.64 [R1+0x17c8], R20 ;  /* 0x0017c81401007387 */ /* 0x0041e80000100a00 */
[----:B0-----:R-:W4:Y:S04]  /*57880*/  LDL.LU R20, [R1+0x410] ;  /* 0x0004100001147983 */ /* 0x001f280000300800 */
[----:B------:R-:W4:Y:S04]  /*57890*/  LDL.LU R21, [R1+0x414] ;  /* 0x0004140001157983 */ /* 0x000f280000300800 */
[----:B------:R-:W4:Y:S04]  /*578a0*/  LDL.LU R22, [R1+0x418] ;  /* 0x0004180001167983 */ /* 0x000f280000300800 */
[----:B------:R-:W4:Y:S04]  /*578b0*/  LDL.LU R23, [R1+0x41c] ;  /* 0x00041c0001177983 */ /* 0x000f280000300800 */
[----:B------:R-:W2:Y:S04]  /*578c0*/  LDL.LU R28, [R1+0x17dc] ;  /* 0x0017dc00011c7983 */ /* 0x000ea80000300800 */
[----:B------:R-:W3:Y:S04]  /*578d0*/  LDL.LU R24, [R1+0x17d8] ;  /* 0x0017d80001187983 */ /* 0x000ee80000300800 */
[----:B------:R-:W3:Y:S04]  /*578e0*/  LDL R10, [R1+0x28] ;  /* 0x00002800010a7983 */ /* 0x000ee80000100800 */
[----:B------:R0:W-:Y:S04]  /*578f0*/  STL.64 [R1+0x3e0], R4 ;  /* 0x0003e00401007387 */ /* 0x0001e80000100a00 */
[----:B------:R1:W-:Y:S04]  /*57900*/  STL.64 [R1+0x3e8], R6 ;  /* 0x0003e80601007387 */ /* 0x0003e80000100a00 */
[----:B------:R-:W3:Y:S01]  /*57910*/  LDL R11, [R1+0x2c] ;  /* 0x00002c00010b7983 */ /* 0x000ee20000100800 */
[----:B0-----:R-:W-:-:S02]  /*57920*/  IMAD.MOV.U32 R4, RZ, RZ, R14 ;  /* 0x000000ffff047224 */ /* 0x001fc400078e000e */
[----:B-1----:R-:W-:Y:S01]  /*57930*/  IMAD.MOV.U32 R6, RZ, RZ, R15 ;  /* 0x000000ffff067224 */ /* 0x002fe200078e000f */
[----:B------:R-:W-:Y:S01]  /*57940*/  MOV R7, R26 ;  /* 0x0000001a00077202 */ /* 0x000fe20000000f00 */
[----:B--2---:R-:W-:-:S07]  /*57950*/  IMAD.MOV.U32 R5, RZ, RZ, R28 ;  /* 0x000000ffff057224 */ /* 0x004fce00078e001c */
[----:B----4-:R-:W-:Y:S01]  /*57960*/  HMMA.16816.F32 R16, R4, R18, R20 ;  /* 0x000000120410723c */ /* 0x010fe20000001814 */
        /* <DEDUP_REMOVED lines=8> */
[----:B---3--:R-:W-:Y:S03]  /*579f0*/  HMMA.16816.F32 R4, R4, R10, R20 ;  /* 0x0000000a0404723c */ /* 0x008fe60000001814 */
[----:B------:R-:W5:Y:S04]  /*57a00*/  LDL.LU.64 R22, [R1+0x17c0] ;  /* 0x0017c00001167983 */ /* 0x000f680000300a00 */
[----:B------:R-:W5:Y:S01]  /*57a10*/  LDL.LU.64 R20, [R1+0x17b8] ;  /* 0x0017b80001147983 */ /* 0x000f620000300a00 */
[----:B------:R-:W-:Y:S01]  /*57a20*/  IMAD.MOV.U32 R8, RZ, RZ, R14 ;  /* 0x000000ffff087224 */ /* 0x000fe200078e000e */
[----:B------:R-:W-:Y:S01]  /*57a30*/  MOV R9, R28 ;  /* 0x0000001c00097202 */ /* 0x000fe20000000f00 */
[----:B------:R-:W-:-:S02]  /*57a40*/  IMAD.MOV.U32 R10, RZ, RZ, R15 ;  /* 0x000000ffff0a7224 */ /* 0x000fc400078e000f */
[----:B------:R-:W-:-:S07]  /*57a50*/  IMAD.MOV.U32 R11, RZ, RZ, R26 ;  /* 0x000000ffff0b7224 */ /* 0x000fce00078e001a */
[----:B------:R0:W-:Y:S02]  /*57a60*/  STL.64 [R1+0x1790], R6 ;  /* 0x0017900601007387 */ /* 0x0001e40000100a00 */
[----:B0-----:R-:W-:Y:S02]  /*57a70*/  IMAD.MOV.U32 R6, RZ, RZ, R29 ;  /* 0x000000ffff067224 */ /* 0x001fe400078e001d */
[----:B------:R-:W-:Y:S01]  /*57a80*/  IMAD.MOV.U32 R7, RZ, RZ, R0 ;  /* 0x000000ffff077224 */ /* 0x000fe200078e0000 */
[----:B------:R-:W3:Y:S04]  /*57a90*/  LDL.LU R29, [R1+0x17b4] ;  /* 0x0017b400011d7983 */ /* 0x000ee80000300800 */
[----:B------:R-:W4:Y:S01]  /*57aa0*/  LDL.LU R0, [R1+0x17b0] ;  /* 0x0017b00001007983 */ /* 0x000f220000300800 */
[----:B-----5:R-:W-:Y:S03]  /*57ab0*/  HMMA.16816.F32 R8, R8, R12, R20 ;  /* 0x0000000c0808723c */ /* 0x020fe60000001814 */
[----:B------:R-:W2:Y:S01]  /*57ac0*/  LDL.LU.64 R22, [R1+0x17a8] ;  /* 0x0017a80001167983 */ /* 0x000ea20000300a00 */
[----:B------:R-:W-:-:S02]  /*57ad0*/  IMAD.MOV.U32 R12, RZ, RZ, R14 ;  /* 0x000000ffff0c7224 */ /* 0x000fc400078e000e */
[----:B------:R-:W-:Y:S01]  /*57ae0*/  IMAD.MOV.U32 R14, RZ, RZ, R15 ;  /* 0x000000ffff0e7224 */ /* 0x000fe200078e000f */
[----:B------:R-:W-:Y:S01]  /*57af0*/  MOV R13, R28 ;  /* 0x0000001c000d7202 */ /* 0x000fe20000000f00 */
[----:B------:R-:W-:-:S07]  /*57b00*/  IMAD.MOV.U32 R15, RZ, RZ, R26 ;  /* 0x000000ffff0f7224 */ /* 0x000fce00078e001a */
[----:B--2---:R-:W-:Y:S01]  /*57b10*/  HMMA.16816.F32 R12, R12, R22, R16 ;  /* 0x000000160c0c723c */ /* 0x004fe20000001810 */
[----:B------:R-:W-:Y:S01]  /*57b20*/  IMAD.MOV.U32 R22, RZ, RZ, R24 ;  /* 0x000000ffff167224 */ /* 0x000fe200078e0018 */
[----:B----4-:R-:W-:Y:S04]  /*57b30*/  LDS.64 R18, [R0+UR7+0x4f000] ;  /* 0x04f0000700127984 */ /* 0x010fe80008000a00 */
[----:B------:R-:W0:Y:S04]  /*57b40*/  LDS.64 R24, [R0+UR7+0x4f800] ;  /* 0x04f8000700187984 */ /* 0x000e280008000a00 */
[----:B------:R-:W2:Y:S04]  /*57b50*/  LDL.LU.64 R16, [R1+0x17a0] ;  /* 0x0017a00001107983 */ /* 0x000ea80000300a00 */
[----:B------:R-:W2:Y:S04]  /*57b60*/  LDL R20, [R1+0xc] ;  /* 0x00000c0001147983 */ /* 0x000ea80000100800 */
[----:B0-----:R-:W-:Y:S04]  /*57b70*/  STL [R1+0x1760], R25 ;  /* 0x0017601901007387 */ /* 0x001fe80000100800 */
[----:B------:R-:W-:Y:S04]  /*57b80*/  STL.64 [R1], R18 ;  /* 0x0000001201007387 */ /* 0x000fe80000100a00 */
[----:B------:R-:W0:Y:S04]  /*57b90*/  LDS.64 R18, [R2+UR7+0x4f000] ;  /* 0x04f0000702127984 */ /* 0x000e280008000a00 */
[----:B------:R1:W-:Y:S04]  /*57ba0*/  STL [R1+0x12e0], R0 ;  /* 0x0012e00001007387 */ /* 0x0003e80000100800 */
[----:B------:R-:W4:Y:S04]  /*57bb0*/  LDS.64 R2, [R2+UR7+0x4f800] ;  /* 0x04f8000702027984 */ /* 0x000f280008000a00 */
[----:B-1----:R-:W5:Y:S04]  /*57bc0*/  LDL.LU R0, [R1+0x1c] ;  /* 0x00001c0001007983 */ /* 0x002f680000300800 */
[----:B0-----:R0:W-:Y:S01]  /*57bd0*/  STL.64 [R1+0x10], R18 ;  /* 0x0000101201007387 */ /* 0x0011e20000100a00 */
[----:B------:R-:W-:-:S03]  /*57be0*/  IMAD.MOV.U32 R28, RZ, RZ, R19 ;  /* 0x000000ffff1c7224 */ /* 0x000fc600078e0013 */
[----:B0-----:R-:W2:Y:S01]  /*57bf0*/  LDL.LU.64 R18, [R1+0x1798] ;  /* 0x0017980001127983 */ /* 0x001ea20000300a00 */
[----:B------:R-:W-:Y:S01]  /*57c00*/  IMAD.MOV.U32 R26, RZ, RZ, R23 ;  /* 0x000000ffff1a7224 */ /* 0x000fe200078e0017 */
[----:B---3--:R-:W-:Y:S01]  /*57c10*/  MOV R21, R29 ;  /* 0x0000001d00157202 */ /* 0x008fe20000000f00 */
[----:B------:R-:W-:Y:S01]  /*57c20*/  IMAD.MOV.U32 R23, RZ, RZ, R27 ;  /* 0x000000ffff177224 */ /* 0x000fe200078e001b */
[----:B------:R-:W-:Y:S04]  /*57c30*/  STL [R1+0x1764], R28 ;  /* 0x0017641c01007387 */ /* 0x000fe80000100800 */
[----:B----4-:R0:W-:Y:S04]  /*57c40*/  STL.64 [R1+0x1788], R2 ;  /* 0x0017880201007387 */ /* 0x0101e80000100a00 */
[----:B0-----:R-:W3:Y:S01]  /*57c50*/  LDL.LU.64 R2, [R1+0x50] ;  /* 0x0000500001027983 */ /* 0x001ee20000300a00 */
[----:B--2---:R-:W-:Y:S03]  /*57c60*/  HMMA.16816.F32 R16, R20, R6, R16 ;  /* 0x000000061410723c */ /* 0x004fe60000001810 */
[----:B------:R-:W2:Y:S04]  /*57c70*/  LDL.LU.64 R6, [R1+0x1790] ;  /* 0x0017900001067983 */ /* 0x000ea80000300a00 */
[----:B------:R-:W4:Y:S04]  /*57c80*/  LDL.LU.64 R20, [R1+0x48] ;  /* 0x0000480001147983 */ /* 0x000f280000300a00 */
[----:B------:R-:W2:Y:S08]  /*57c90*/  LDL.LU R23, [R1+0xc] ;  /* 0x00000c0001177983 */ /* 0x000eb00000300800 */
[----:B------:R0:W-:Y:S04]  /*57ca0*/  STL.64 [R1+0x400], R16 ;  /* 0x0004001001007387 */ /* 0x0001e80000100a00 */
[----:B------:R5:W-:Y:S01]  /*57cb0*/  STL.64 [R1+0x408], R18 ;  /* 0x0004081201007387 */ /* 0x000be20000100a00 */
[----:B0-----:R-:W-:-:S02]  /*57cc0*/  IMAD.MOV.U32 R17, RZ, RZ, R29 ;  /* 0x000000ffff117224 */ /* 0x001fc400078e001d */
[----:B-----5:R-:W-:Y:S02]  /*57cd0*/  IMAD.MOV.U32 R18, RZ, RZ, R0 ;  /* 0x000000ffff127224 */ /* 0x020fe400078e0000 */
[----:B------:R-:W-:Y:S01]  /*57ce0*/  IMAD.MOV.U32 R19, RZ, RZ, R27 ;  /* 0x000000ffff137224 */ /* 0x000fe200078e001b */
[----:B---3--:R-:W-:Y:S01]  /*57cf0*/  MOV R28, R2 ;  /* 0x00000002001c7202 */ /* 0x008fe20000000f00 */
[----:B------:R-:W-:Y:S01]  /*57d00*/  IMAD.MOV.U32 R25, RZ, RZ, R3 ;  /* 0x000000ffff197224 */ /* 0x000fe200078e0003 */
[----:B--2---:R-:W-:-:S07]  /*57d10*/  MOV R16, R23 ;  /* 0x0000001700107202 */ /* 0x004fce0000000f00 */
[----:B------:R-:W-:-:S15]  /*57d20*/  HMMA.16816.F32 R4, R16, R2, R4 ;  /* 0x000000021004723c */ /* 0x000fde0000001804 */
[----:B------:R-:W-:-:S04]  /*57d30*/  NOP ;  /* 0x0000000000007918 */ /* 0x000fc80000000000 */
[----:B------:R0:W-:Y:S04]  /*57d40*/  STL.64 [R1+0x3f0], R4 ;  /* 0x0003f00401007387 */ /* 0x0001e80000100a00 */
[----:B------:R1:W-:Y:S04]  /*57d50*/  STL.64 [R1+0x3f8], R6 ;  /* 0x0003f80601007387 */ /* 0x0003e80000100a00 */
[----:B------:R-:W2:Y:S04]  /*57d60*/  LDL R2, [R1+0x40] ;  /* 0x0000400001027983 */ /* 0x000ea80000100800 */
[----:B------:R-:W2:Y:S01]  /*57d70*/  LDL R3, [R1+0x44] ;  /* 0x0000440001037983 */ /* 0x000ea20000100800 */
[----:B0-----:R-:W-:-:S02]  /*57d80*/  IMAD.MOV.U32 R4, RZ, RZ, R23 ;  /* 0x000000ffff047224 */ /* 0x001fc400078e0017 */
[----:B------:R-:W-:Y:S01]  /*57d90*/  IMAD.MOV.U32 R5, RZ, RZ, R29 ;  /* 0x000000ffff057224 */ /* 0x000fe200078e001d */
[----:B-1----:R-:W-:Y:S01]  /*57da0*/  MOV R6, R0 ;  /* 0x0000000000067202 */ /* 0x002fe20000000f00 */
[----:B------:R-:W-:-:S07]  /*57db0*/  IMAD.MOV.U32 R7, RZ, RZ, R27 ;  /* 0x000000ffff077224 */ /* 0x000fce00078e001b */
[----:B----4-:R-:W-:Y:S01]  /*57dc0*/  HMMA.16816.F32 R4, R4, R20, R8 ;  /* 0x000000140404723c */ /* 0x010fe20000001808 */
[----:B------:R-:W-:Y:S02]  /*57dd0*/  IMAD.MOV.U32 R9, RZ, RZ, R20 ;  /* 0x000000ffff097224 */ /* 0x000fe400078e0014 */
[----:B------:R-:W-:-:S15]  /*57de0*/  IMAD.MOV.U32 R8, RZ, RZ, R21 ;  /* 0x000000ffff087224 */ /* 0x000fde00078e0015 */
[----:B------:R-:W-:Y:S01]  /*57df0*/  NOP ;  /* 0x0000000000007918 */ /* 0x000fe20000000000 */
[----:B------:R0:W-:Y:S04]  /*57e00*/  STL.64 [R1+0x3d0], R4 ;  /* 0x0003d00401007387 */ /* 0x0001e80000100a00 */
[----:B------:R1:W-:Y:S01]  /*57e10*/  STL.64 [R1+0x3d8], R6 ;  /* 0x0003d80601007387 */ /* 0x0003e20000100a00 */
[----:B0-----:R-:W-:-:S03]  /*57e20*/  IMAD.MOV.U32 R5, RZ, RZ, R29 ;  /* 0x000000ffff057224 */ /* 0x001fc600078e001d */
[----:B------:R-:W3:Y:S04]  /*57e30*/  LDL.LU R29, [R1+0x10] ;  /* 0x00001000011d7983 */ /* 0x000ee80000300800 */
[----:B------:R-:W4:Y:S04]  /*57e40*/  LDL.LU R10, [R1+0x38] ;  /* 0x00003800010a7983 */ /* 0x000f280000300800 */
[----:B------:R-:W5:Y:S04]  /*57e50*/  LDL.LU R20, [R1+0x28] ;  /* 0x0000280001147983 */ /* 0x000f680000300800 */
[----:B------:R-:W5:Y:S04]  /*57e60*/  LDL.LU R21, [R1+0x2c] ;  /* 0x00002c0001157983 */ /* 0x000f680000300800 */
[----:B------:R-:W3:Y:S04]  /*57e70*/  LDL.LU R16, [R1+0x320] ;  /* 0x0003200001107983 */ /* 0x000ee80000300800 */
[----:B------:R-:W3:Y:S04]  /*57e80*/  LDL.LU R17, [R1+0x324] ;  /* 0x0003240001117983 */ /* 0x000ee80000300800 */
[----:B------:R-:W3:Y:S04]  /*57e90*/  LDL.LU R18, [R1+0x328] ;  /* 0x0003280001127983 */ /* 0x000ee80000300800 */
[----:B------:R-:W3:Y:S01]  /*57ea0*/  LDL.LU R19, [R1+0x32c] ;  /* 0x00032c0001137983 */ /* 0x000ee20000300800 */
[----:B------:R-:W-:Y:S01]  /*57eb0*/  MOV R4, R23 ;  /* 0x0000001700047202 */ /* 0x000fe20000000f00 */
[----:B-1----:R-:W-:Y:S01]  /*57ec0*/  IMAD.MOV.U32 R6, RZ, RZ, R0 ;  /* 0x000000ffff067224 */ /* 0x002fe200078e0000 */
[----:B------:R-:W-:Y:S01]  /*57ed0*/  MOV R7, R27 ;  /* 0x0000001b00077202 */ /* 0x000fe20000000f00 */
[----:B------:R-:W-:-:S06]  /*57ee0*/  IMAD.MOV.U32 R11, RZ, RZ, R26 ;  /* 0x000000ffff0b7224 */ /* 0x000fcc00078e001a */
[----:B--2---:R-:W-:-:S15]  /*57ef0*/  HMMA.16816.F32 R12, R4, R2, R12 ;  /* 0x00000002040c723c */ /* 0x004fde000000180c */
[----:B------:R-:W-:-:S04]  /*57f00*/  NOP ;  /* 0x0000000000007918 */ /* 0x000fc80000000000 */
[----:B------:R-:W-:Y:S01]  /*57f10*/  IMAD.MOV.U32 R0, RZ, RZ, R15 ;  /* 0x000000ffff007224 */ /* 0x000fe200078e000f */
[----:B---3--:R-:W-:Y:S04]  /*57f20*/  STL.64 [R1+0x1780], R18 ;  /* 0x0017801201007387 */ /* 0x008fe80000100a00 */
[----:B------:R0:W-:Y:S04]  /*57f30*/  STL.64 [R1+0x1778], R16 ;  /* 0x0017781001007387 */ /* 0x0001e80000100a00 */
[----:B0-----:R-:W2:Y:S04]  /*57f40*/  LDL.LU R16, [R1+0x330] ;  /* 0x0003300001107983 */ /* 0x001ea80000300800 */
[----:B------:R-:W2:Y:S04]  /*57f50*/  LDL.LU R17, [R1+0x334] ;  /* 0x0003340001117983 */ /* 0x000ea80000300800 */
[----:B------:R-:W2:Y:S04]  /*57f60*/  LDL.LU R18, [R1+0x338] ;  /* 0x0003380001127983 */ /* 0x000ea80000300800 */
[----:B------:R-:W2:Y:S04]  /*57f70*/  LDL.LU R19, [R1+0x33c] ;  /* 0x00033c0001137983 */ /* 0x000ea80000300800 */
[----:B----4-:R-:W-:Y:S04]  /*57f80*/  STL.64 [R1+0x1770], R10 ;  /* 0x0017700a01007387 */ /* 0x010fe80000100a00 */
[----:B------:R0:W-:Y:S04]  /*57f90*/  STL.64 [R1+0x1768], R8 ;  /* 0x0017680801007387 */ /* 0x0001e80000100a00 */
[----:B------:R-:W3:Y:S04]  /*57fa0*/  LDL.LU R22, [R1+0x30] ;  /* 0x0000300001167983 */ /* 0x000ee80000300800 */
[----:B------:R-:W3:Y:S04]  /*57fb0*/  LDL.LU R23, [R1+0x34] ;  /* 0x0000340001177983 */ /* 0x000ee80000300800 */
[----:B0-----:R-:W3:Y:S04]  /*57fc0*/  LDL.LU R8, [R1+0x310] ;  /* 0x0003100001087983 */ /* 0x001ee80000300800 */
[----:B------:R-:W3:Y:S04]  /*57fd0*/  LDL.LU R9, [R1+0x314] ;  /* 0x0003140001097983 */ /* 0x000ee80000300800 */
[----:B------:R-:W3:Y:S04]  /*57fe0*/  LDL.LU R10, [R1+0x318] ;  /* 0x00031800010a7983 */ /* 0x000ee80000300800 */
[----:B------:R-:W3:Y:S04]  /*57ff0*/  LDL.LU R11, [R1+0x31c] ;  /* 0x00031c00010b7983 */ /* 0x000ee80000300800 */
[----:B------:R-:W4:Y:S04]  /*58000*/  LDL.LU R27, [R1] ;  /* 0x00000000011b7983 */ /* 0x000f280000300800 */
[----:B------:R-:W2:Y:S04]  /*58010*/  LDL.LU.64 R2, [R1+0x1788] ;  /* 0x0017880001027983 */ /* 0x000ea80000300a00 */
[----:B------:R-:W-:Y:S04]  /*58020*/  STL.64 [R1+0x380], R12 ;  /* 0x0003800c01007387 */ /* 0x000fe80000100a00 */
[----:B------:R0:W-:Y:S04]  /*58030*/  STL [R1+0x388], R14 ;  /* 0x0003880e01007387 */ /* 0x0001e80000100800 */
[----:B0-----:R-:W3:Y:S04]  /*58040*/  LDL.LU R14, [R1+0x20] ;  /* 0x00002000010e7983 */ /* 0x001ee80000300800 */
[----:B------:R-:W3:Y:S01]  /*58050*/  LDL.LU R15, [R1+0x24] ;  /* 0x00002400010f7983 */ /* 0x000ee20000300800 */
[----:B------:R-:W-:Y:S01]  /*58060*/  IMAD.MOV.U32 R5, RZ, RZ, R24 ;  /* 0x000000ffff057224 */ /* 0x000fe200078e0018 */
[----:B------:R-:W-:-:S02]  /*58070*/  MOV R6, R29 ;  /* 0x0000001d00067202 */ /* 0x000fc40000000f00 */
[----:B------:R0:W-:Y:S04]  /*58080*/  STL [R1+0x12e4], R0 ;  /* 0x0012e40001007387 */ /* 0x0001e80000100800 */
[----:B0-----:R-:W5:Y:S01]  /*58090*/  LDL R0, [R1+0x78] ;  /* 0x0000780001007983 */ /* 0x001f620000100800 */
[----:B----4-:R-:W-:Y:S02]  /*580a0*/  IMAD.MOV.U32 R4, RZ, RZ, R27 ;  /* 0x000000ffff047224 */ /* 0x010fe400078e001b */
[----:B--2---:R-:W-:-:S07]  /*580b0*/  IMAD.MOV.U32 R7, RZ, RZ, R2 ;  /* 0x000000ffff077224 */ /* 0x004fce00078e0002 */
[----:B---3--:R-:W-:Y:S01]  /*580c0*/  HMMA.16816.F32 R12, R4, R14, R16 ;  /* 0x0000000e040c723c */ /* 0x008fe20000001810 */
[----:B------:R-:W5:Y:S04]  /*580d0*/  LDL.LU.64 R18, [R1+0x1780] ;  /* 0x0017800001127983 */ /* 0x000f680000300a00 */
[----:B------:R-:W5:-:S14]  /*580e0*/  LDL.LU.64 R16, [R1+0x1778] ;  /* 0x0017780001107983 */ /* 0x000f5c0000300a00 */
[----:B------:R-:W-:Y:S04]  /*580f0*/  STL.64 [R1+0x1750], R14 ;  /* 0x0017500e01007387 */ /* 0x000fe80000100a00 */
[----:B------:R0:W-:Y:S04]  /*58100*/  STL.64 [R1+0x1758], R12 ;  /* 0x0017580c01007387 */ /* 0x0001e80000100a00 */
[----:B0-----:R-:W2:Y:S04]  /*58110*/  LDL.LU R12, [R1+0x2a0] ;  /* 0x0002a000010c7983 */ /* 0x001ea80000300800 */
[----:B------:R-:W2:Y:S04]  /*58120*/  LDL.LU R13, [R1+0x2a4] ;  /* 0x0002a400010d7983 */ /* 0x000ea80000300800 */
[----:B------:R-:W2:Y:S04]  /*58130*/  LDL.LU R14, [R1+0x2a8] ;  /* 0x0002a800010e7983 */ /* 0x000ea80000300800 */
[----:B------:R-:W2:Y:S04]  /*58140*/  LDL.LU R15, [R1+0x2ac] ;  /* 0x0002ac00010f7983 */ /* 0x000ea80000300800 */
[----:B------:R-:W3:Y:S01]  /*58150*/  LDL R26, [R1+0x804] ;  /* 0x00080400011a7983 */ /* 0x000ee20000100800 */
[C---:B-----5:R-:W-:Y:S08]  /*58160*/  HMMA.16816.F32 R16, R4.reuse, R20, R16 ;  /* 0x000000140410723c */ /* 0x060ff00000001810 */
[----:B------:R-:W-:Y:S11]  /*58170*/  HMMA.16816.F32 R20, R4, R22, R8 ;  /* 0x000000160414723c */ /* 0x000ff60000001808 */
[----:B------:R0:W-:Y:S04]  /*58180*/  STL.64 [R1+0x1748], R18 ;  /* 0x0017481201007387 */ /* 0x0001e80000100a00 */
[----:B0-----:R-:W4:Y:S04]  /*58190*/  LDL.LU R18, [R1+0x58] ;  /* 0x0000580001127983 */ /* 0x001f280000300800 */
[----:B------:R-:W4:Y:S04]  /*581a0*/  LDL.LU R19, [R1+0x5c] ;  /* 0x00005c0001137983 */ /* 0x000f280000300800 */
[----:B------:R-:W2:Y:S04]  /*581b0*/  LDL.LU.64 R10, [R1+0x1770] ;  /* 0x00177000010a7983 */ /* 0x000ea80000300a00 */
[----:B------:R-:W5:Y:S04]  /*581c0*/  LDL.LU.64 R8, [R1+0x1768] ;  /* 0x0017680001087983 */ /* 0x000f680000300a00 */
[----:B------:R0:W-:Y:S02]  /*581d0*/  STL.64 [R1+0x1740], R22 ;  /* 0x0017401601007387 */ /* 0x0001e40000100a00 */
[----:B0-----:R-:W-:-:S02]  /*581e0*/  IMAD.MOV.U32 R22, RZ, RZ, R28 ;  /* 0x000000ffff167224 */ /* 0x001fc400078e001c */
[----:B------:R-:W-:Y:S01]  /*581f0*/  IMAD.MOV.U32 R23, RZ, RZ, R25 ;  /* 0x000000ffff177224 */ /* 0x000fe200078e0019 */
[----:B------:R-:W3:Y:S04]  /*58200*/  LDL.LU R28, [R1+0x1764] ;  /* 0x00176400011c7983 */ /* 0x000ee80000300800 */
[----:B------:R-:W3:Y:S01]  /*58210*/  LDL.LU R25, [R1+0x1760] ;  /* 0x0017600001197983 */ /* 0x000ee20000300800 */
[----:B--2---:R-:W-:Y:S03]  /*58220*/  HMMA.16816.F32 R4, R4, R10, R12 ;  /* 0x0000000a0404723c */ /* 0x004fe6000000180c */
[----:B------:R-:W0:Y:S04]  /*58230*/  LDS.64 R14, [R0+UR7+0x40080] ;  /* 0x04008007000e7984 */ /* 0x000e280008000a00 */
[----:B------:R-:W4:-:S12]  /*58240*/  LDL.LU.64 R12, [R1+0x1758] ;  /* 0x00175800010c7983 */ /* 0x000f180000300a00 */
[----:B------:R5:W-:Y:S04]  /*58250*/  STL.64 [R1+0x1738], R6 ;  /* 0x0017380601007387 */ /* 0x000be80000100a00 */
[----:B------:R-:W2:Y:S04]  /*58260*/  LDL.LU R2, [R1+0x7c0] ;  /* 0x0007c00001027983 */ /* 0x000ea80000300800 */
[----:B------:R-:W2:Y:S01]  /*58270*/  LDL.LU R24, [R1+0x7c4] ;  /* 0x0007c40001187983 */ /* 0x000ea20000300800 */
[----:B-----5:R-:W-:-:S03]  /*58280*/  IMAD.MOV.U32 R7, RZ, RZ, R8 ;  /* 0x000000ffff077224 */ /* 0x020fc600078e0008 */
[----:B------:R-:W4:Y:S04]  /*58290*/  LDL R8, [R1+0x4] ;  /* 0x0000040001087983 */ /* 0x000f280000100800 */
[----:B0-----:R-:W-:Y:S04]  /*582a0*/  STL.64 [R1+0x8], R14 ;  /* 0x0000080e01007387 */ /* 0x001fe80000100a00 */
[----:B---3--:R-:W0:Y:S01]  /*582b0*/  LDS.64 R14, [R26+UR7+0x40080] ;  /* 0x040080071a0e7984 */ /* 0x008e220008000a00 */
[----:B------:R-:W-:Y:S01]  /*582c0*/  MOV R6, R9 ;  /* 0x0000000900067202 */ /* 0x000fe20000000f00 */
[----:B------:R-:W-:Y:S01]  /*582d0*/  IMAD.MOV.U32 R10, RZ, RZ, R28 ;  /* 0x000000ffff0a7224 */ /* 0x000fe200078e001c */
[----:B------:R-:W-:Y:S01]  /*582e0*/  MOV R11, R3 ;  /* 0x00000003000b7202 */ /* 0x000fe20000000f00 */
[----:B------:R-:W-:Y:S04]  /*582f0*/  LDS.64 R26, [R26+UR7+0x40880] ;  /* 0x040880071a1a7984 */ /* 0x000fe80008000a00 */
[----:B0-----:R0:W-:Y:S01]  /*58300*/  STL.64 [R1+0x18], R14 ;  /* 0x0000180e01007387 */ /* 0x0011e20000100a00 */
[----:B------:R-:W-:-:S03]  /*58310*/  IMAD.MOV.U32 R9, RZ, RZ, R25 ;  /* 0x000000ffff097224 */ /* 0x000fc600078e0019 */
[----:B------:R-:W1:Y:S04]  /*58320*/  LDS.64 R28, [R0+UR7+0x40880] ;  /* 0x04088007001c7984 */ /* 0x000e680008000a00 */
[----:B0-----:R-:W4:Y:S02]  /*58330*/  LDL.LU.64 R14, [R1+0x1750] ;  /* 0x00175000010e7983 */ /* 0x001f240000300a00 */
[----:B----4-:R-:W-:Y:S02]  /*58340*/  HMMA.16816.F32 R8, R8, R18, R12 ;  /* 0x000000120808723c */ /* 0x010fe4000000180c */
[----:B------:R-:W3:Y:S04]  /*58350*/  LDL.LU.64 R18, [R1+0x1748] ;  /* 0x0017480001127983 */ /* 0x000ee80000300a00 */
[----:B------:R-:W4:Y:S04]  /*58360*/  LDL.LU R12, [R1+0x4] ;  /* 0x00000400010c7983 */ /* 0x000f280000300800 */
[----:B------:R-:W5:Y:S09]  /*58370*/  LDL.LU R13, [R1+0x14] ;  /* 0x00001400010d7983 */ /* 0x000f720000300800 */
[----:B------:R0:W-:Y:S04]  /*58380*/  STL.64 [R1+0x4a0], R8 ;  /* 0x0004a00801007387 */ /* 0x0001e80000100a00 */
[----:B------:R1:W-:Y:S04]  /*58390*/  STL.64 [R1+0x4a8], R10 ;  /* 0x0004a80a01007387 */ /* 0x0003e80000100a00 */
[----:B------:R-:W2:Y:S04]  /*583a0*/  LDL.LU R14, [R1+0x40] ;  /* 0x00004000010e7983 */ /* 0x000ea80000300800 */
[----:B------:R-:W2:Y:S01]  /*583b0*/  LDL.LU R15, [R1+0x44] ;  /* 0x00004400010f7983 */ /* 0x000ea20000300800 */
[----:B0-----:R-:W-:Y:S01]  /*583c0*/  IMAD.MOV.U32 R9, RZ, RZ, R25 ;  /* 0x000000ffff097224 */ /* 0x001fe200078e0019 */
[----:B-1----:R-:W-:Y:S01]  /*583d0*/  MOV R11, R3 ;  /* 0x00000003000b7202 */ /* 0x002fe20000000f00 */
[----:B----4-:R-:W-:-:S02]  /*583e0*/  IMAD.MOV.U32 R8, RZ, RZ, R12 ;  /* 0x000000ffff087224 */ /* 0x010fc400078e000c */
[----:B-----5:R-:W-:-:S07]  /*583f0*/  IMAD.MOV.U32 R10, RZ, RZ, R13 ;  /* 0x000000ffff0a7224 */ /* 0x020fce00078e000d */
[----:B---3--:R-:W-:Y:S01]  /*58400*/  HMMA.16816.F32 R8, R8, R22, R16 ;  /* 0x000000160808723c */ /* 0x008fe20000001810 */
[----:B------:R-:W3:Y:S04]  /*58410*/  LDL.LU.64 R22, [R1+0x1740] ;  /* 0x0017400001167983 */ /* 0x000ee80000300a00 */
[----:B------:R-:W4:-:S14]  /*58420*/  LDL.LU R16, [R1+0x260] ;  /* 0x0002600001107983 */ /* 0x000f1c0000300800 */
[----:B------:R0:W-:Y:S04]  /*58430*/  STL.64 [R1+0x490], R8 ;  /* 0x0004900801007387 */ /* 0x0001e80000100a00 */
[----:B------:R1:W-:Y:S04]  /*58440*/  STL.64 [R1+0x498], R10 ;  /* 0x0004980a01007387 */ /* 0x0003e80000100a00 */
[----:B------:R-:W4:Y:S04]  /*58450*/  LDL.LU R17, [R1+0x264] ;  /* 0x0002640001117983 */ /* 0x000f280000300800 */
[----:B------:R-:W4:Y:S04]  /*58460*/  LDL.LU R18, [R1+0x268] ;  /* 0x0002680001127983 */ /* 0x000f280000300800 */
[----:B------:R-:W4:Y:S01]  /*58470*/  LDL.LU R19, [R1+0x26c] ;  /* 0x00026c0001137983 */ /* 0x000f220000300800 */
[----:B0-----:R-:W-:-:S02]  /*58480*/  IMAD.MOV.U32 R8, RZ, RZ, R12 ;  /* 0x000000ffff087224 */ /* 0x001fc400078e000c */
[----:B------:R-:W-:Y:S02]  /*58490*/  IMAD.MOV.U32 R9, RZ, RZ, R25 ;  /* 0x000000ffff097224 */ /* 0x000fe400078e0019 */
[----:B-1----:R-:W-:Y:S01]  /*584a0*/  IMAD.MOV.U32 R10, RZ, RZ, R13 ;  /* 0x000000ffff0a7224 */ /* 0x002fe200078e000d */
[----:B------:R-:W-:-:S07]  /*584b0*/  MOV R11, R3 ;  /* 0x00000003000b7202 */ /* 0x000fce0000000f00 */
[----:B---3--:R-:W-:Y:S01]  /*584c0*/  HMMA.16816.F32 R20, R8, R6, R20 ;  /* 0x000000060814723c */ /* 0x008fe20000001814 */
[----:B------:R-:W2:-:S15]  /*584d0*/  LDL.LU.64 R6, [R1+0x1738] ;  /* 0x0017380001067983 */ /* 0x000e9e0000300a00 */
[----:B------:R-:W-:-:S03]  /*584e0*/  NOP ;  /* 0x0000000000007918 */ /* 0x000fc60000000000 */
[----:B------:R-:W-:Y:S04]  /*584f0*/  STL.64 [R1+0x460], R20 ;  /* 0x0004601401007387 */ /* 0x000fe80000100a00 */
[----:B------:R0:W-:Y:S04]  /*58500*/  STL.64 [R1+0x468], R22 ;  /* 0x0004681601007387 */ /* 0x0001e80000100a00 */
[----:B------:R-:W3:Y:S04]  /*58510*/  LDL.LU R25, [R1+0x7b4] ;  /* 0x0007b40001197983 */ /* 0x000ee80000300800 */
[----:B------:R-:W5:Y:S04]  /*58520*/  LDL.LU R3, [R1+0x7b0] ;  /* 0x0007b00001037983 */ /* 0x000f680000300800 */
[----:B0-----:R-:W3:Y:S04]  /*58530*/  LDL R22, [R1+0x7e0] ;  /* 0x0007e00001167983 */ /* 0x001ee80000100800 */
[----:B------:R-:W3:Y:S01]  /*58540*/  LDL R23, [R1+0x7e4] ;  /* 0x0007e40001177983 */ /* 0x000ee20000100800 */
[----:B--2---:R-:W-:-:S15]  /*58550*/  HMMA.16816.F32 R4, R8, R14, R4 ;  /* 0x0000000e0804723c */ /* 0x004fde0000001804 */
[----:B------:R-:W-:-:S04]  /*58560*/  NOP ;  /* 0x0000000000007918 */ /* 0x000fc80000000000 */
[----:B------:R-:W-:Y:S04]  /*58570*/  STL.64 [R1+0x330], R4 ;  /* 0x0003300401007387 */ /* 0x000fe80000100a00 */
[----:B------:R-:W-:Y:S04]  /*58580*/  STL.64 [R1+0x338], R6 ;  /* 0x0003380601007387 */ /* 0x000fe80000100a00 */
[----:B---3--:R0:W-:Y:S04]  /*58590*/  STL.64 [R1+0x1730], R22 ;  /* 0x0017301601007387 */ /* 0x0081e80000100a00 */
[----:B------:R-:W2:Y:S04]  /*585a0*/  LDL.LU R20, [R1+0x250] ;  /* 0x0002500001147983 */ /* 0x000ea80000300800 */
[----:B------:R-:W2:Y:S04]  /*585b0*/  LDL.LU R21, [R1+0x254] ;  /* 0x0002540001157983 */ /* 0x000ea80000300800 */
[----:B0-----:R-:W2:Y:S04]  /*585c0*/  LDL.LU R22, [R1+0x258] ;  /* 0x0002580001167983 */ /* 0x001ea80000300800 */
[----:B------:R-:W2:Y:S04]  /*585d0*/  LDL.LU R23, [R1+0x25c] ;  /* 0x00025c0001177983 */ /* 0x000ea80000300800 */
[----:B------:R-:W3:Y:S04]  /*585e0*/  LDL R8, [R1+0x7d0] ;  /* 0x0007d00001087983 */ /* 0x000ee80000100800 */
[----:B------:R-:W2:Y:S04]  /*585f0*/  LDL R9, [R1+0x7d4] ;  /* 0x0007d40001097983 */ /* 0x000ea80000100800 */
[----:B------:R-:W2:Y:S04]  /*58600*/  LDL.LU R10, [R1+0x8] ;  /* 0x00000800010a7983 */ /* 0x000ea80000300800 */
[----:B------:R-:W3:Y:S01]  /*58610*/  LDL.LU R11, [R1+0x18] ;  /* 0x00001800010b7983 */ /* 0x000ee20000300800 */
[----:B-----5:R-:W-:-:S02]  /*58620*/  F2FP.F16.E4M3.UNPACK_B R12, R3 ;  /* 0x00000003ff0c723e */ /* 0x020fc400020006ff */
[----:B------:R-:W-:Y:S01]  /*58630*/  F2FP.F16.E4M3.UNPACK_B R13, R25 ;  /* 0x00000019ff0d723e */ /* 0x000fe200020006ff */
[----:B------:R-:W-:Y:S01]  /*58640*/  IMAD.MOV.U32 R5, RZ, RZ, R28 ;  /* 0x000000ffff057224 */ /* 0x000fe200078e001c */
[----:B------:R-:W-:Y:S01]  /*58650*/  MOV R7, R26 ;  /* 0x0000001a00077202 */ /* 0x000fe20000000f00 */
[----:B------:R-:W-:Y:S04]  /*58660*/  STL [R1+0x28], R12 ;  /* 0x0000280c01007387 */ /* 0x000fe80000100800 */
[----:B------:R4:W-:Y:S01]  /*58670*/  STL [R1+0x2c], R13 ;  /* 0x00002c0d01007387 */ /* 0x0009e20000100800 */
[----:B--2---:R-:W-:Y:S02]  /*58680*/  IMAD.MOV.U32 R4, RZ, RZ, R10 ;  /* 0x000000ffff047224 */ /* 0x004fe400078e000a */
[----:B---3--:R-:W-:-:S07]  /*58690*/  IMAD.MOV.U32 R6, RZ, RZ, R11 ;  /* 0x000000ffff067224 */ /* 0x008fce00078e000b */
[----:B----4-:R-:W-:-:S15]  /*586a0*/  HMMA.16816.F32 R12, R4, R12, R16 ;  /* 0x0000000c040c723c */ /* 0x010fde0000001810 */
[----:B------:R-:W-:-:S04]  /*586b0*/  NOP ;  /* 0x0000000000007918 */ /* 0x000fc80000000000 */
[----:B------:R-:W-:Y:S04]  /*586c0*/  STL.64 [R1+0x1718], R14 ;  /* 0x0017180e01007387 */ /* 0x000fe80000100a00 */
[----:B------:R0:W-:Y:S04]  /*586d0*/  STL.64 [R1+0x1710], R12 ;  /* 0x0017100c01007387 */ /* 0x0001e80000100a00 */
[----:B0-----:R-:W2:Y:S04]  /*586e0*/  LDL.LU R12, [R1+0x60] ;  /* 0x00006000010c7983 */ /* 0x001ea80000300800 */
[----:B------:R-:W2:Y:S04]  /*586f0*/  LDL.LU R13, [R1+0x64] ;  /* 0x00006400010d7983 */ /* 0x000ea80000300800 */
[----:B------:R-:W3:Y:S04]  /*58700*/  LDL.LU R14, [R1+0x68] ;  /* 0x00006800010e7983 */ /* 0x000ee80000300800 */
[----:B------:R-:W3:Y:S01]  /*58710*/  LDL.LU R15, [R1+0x6c] ;  /* 0x00006c00010f7983 */ /* 0x000ee20000300800 */
[----:B------:R-:W-:-:S02]  /*58720*/  F2FP.F16.E4M3.UNPACK_B R16, R2 ;  /* 0x00000002ff10723e */ /* 0x000fc400020006ff */
[----:B------:R-:W-:Y:S01]  /*58730*/  F2FP.F16.E4M3.UNPACK_B R17, R24 ;  /* 0x00000018ff11723e */ /* 0x000fe200020006ff */
[----:B---3--:R-:W-:Y:S04]  /*58740*/  STL.64 [R1+0x1728], R14 ;  /* 0x0017280e01007387 */ /* 0x008fe80000100a00 */
[----:B--2---:R0:W-:Y:S04]  /*58750*/  STL.64 [R1+0x1720], R12 ;  /* 0x0017200c01007387 */ /* 0x0041e80000100a00 */
[----:B0-----:R-:W2:Y:S04]  /*58760*/  LDL.LU R12, [R1+0x220] ;  /* 0x00022000010c7983 */ /* 0x001ea80000300800 */
[----:B------:R-:W2:Y:S04]  /*58770*/  LDL.LU R13, [R1+0x224] ;  /* 0x00022400010d7983 */ /* 0x000ea80000300800 */
[----:B------:R-:W2:Y:S04]  /*58780*/  LDL.LU R14, [R1+0x228] ;  /* 0x00022800010e7983 */ /* 0x000ea80000300800 */
[----:B------:R-:W2:Y:S04]  /*58790*/  LDL.LU R15, [R1+0x22c] ;  /* 0x00022c00010f7983 */ /* 0x000ea80000300800 */
[----:B------:R-:W-:Y:S04]  /*587a0*/  STL [R1+0x30], R16 ;  /* 0x0000301001007387 */ /* 0x000fe80000100800 */
[----:B------:R0:W-:Y:S02]  /*587b0*/  STL [R1+0x34], R17 ;  /* 0x0000341101007387 */ /* 0x0001e40000100800 */
[----:B0-----:R-:W-:Y:S02]  /*587c0*/  HMMA.16816.F32 R16, R4, R16, R20 ;  /* 0x000000100410723c */ /* 0x001fe40000001814 */
[----:B------:R-:W3:Y:S02]  /*587d0*/  LDL.LU.64 R22, [R1+0x1730] ;  /* 0x0017300001167983 */ /* 0x000ee40000300a00 */
[----:B---3--:R-:W-:-:S02]  /*587e0*/  F2FP.F16.E4M3.UNPACK_B R20, R22 ;  /* 0x00000016ff14723e */ /* 0x008fc400020006ff */
[----:B------:R-:W-:-:S03]  /*587f0*/  F2FP.F16.E4M3.UNPACK_B R21, R23 ;  /* 0x00000017ff15723e */ /* 0x000fc600020006ff */
[----:B------:R-:W-:Y:S04]  /*58800*/  STL [R1+0x38], R20 ;  /* 0x0000381401007387 */ /* 0x000fe80000100800 */
[----:B------:R2:W-:Y:S02]  /*58810*/  STL [R1+0x3c], R21 ;  /* 0x00003c1501007387 */ /* 0x0005e40000100800 */
[----:B--2---:R-:W-:Y:S02]  /*58820*/  HMMA.16816.F32 R20, R4, R20, R12 ;  /* 0x000000140414723c */ /* 0x004fe4000000180c */
[----:B------:R-:W2:Y:S04]  /*58830*/  LDL.LU.64 R14, [R1+0x1728] ;  /* 0x00172800010e7983 */ /* 0x000ea80000300a00 */
[----:B------:R-:W2:Y:S01]  /*58840*/  LDL.LU.64 R12, [R1+0x1720] ;  /* 0x00172000010c7983 */ /* 0x000ea20000300a00 */
[----:B------:R-:W-:-:S02]  /*58850*/  F2FP.F16.E4M3.UNPACK_B R8, R8 ;  /* 0x00000008ff08723e */ /* 0x000fc400020006ff */
[----:B------:R-:W-:-:S10]  /*58860*/  F2FP.F16.E4M3.UNPACK_B R9, R9 ;  /* 0x00000009ff09723e */ /* 0x000fd400020006ff */
[----:B------:R0:W-:Y:S04]  /*58870*/  STL.64 [R1+0x1708], R22 ;  /* 0x0017081601007387 */ /* 0x0001e80000100a00 */
[----:B------:R-:W-:Y:S04]  /*58880*/  STL [R1+0x50], R8 ;  /* 0x0000500801007387 */ /* 0x000fe80000100800 */
[----:B------:R-:W-:Y:S04]  /*58890*/  STL [R1+0x54], R9 ;  /* 0x0000540901007387 */ /* 0x000fe80000100800 */
[----:B------:R-:W3:Y:S01]  /*588a0*/  LDL.LU R26, [R1+0x7e4] ;  /* 0x0007e400011a7983 */ /* 0x000ee20000300800 */
[----:B0-----:R-:W-:Y:S01]  /*588b0*/  F2FP.F16.E4M3.UNPACK_B R22, R3.H1 ;  /* 0x00000003ff16723e */ /* 0x001fe200030006ff */
[----:B--2---:R-:W-:Y:S02]  /*588c0*/  HMMA.16816.F32 R4, R4, R8, R12 ;  /* 0x000000080404723c */ /* 0x004fe4000000180c */
[----:B------:R-:W2:Y:S04]  /*588d0*/  LDL.LU.64 R14, [R1+0x1718] ;  /* 0x00171800010e7983 */ /* 0x000ea80000300a00 */
[----:B------:R-:W2:-:S13]  /*588e0*/  LDL.LU.64 R12, [R1+0x1710] ;  /* 0x00171000010c7983 */ /* 0x000e9a0000300a00 */
[----:B------:R0:W-:Y:S04]  /*588f0*/  STL [R1+0x1704], R7 ;  /* 0x0017040701007387 */ /* 0x0001e80000100800 */
[----:B0-----:R-:W4:Y:S04]  /*58900*/  LDL.LU R7, [R1+0xc] ;  /* 0x00000c0001077983 */ /* 0x001f280000300800 */
[----:B------:R0:W-:Y:S04]  /*58910*/  STL [R1+0x60], R22 ;  /* 0x0000601601007387 */ /* 0x0001e80000100800 */
[----:B------:R-:W2:Y:S01]  /*58920*/  LDL R10, [R1+0x1c] ;  /* 0x00001c00010a7983 */ /* 0x000ea20000100800 */
[----:B------:R-:W-:Y:S01]  /*58930*/  IMAD.MOV.U32 R28, RZ, RZ, R8 ;  /* 0x000000ffff1c7224 */ /* 0x000fe200078e0008 */
[----:B------:R-:W-:Y:S01]  /*58940*/  F2FP.F16.E4M3.UNPACK_B R23, R25.H1 ;  /* 0x00000019ff17723e */ /* 0x000fe200030006ff */
[----:B------:R-:W-:Y:S01]  /*58950*/  IMAD.MOV.U32 R9, RZ, RZ, R29 ;  /* 0x000000ffff097224 */ /* 0x000fe200078e001d */
[----:B------:R-:W-:-:S03]  /*58960*/  MOV R11, R27 ;  /* 0x0000001b000b7202 */ /* 0x000fc60000000f00 */
[----:B------:R1:W-:Y:S01]  /*58970*/  STL [R1+0x64], R23 ;  /* 0x0000641701007387 */ /* 0x0003e20000100800 */
[----:B----4-:R-:W-:-:S07]  /*58980*/  IMAD.MOV.U32 R8, RZ, RZ, R7 ;  /* 0x000000ffff087224 */ /* 0x010fce00078e0007 */
[----:B--2---:R-:W-:Y:S01]  /*58990*/  HMMA.16816.F32 R8, R8, R22, R12 ;  /* 0x000000160808723c */ /* 0x004fe2000000180c */
[----:B0-----:R-:W-:Y:S01]  /*589a0*/  F2FP.F16.E4M3.UNPACK_B R22, R2.H1 ;  /* 0x00000002ff16723e */ /* 0x001fe200030006ff */
[----:B------:R-:W2:Y:S04]  /*589b0*/  LDL R15, [R1+0x804] ;  /* 0x00080400010f7983 */ /* 0x000ea80000100800 */
[----:B------:R-:W0:Y:S01]  /*589c0*/  LDS.64 R2, [R0+UR7+0x41080] ;  /* 0x0410800700027984 */ /* 0x000e220008000a00 */
[----:B-1----:R-:W-:-:S12]  /*589d0*/  F2FP.F16.E4M3.UNPACK_B R23, R24.H1 ;  /* 0x00000018ff17723e */ /* 0x002fd800030006ff */
[----:B------:R1:W-:Y:S04]  /*589e0*/  STL.64 [R1+0x220], R8 ;  /* 0x0002200801007387 */ /* 0x0003e80000100a00 */
[----:B------:R-:W-:Y:S04]  /*589f0*/  STL.64 [R1+0x228], R10 ;  /* 0x0002280a01007387 */ /* 0x000fe80000100a00 */
[----:B-1----:R-:W4:Y:S01]  /*58a00*/  LDL.LU R9, [R1+0x7e0] ;  /* 0x0007e00001097983 */ /* 0x002f220000300800 */
[----:B0-----:R-:W-:-:S03]  /*58a10*/  IMAD.MOV.U32 R8, RZ, RZ, R3 ;  /* 0x000000ffff087224 */ /* 0x001fc600078e0003 */
[----:B------:R-:W-:Y:S04]  /*58a20*/  STL.64 [R1], R2 ;  /* 0x0000000201007387 */ /* 0x000fe80000100a00 */
[----:B------:R-:W-:Y:S04]  /*58a30*/  STL [R1+0x58], R22 ;  /* 0x0000581601007387 */ /* 0x000fe80000100800 */
[----:B------:R-:W0:Y:S04]  /*58a40*/  LDS.64 R2, [R0+UR7+0x41880] ;  /* 0x0418800700027984 */ /* 0x000e280008000a00 */
[----:B------:R1:W-:Y:S04]  /*58a50*/  STL [R1+0x1700], R8 ;  /* 0x0017000801007387 */ /* 0x0003e80000100800 */
[----:B------:R-:W-:Y:S04]  /*58a60*/  STL [R1+0x5c], R23 ;  /* 0x00005c1701007387 */ /* 0x000fe80000100800 */
[----:B-1----:R-:W5:Y:S01]  /*58a70*/  LDL.LU R8, [R1+0x1c] ;  /* 0x00001c0001087983 */ /* 0x002f620000300800 */
[----:B------:R-:W-:-:S02]  /*58a80*/  IMAD.MOV.U32 R12, RZ, RZ, R7 ;  /* 0x000000ffff0c7224 */ /* 0x000fc400078e0007 */
[----:B------:R-:W-:Y:S01]  /*58a90*/  IMAD.MOV.U32 R13, RZ, RZ, R29 ;  /* 0x000000ffff0d7224 */ /* 0x000fe200078e001d */
[----:B0-----:R0:W-:Y:S04]  /*58aa0*/  STL.64 [R1+0x16f8], R2 ;  /* 0x0016f80201007387 */ /* 0x0011e80000100a00 */
[----:B0-----:R-:W3:Y:S04]  /*58ab0*/  LDL.LU R2, [R1+0x7d0] ;  /* 0x0007d00001027983 */ /* 0x001ee80000300800 */
[----:B------:R-:W3:Y:S04]  /*58ac0*/  LDL.LU R3, [R1+0x7d4] ;  /* 0x0007d40001037983 */ /* 0x000ee80000300800 */
[----:B--2---:R-:W0:Y:S04]  /*58ad0*/  LDS.64 R24, [R15+UR7+0x41080] ;  /* 0x041080070f187984 */ /* 0x004e280008000a00 */
[----:B------:R1:W2:Y:S02]  /*58ae0*/  LDS.64 R10, [R15+UR7+0x41880] ;  /* 0x041880070f0a7984 */ /* 0x0002a40008000a00 */
[----:B-1----:R-:W-:Y:S01]  /*58af0*/  IMAD.MOV.U32 R15, RZ, RZ, R27 ;  /* 0x000000ffff0f7224 */ /* 0x002fe200078e001b */
[----:B-----5:R-:W-:-:S07]  /*58b00*/  MOV R14, R8 ;  /* 0x00000008000e7202 */ /* 0x020fce0000000f00 */
[----:B------:R-:W-:Y:S01]  /*58b10*/  HMMA.16816.F32 R12, R12, R22, R16 ;  /* 0x000000160c0c723c */ /* 0x000fe20000001810 */
[----:B------:R-:W5:Y:S01]  /*58b20*/  LDL.LU.64 R22, [R1+0x1708] ;  /* 0x0017080001167983 */ /* 0x000f620000300a00 */
[----:B----4-:R-:W-:Y:S02]  /*58b30*/  F2FP.F16.E4M3.UNPACK_B R18, R9.H1 ;  /* 0x00000009ff12723e */ /* 0x010fe400030006ff */
[----:B---3--:R-:W-:-:S15]  /*58b40*/  F2FP.F16.E4M3.UNPACK_B R19, R26.H1 ;  /* 0x0000001aff13723e */ /* 0x008fde00030006ff */
[----:B------:R1:W-:Y:S04]  /*58b50*/  STL.64 [R1+0x2a0], R12 ;  /* 0x0002a00c01007387 */ /* 0x0003e80000100a00 */
[----:B------:R3:W-:Y:S04]  /*58b60*/  STL.64 [R1+0x2a8], R14 ;  /* 0x0002a80e01007387 */ /* 0x0007e80000100a00 */
[----:B------:R-:W4:Y:S04]  /*58b70*/  LDL R16, [R1+0x28] ;  /* 0x0000280001107983 */ /* 0x000f280000100800 */
[----:B------:R-:W4:Y:S01]  /*58b80*/  LDL R17, [R1+0x2c] ;  /* 0x00002c0001117983 */ /* 0x000f220000100800 */
[----:B-1----:R-:W-:-:S02]  /*58b90*/  IMAD.MOV.U32 R12, RZ, RZ, R7 ;  /* 0x000000ffff0c7224 */ /* 0x002fc400078e0007 */
[----:B------:R-:W-:Y:S01]  /*58ba0*/  IMAD.MOV.U32 R13, RZ, RZ, R29 ;  /* 0x000000ffff0d7224 */ /* 0x000fe200078e001d */
[----:B---3--:R-:W-:Y:S01]  /*58bb0*/  MOV R14, R8 ;  /* 0x00000008000e7202 */ /* 0x008fe20000000f00 */
[----:B------:R-:W-:Y:S01]  /*58bc0*/  IMAD.MOV.U32 R15, RZ, RZ, R27 ;  /* 0x000000ffff0f7224 */ /* 0x000fe200078e001b */
[----:B------:R-:W-:Y:S04]  /*58bd0*/  STL [R1+0x68], R18 ;  /* 0x0000681201007387 */ /* 0x000fe80000100800 */
[----:B------:R-:W-:Y:S01]  /*58be0*/  STL [R1+0x6c], R19 ;  /* 0x00006c1301007387 */ /* 0x000fe20000100800 */
[----:B------:R-:W-:Y:S02]  /*58bf0*/  F2FP.F16.E4M3.UNPACK_B R2, R2.H1 ;  /* 0x00000002ff02723e */ /* 0x000fe400030006ff */
[----:B------:R-:W-:Y:S01]  /*58c00*/  F2FP.F16.E4M3.UNPACK_B R3, R3.H1 ;  /* 0x00000003ff03723e */ /* 0x000fe200030006ff */
[----:B------:R-:W-:-:S02]  /*58c10*/  IMAD.MOV.U32 R26, RZ, RZ, R18 ;  /* 0x000000ffff1a7224 */ /* 0x000fc400078e0012 */
[----:B------:R-:W-:Y:S01]  /*58c20*/  IMAD.MOV.U32 R9, RZ, RZ, R19 ;  /* 0x000000ffff097224 */ /* 0x000fe200078e0013 */
[----:B-----5:R-:W-:-:S15]  /*58c30*/  HMMA.16816.F32 R12, R12, R18, R20 ;  /* 0x000000120c0c723c */ /* 0x020fde0000001814 */
[----:B------:R-:W-:-:S04]  /*58c40*/  NOP ;  /* 0x0000000000007918 */ /* 0x000fc80000000000 */
[----:B------:R1:W-:Y:S04]  /*58c50*/  STL.64 [R1+0x310], R12 ;  /* 0x0003100c01007387 */ /* 0x0003e80000100a00 */
[----:B------:R3:W-:Y:S01]  /*58c60*/  STL.64 [R1+0x318], R14 ;  /* 0x0003180e01007387 */ /* 0x0007e20000100a00 */
[----:B-1----:R-:W-:-:S03]  /*58c70*/  MOV R12, R7 ;  /* 0x00000007000c7202 */ /* 0x002fc60000000f00 */
[----:B------:R-:W5:Y:S04]  /*58c80*/  LDL.LU R7, [R1+0x1704] ;  /* 0x0017040001077983 */ /* 0x000f680000300800 */
[----:B------:R-:W2:Y:S04]  /*58c90*/  LDL R18, [R1+0x30] ;  /* 0x0000300001127983 */ /* 0x000ea80000100800 */
[----:B------:R-:W-:Y:S04]  /*58ca0*/  STL [R1+0x70], R2 ;  /* 0x0000700201007387 */ /* 0x000fe80000100800 */
[----:B------:R-:W2:Y:S04]  /*58cb0*/  LDL R19, [R1+0x34] ;  /* 0x0000340001137983 */ /* 0x000ea80000100800 */
[----:B------:R-:W-:Y:S04]  /*58cc0*/  STL [R1+0x74], R3 ;  /* 0x0000740301007387 */ /* 0x000fe80000100800 */
[----:B------:R-:W2:Y:S04]  /*58cd0*/  LDL R22, [R1+0x38] ;  /* 0x0000380001167983 */ /* 0x000ea80000100800 */
[----:B------:R-:W2:Y:S01]  /*58ce0*/  LDL R23, [R1+0x3c] ;  /* 0x00003c0001177983 */ /* 0x000ea20000100800 */
[----:B------:R-:W-:-:S02]  /*58cf0*/  IMAD.MOV.U32 R13, RZ, RZ, R29 ;  /* 0x000000ffff0d7224 */ /* 0x000fc400078e001d */
[----:B---3--:R-:W-:Y:S02]  /*58d00*/  IMAD.MOV.U32 R14, RZ, RZ, R8 ;  /* 0x000000ffff0e7224 */ /* 0x008fe400078e0008 */
[----:B------:R-:W-:-:S07]  /*58d10*/  IMAD.MOV.U32 R15, RZ, RZ, R27 ;  /* 0x000000ffff0f7224 */ /* 0x000fce00078e001b */
[----:B-----5:R-:W-:Y:S01]  /*58d20*/  HMMA.16816.F32 R4, R12, R2, R4 ;  /* 0x000000020c04723c */ /* 0x020fe20000001804 */
[----:B--2---:R1:W-:Y:S04]  /*58d30*/  STL.64 [R1+0x16f0], R22 ;  /* 0x0016f01601007387 */ /* 0x0043e80000100a00 */
[----:B------:R-:W2:Y:S04]  /*58d40*/  LDL.LU R20, [R1+0x2f0] ;  /* 0x0002f00001147983 */ /* 0x000ea80000300800 */
[----:B------:R-:W2:Y:S04]  /*58d50*/  LDL.LU R21, [R1+0x2f4] ;  /* 0x0002f40001157983 */ /* 0x000ea80000300800 */
[----:B-1----:R-:W2:Y:S04]  /*58d60*/  LDL.LU R22, [R1+0x2f8] ;  /* 0x0002f80001167983 */ /* 0x002ea80000300800 */
[----:B------:R-:W2:Y:S04]  /*58d70*/  LDL.LU R23, [R1+0x2fc] ;  /* 0x0002fc0001177983 */ /* 0x000ea80000300800 */
[----:B------:R-:W3:Y:S04]  /*58d80*/  LDL R29, [R1+0x54] ;  /* 0x00005400011d7983 */ /* 0x000ee80000100800 */
[----:B------:R-:W5:Y:S04]  /*58d90*/  LDL.LU R8, [R1+0x1700] ;  /* 0x0017000001087983 */ /* 0x000f680000300800 */
[----:B------:R-:W2:Y:S04]  /*58da0*/  LDL.LU R27, [R1] ;  /* 0x00000000011b7983 */ /* 0x000ea80000300800 */
[----:B------:R-:W3:Y:S04]  /*58db0*/  LDL.LU.64 R2, [R1+0x16f8] ;  /* 0x0016f80001027983 */ /* 0x000ee80000300a00 */
[----:B------:R-:W4:Y:S04]  /*58dc0*/  LDL.LU R12, [R1+0x300] ;  /* 0x00030000010c7983 */ /* 0x000f280000300800 */
[----:B------:R-:W-:Y:S04]  /*58dd0*/  STL.64 [R1+0x320], R4 ;  /* 0x0003200401007387 */ /* 0x000fe80000100a00 */
[----:B------:R0:W-:Y:S04]  /*58de0*/  STL.64 [R1+0x328], R6 ;  /* 0x0003280601007387 */ /* 0x0001e80000100a00 */
[----:B------:R-:W4:Y:S04]  /*58df0*/  LDL.LU R13, [R1+0x304] ;  /* 0x00030400010d7983 */ /* 0x000f280000300800 */
[----:B------:R-:W4:Y:S04]  /*58e00*/  LDL.LU R14, [R1+0x308] ;  /* 0x00030800010e7983 */ /* 0x000f280000300800 */
[----:B------:R-:W4:Y:S01]  /*58e10*/  LDL.LU R15, [R1+0x30c] ;  /* 0x00030c00010f7983 */ /* 0x000f220000300800 */
[----:B0-----:R-:W-:-:S02]  /*58e20*/  IMAD.MOV.U32 R6, RZ, RZ, R24 ;  /* 0x000000ffff067224 */ /* 0x001fc400078e0018 */
[----:B------:R-:W-:Y:S01]  /*58e30*/  IMAD.MOV.U32 R7, RZ, RZ, R10 ;  /* 0x000000ffff077224 */ /* 0x000fe200078e000a */
[----:B--2---:R-:W-:Y:S01]  /*58e40*/  MOV R4, R27 ;  /* 0x0000001b00047202 */ /* 0x004fe20000000f00 */
        /* <DEDUP_REMOVED lines=9> */
[C---:B------:R-:W-:Y:S03]  /*58ee0*/  HMMA.16816.F32 R16, R4.reuse, R18, R20 ;  /* 0x000000120410723c */ /* 0x040fe60000001814 */
[----:B---3--:R-:W-:Y:S04]  /*58ef0*/  STL.64 [R1+0x16e8], R14 ;  /* 0x0016e80e01007387 */ /* 0x008fe80000100a00 */
[----:B--2---:R0:W-:Y:S04]  /*58f00*/  STL.64 [R1+0x16e0], R12 ;  /* 0x0016e00c01007387 */ /* 0x0041e80000100a00 */
[----:B0-----:R-:W2:Y:S04]  /*58f10*/  LDL.LU R12, [R1+0x2e0] ;  /* 0x0002e000010c7983 */ /* 0x001ea80000300800 */
[----:B------:R-:W2:Y:S04]  /*58f20*/  LDL.LU R13, [R1+0x2e4] ;  /* 0x0002e400010d7983 */ /* 0x000ea80000300800 */
[----:B------:R-:W2:Y:S04]  /*58f30*/  LDL.LU R14, [R1+0x2e8] ;  /* 0x0002e800010e7983 */ /* 0x000ea80000300800 */
[----:B------:R-:W2:Y:S04]  /*58f40*/  LDL.LU R15, [R1+0x2ec] ;  /* 0x0002ec00010f7983 */ /* 0x000ea80000300800 */
[----:B------:R-:W2:Y:S04]  /*58f50*/  LDL.LU.64 R22, [R1+0x16f0] ;  /* 0x0016f00001167983 */ /* 0x000ea80000300a00 */
[----:B------:R0:W-:Y:S04]  /*58f60*/  STL.64 [R1+0x16c8], R18 ;  /* 0x0016c81201007387 */ /* 0x0001e80000100a00 */
[----:B0-----:R-:W5:Y:S04]  /*58f70*/  LDL R18, [R1+0x60] ;  /* 0x0000600001127983 */ /* 0x001f680000100800 */
[----:B------:R-:W5:Y:S01]  /*58f80*/  LDL R19, [R1+0x64] ;  /* 0x0000640001137983 */ /* 0x000f620000100800 */
[C---:B--2---:R-:W-:Y:S03]  /*58f90*/  HMMA.16816.F32 R20, R4.reuse, R22, R12 ;  /* 0x000000160414723c */ /* 0x044fe6000000180c */
[----:B------:R-:W2:Y:S04]  /*58fa0*/  LDL.LU.64 R14, [R1+0x16e8] ;  /* 0x0016e800010e7983 */ /* 0x000ea80000300a00 */
[----:B------:R-:W2:Y:S04]  /*58fb0*/  LDL.LU.64 R12, [R1+0x16e0] ;  /* 0x0016e000010c7983 */ /* 0x000ea80000300a00 */
[----:B------:R-:W3:Y:S01]  /*58fc0*/  LDL R2, [R1+0x804] ;  /* 0x0008040001027983 */ /* 0x000ee20000100800 */
[----:B------:R-:W-:Y:S01]  /*58fd0*/  IMAD.MOV.U32 R10, RZ, RZ, R25 ;  /* 0x000000ffff0a7224 */ /* 0x000fe200078e0019 */
[----:B--2---:R-:W-:Y:S02]  /*58fe0*/  HMMA.16816.F32 R4, R4, R28, R12 ;  /* 0x0000001c0404723c */ /* 0x004fe4000000180c */
[----:B------:R-:W5:Y:S04]  /*58ff0*/  LDL.LU.64 R14, [R1+0x16d8] ;  /* 0x0016d800010e7983 */ /* 0x000f680000300a00 */
[----:B------:R-:W5:Y:S04]  /*59000*/  LDL.LU.64 R12, [R1+0x16d0] ;  /* 0x0016d000010c7983 */ /* 0x000f680000300a00 */
[----:B------:R-:W-:Y:S09]  /*59010*/  LDS.64 R28, [R0+UR7+0x42880] ;  /* 0x04288007001c7984 */ /* 0x000ff20008000a00 */
[----:B------:R0:W-:Y:S02]  /*59020*/  STL.64 [R1+0x16c0], R6 ;  /* 0x0016c00601007387 */ /* 0x0001e40000100a00 */
[----:B0-----:R-:W-:-:S02]  /*59030*/  MOV R6, R26 ;  /* 0x0000001a00067202 */ /* 0x001fc40000000f00 */
[----:B------:R-:W0:Y:S04]  /*59040*/  LDS.64 R26, [R0+UR7+0x42080] ;  /* 0x04208007001a7984 */ /* 0x000e280008000a00 */
[----:B------:R1:W-:Y:S01]  /*59050*/  STL [R1+0x16b8], R0 ;  /* 0x0016b80001007387 */ /* 0x0003e20000100800 */
[----:B------:R-:W-:Y:S02]  /*59060*/  IMAD.MOV.U32 R7, RZ, RZ, R9 ;  /* 0x000000ffff077224 */ /* 0x000fe400078e0009 */
[----:B------:R-:W-:Y:S01]  /*59070*/  IMAD.MOV.U32 R9, RZ, RZ, R3 ;  /* 0x000000ffff097224 */ /* 0x000fe200078e0003 */
[----:B0-----:R-:W-:Y:S04]  /*59080*/  STL.64 [R1+0x8], R26 ;  /* 0x0000081a01007387 */ /* 0x001fe80000100a00 */
[----:B---3--:R-:W0:Y:S04]  /*59090*/  LDS.64 R26, [R2+UR7+0x42080] ;  /* 0x04208007021a7984 */ /* 0x008e280008000a00 */
[----:B-1----:R-:W2:Y:S04]  /*590a0*/  LDL.LU R0, [R1+0x4] ;  /* 0x0000040001007983 */ /* 0x002ea80000300800 */
[----:B0-----:R-:W-:Y:S01]  /*590b0*/  STL.64 [R1+0x18], R26 ;  /* 0x0000181a01007387 */ /* 0x001fe20000100a00 */
[----:B-----5:R-:W-:Y:S03]  /*590c0*/  HMMA.16816.F32 R12, R8, R18, R12 ;  /* 0x00000012080c723c */ /* 0x020fe6000000180c */
[----:B------:R-:W3:-:S15]  /*590d0*/  LDL.LU.64 R18, [R1+0x16c8] ;  /* 0x0016c80001127983 */ /* 0x000ede0000300a00 */
[----:B------:R-:W-:Y:S01]  /*590e0*/  NOP ;  /* 0x0000000000007918 */ /* 0x000fe20000000000 */
[----:B------:R0:W-:Y:S04]  /*590f0*/  STL.64 [R1+0x260], R12 ;  /* 0x0002600c01007387 */ /* 0x0001e80000100a00 */
[----:B------:R1:W-:Y:S04]  /*59100*/  STL.64 [R1+0x268], R14 ;  /* 0x0002680e01007387 */ /* 0x0003e80000100a00 */
[----:B0-----:R-:W3:Y:S04]  /*59110*/  LDL R12, [R1+0x58] ;  /* 0x00005800010c7983 */ /* 0x001ee80000100800 */
[----:B------:R-:W3:Y:S04]  /*59120*/  LDL R13, [R1+0x5c] ;  /* 0x00005c00010d7983 */ /* 0x000ee80000100800 */
[----:B-1----:R-:W4:Y:S04]  /*59130*/  LDL.LU R14, [R1+0x8] ;  /* 0x00000800010e7983 */ /* 0x002f280000300800 */
[----:B------:R-:W5:Y:S01]  /*59140*/  LDL.LU R15, [R1+0x18] ;  /* 0x00001800010f7983 */ /* 0x000f620000300800 */
[----:B--2---:R-:W-:-:S07]  /*59150*/  IMAD.MOV.U32 R8, RZ, RZ, R0 ;  /* 0x000000ffff087224 */ /* 0x004fce00078e0000 */
[C---:B------:R-:W-:Y:S08]  /*59160*/  HMMA.16816.F32 R20, R8.reuse, R6, R20 ;  /* 0x000000060814723c */ /* 0x040ff00000001814 */
[----:B---3--:R-:W-:-:S15]  /*59170*/  HMMA.16816.F32 R16, R8, R12, R16 ;  /* 0x0000000c0810723c */ /* 0x008fde0000001810 */
[----:B------:R-:W-:-:S04]  /*59180*/  NOP ;  /* 0x0000000000007918 */ /* 0x000fc80000000000 */
[----:B------:R0:W-:Y:S04]  /*59190*/  STL.64 [R1+0x250], R16 ;  /* 0x0002501001007387 */ /* 0x0001e80000100a00 */
[----:B------:R1:W-:Y:S04]  /*591a0*/  STL.64 [R1+0x258], R18 ;  /* 0x0002581201007387 */ /* 0x0003e80000100a00 */
[----:B------:R-:W2:Y:S04]  /*591b0*/  LDL R12, [R1+0x38] ;  /* 0x00003800010c7983 */ /* 0x000ea80000100800 */
[----:B------:R-:W2:Y:S04]  /*591c0*/  LDL R13, [R1+0x3c] ;  /* 0x00003c00010d7983 */ /* 0x000ea80000100800 */
[----:B0-----:R-:W3:Y:S04]  /*591d0*/  LDL R16, [R1+0x70] ;  /* 0x0000700001107983 */ /* 0x001ee80000100800 */
[----:B-1----:R-:W2:Y:S04]  /*591e0*/  LDL R18, [R1+0x28] ;  /* 0x0000280001127983 */ /* 0x002ea80000100800 */
[----:B------:R-:W2:Y:S04]  /*591f0*/  LDL R19, [R1+0x2c] ;  /* 0x00002c0001137983 */ /* 0x000ea80000100800 */
[----:B------:R-:W3:Y:S04]  /*59200*/  LDL R17, [R1+0x74] ;  /* 0x0000740001117983 */ /* 0x000ee80000100800 */
[----:B------:R-:W3:Y:S04]  /*59210*/  LDL.LU.64 R6, [R1+0x16c0] ;  /* 0x0016c00001067983 */ /* 0x000ee80000300a00 */
[----:B------:R-:W-:Y:S04]  /*59220*/  STL.64 [R1+0x240], R20 ;  /* 0x0002401401007387 */ /* 0x000fe80000100a00 */
[----:B------:R0:W-:Y:S04]  /*59230*/  STL.64 [R1+0x248], R22 ;  /* 0x0002481601007387 */ /* 0x0001e80000100a00 */
[----:B0-----:R-:W2:Y:S04]  /*59240*/  LDL R22, [R1+0x50] ;  /* 0x0000500001167983 */ /* 0x001ea80000100800 */
[----:B------:R-:W2:Y:S04]  /*59250*/  LDL R23, [R1+0x54] ;  /* 0x0000540001177983 */ /* 0x000ea80000100800 */
[----:B--2---:R0:W-:Y:S04]  /*59260*/  STL.64 [R1+0x1690], R22 ;  /* 0x0016901601007387 */ /* 0x0041e80000100a00 */
[----:B------:R-:W2:Y:S04]  /*59270*/  LDL.LU R20, [R1+0x270] ;  /* 0x0002700001147983 */ /* 0x000ea80000300800 */
[----:B------:R-:W2:Y:S04]  /*59280*/  LDL.LU R21, [R1+0x274] ;  /* 0x0002740001157983 */ /* 0x000ea80000300800 */
[----:B0-----:R-:W2:Y:S04]  /*59290*/  LDL.LU R22, [R1+0x278] ;  /* 0x0002780001167983 */ /* 0x001ea80000300800 */
[----:B------:R-:W2:Y:S04]  /*592a0*/  LDL.LU R23, [R1+0x27c] ;  /* 0x00027c0001177983 */ /* 0x000ea80000300800 */
[----:B--2---:R-:W-:Y:S04]  /*592b0*/  STL.64 [R1+0x16a0], R22 ;  /* 0x0016a01601007387 */ /* 0x004fe80000100a00 */
[----:B------:R0:W-:Y:S04]  /*592c0*/  STL.64 [R1+0x1698], R20 ;  /* 0x0016981401007387 */ /* 0x0001e80000100a00 */
[----:B0-----:R-:W2:Y:S04]  /*592d0*/  LDL.LU R20, [R1+0x280] ;  /* 0x0002800001147983 */ /* 0x001ea80000300800 */
[----:B------:R-:W2:Y:S04]  /*592e0*/  LDL.LU R21, [R1+0x284] ;  /* 0x0002840001157983 */ /* 0x000ea80000300800 */
[----:B------:R-:W2:Y:S04]  /*592f0*/  LDL.LU R22, [R1+0x288] ;  /* 0x0002880001167983 */ /* 0x000ea80000300800 */
[----:B------:R-:W2:Y:S01]  /*59300*/  LDL.LU R23, [R1+0x28c] ;  /* 0x00028c0001177983 */ /* 0x000ea20000300800 */
[----:B------:R-:W-:-:S03]  /*59310*/  MOV R24, R27 ;  /* 0x0000001b00187202 */ /* 0x000fc60000000f00 */
[----:B------:R-:W0:Y:S01]  /*59320*/  LDS.64 R26, [R2+UR7+0x42880] ;  /* 0x04288007021a7984 */ /* 0x000e220008000a00 */
[----:B---3--:R-:W-:Y:S03]  /*59330*/  HMMA.16816.F32 R4, R8, R16, R4 ;  /* 0x000000100804723c */ /* 0x008fe60000001804 */
[----:B--2---:R-:W-:Y:S04]  /*59340*/  STL.64 [R1+0x16b0], R22 ;  /* 0x0016b01601007387 */ /* 0x004fe80000100a00 */
[----:B------:R1:W-:Y:S04]  /*59350*/  STL.64 [R1+0x16a8], R20 ;  /* 0x0016a81401007387 */ /* 0x0003e80000100a00 */
[----:B-1----:R-:W2:Y:S04]  /*59360*/  LDL.LU R20, [R1+0x290] ;  /* 0x0002900001147983 */ /* 0x002ea80000300800 */
[----:B------:R-:W2:Y:S04]  /*59370*/  LDL.LU R21, [R1+0x294] ;  /* 0x0002940001157983 */ /* 0x000ea80000300800 */
[----:B------:R-:W2:Y:S04]  /*59380*/  LDL.LU R22, [R1+0x298] ;  /* 0x0002980001167983 */ /* 0x000ea80000300800 */
[----:B------:R-:W2:Y:S04]  /*59390*/  LDL.LU R23, [R1+0x29c] ;  /* 0x00029c0001177983 */ /* 0x000ea80000300800 */
[----:B------:R-:W3:Y:S04]  /*593a0*/  LDL.LU R0, [R1+0x16b8] ;  /* 0x0016b80001007983 */ /* 0x000ee80000300800 */
[----:B------:R-:W3:Y:S04]  /*593b0*/  LDL R10, [R1+0x30] ;  /* 0x00003000010a7983 */ /* 0x000ee80000100800 */
[----:B------:R4:W-:Y:S04]  /*593c0*/  STL.64 [R1+0x2e0], R4 ;  /* 0x0002e00401007387 */ /* 0x0009e80000100a00 */
[----:B------:R5:W-:Y:S04]  /*593d0*/  STL.64 [R1+0x2e8], R6 ;  /* 0x0002e80601007387 */ /* 0x000be80000100a00 */
[----:B------:R-:W3:Y:S01]  /*593e0*/  LDL R11, [R1+0x34] ;  /* 0x00003400010b7983 */ /* 0x000ee20000100800 */
[----:B----4-:R-:W-:-:S02]  /*593f0*/  IMAD.MOV.U32 R4, RZ, RZ, R14 ;  /* 0x000000ffff047224 */ /* 0x010fc400078e000e */
[----:B------:R-:W-:Y:S01]  /*59400*/  IMAD.MOV.U32 R5, RZ, RZ, R28 ;  /* 0x000000ffff057224 */ /* 0x000fe200078e001c */
[----:B-----5:R-:W-:Y:S01]  /*59410*/  MOV R6, R15 ;  /* 0x0000000f00067202 */ /* 0x020fe20000000f00 */
[----:B0-----:R-:W-:-:S07]  /*59420*/  IMAD.MOV.U32 R7, RZ, RZ, R26 ;  /* 0x000000ffff077224 */ /* 0x001fce00078e001a */
[----:B--2---:R-:W-:Y:S01]  /*59430*/  HMMA.16816.F32 R16, R4, R18, R20 ;  /* 0x000000120410723c */ /* 0x004fe20000001814 */
        /* <DEDUP_REMOVED lines=9> */
[----:B------:R-:W3:Y:S04]  /*594d0*/  LDL.LU.64 R22, [R1+0x16a0] ;  /* 0x0016a00001167983 */ /* 0x000ee80000300a00 */
[----:B------:R-:W3:Y:S01]  /*594e0*/  LDL.LU.64 R20, [R1+0x1698] ;  /* 0x0016980001147983 */ /* 0x000ee20000300a00 */
[----:B------:R-:W-:-:S02]  /*594f0*/  IMAD.MOV.U32 R8, RZ, RZ, R14 ;  /* 0x000000ffff087224 */ /* 0x000fc400078e000e */
[----:B------:R-:W-:Y:S01]  /*59500*/  IMAD.MOV.U32 R9, RZ, RZ, R28 ;  /* 0x000000ffff097224 */ /* 0x000fe200078e001c */
[----:B------:R-:W-:Y:S01]  /*59510*/  MOV R10, R15 ;  /* 0x0000000f000a7202 */ /* 0x000fe20000000f00 */
[----:B------:R-:W-:-:S07]  /*59520*/  IMAD.MOV.U32 R11, RZ, RZ, R26 ;  /* 0x000000ffff0b7224 */ /* 0x000fce00078e001a */
[----:B------:R0:W-:Y:S04]  /*59530*/  STL.64 [R1+0x1678], R6 ;  /* 0x0016780601007387 */ /* 0x0001e80000100a00 */
[----:B0-----:R-:W4:Y:S01]  /*59540*/  LDL.64 R6, [R1+0x60] ;  /* 0x0000600001067983 */ /* 0x001f220000100a00 */
[----:B---3--:R-:W-:Y:S03]  /*59550*/  HMMA.16816.F32 R8, R8, R12, R20 ;  /* 0x0000000c0808723c */ /* 0x008fe60000001814 */
[----:B------:R-:W2:Y:S01]  /*59560*/  LDL.LU.64 R22, [R1+0x1690] ;  /* 0x0016900001167983 */ /* 0x000ea20000300a00 */
[----:B------:R-:W-:Y:S01]  /*59570*/  IMAD.MOV.U32 R12, RZ, RZ, R14 ;  /* 0x000000ffff0c7224 */ /* 0x000fe200078e000e */
[----:B------:R-:W-:Y:S01]  /*59580*/  MOV R14, R15 ;  /* 0x0000000f000e7202 */ /* 0x000fe20000000f00 */
[----:B------:R-:W-:-:S02]  /*59590*/  IMAD.MOV.U32 R13, RZ, RZ, R28 ;  /* 0x000000ffff0d7224 */ /* 0x000fc400078e001c */
[----:B------:R-:W-:-:S07]  /*595a0*/  IMAD.MOV.U32 R15, RZ, RZ, R26 ;  /* 0x000000ffff0f7224 */ /* 0x000fce00078e001a */
[----:B--2---:R-:W-:Y:S01]  /*595b0*/  HMMA.16816.F32 R12, R12, R22, R16 ;  /* 0x000000160c0c723c */ /* 0x004fe20000001810 */
[----:B------:R-:W0:Y:S01]  /*595c0*/  LDS.64 R18, [R0+UR7+0x43080] ;  /* 0x0430800700127984 */ /* 0x000e220008000a00 */
[----:B------:R-:W-:-:S03]  /*595d0*/  IMAD.MOV.U32 R22, RZ, RZ, R24 ;  /* 0x000000ffff167224 */ /* 0x000fc600078e0018 */
[----:B------:R-:W2:Y:S04]  /*595e0*/  LDL.LU.64 R16, [R1+0x1688] ;  /* 0x0016880001107983 */ /* 0x000ea80000300a00 */
[----:B------:R-:W1:Y:S04]  /*595f0*/  LDS.64 R24, [R0+UR7+0x43880] ;  /* 0x0438800700187984 */ /* 0x000e680008000a00 */
[----:B------:R-:W2:Y:S04]  /*59600*/  LDL R20, [R1+0xc] ;  /* 0x00000c0001147983 */ /* 0x000ea80000100800 */
[----:B0-----:R-:W-:Y:S01]  /*59610*/  STL.64 [R1], R18 ;  /* 0x0000001201007387 */ /* 0x001fe20000100a00 */
[----:B------:R-:W-:-:S03]  /*59620*/  IMAD.MOV.U32 R28, RZ, RZ, R19 ;  /* 0x000000ffff1c7224 */ /* 0x000fc600078e0013 */
[----:B------:R-:W0:Y:S04]  /*59630*/  LDS.64 R18, [R2+UR7+0x43080] ;  /* 0x0430800702127984 */ /* 0x000e280008000a00 */
[----:B------:R-:W3:Y:S04]  /*59640*/  LDS.64 R2, [R2+UR7+0x43880] ;  /* 0x0438800702027984 */ /* 0x000ee80008000a00 */
[----:B------:R-:W-:Y:S04]  /*59650*/  STL [R1+0x1650], R28 ;  /* 0x0016501c01007387 */ /* 0x000fe80000100800 */
[----:B-1----:R1:W-:Y:S04]  /*59660*/  STL.64 [R1+0x1668], R24 ;  /* 0x0016681801007387 */ /* 0x0023e80000100a00 */
[----:B-1----:R-:W5:Y:S04]  /*59670*/  LDL R24, [R1+0x58] ;  /* 0x0000580001187983 */ /* 0x002f680000100800 */
[----:B------:R-:W5:Y:S04]  /*59680*/  LDL R25, [R1+0x5c] ;  /* 0x00005c0001197983 */ /* 0x000f680000100800 */
[----:B------:R-:W-:Y:S04]  /*59690*/  STL [R1+0x1654], R0 ;  /* 0x0016540001007387 */ /* 0x000fe80000100800 */
[----:B0-----:R0:W-:Y:S01]  /*596a0*/  STL.64 [R1+0x10], R18 ;  /* 0x0000101201007387 */ /* 0x0011e20000100a00 */
[----:B------:R-:W-:-:S03]  /*596b0*/  IMAD.MOV.U32 R26, RZ, RZ, R19 ;  /* 0x000000ffff1a7224 */ /* 0x000fc600078e0013 */
[----:B0-----:R-:W2:Y:S01]  /*596c0*/  LDL.LU.64 R18, [R1+0x1680] ;  /* 0x0016800001127983 */ /* 0x001ea20000300a00 */
[----:B------:R-:W-:Y:S01]  /*596d0*/  IMAD.MOV.U32 R21, RZ, RZ, R29 ;  /* 0x000000ffff157224 */ /* 0x000fe200078e001d */
[----:B------:R-:W-:Y:S02]  /*596e0*/  MOV R23, R27 ;  /* 0x0000001b00177202 */ /* 0x000fe40000000f00 */
[----:B------:R0:W-:Y:S01]  /*596f0*/  STL [R1+0x1670], R26 ;  /* 0x0016701a01007387 */ /* 0x0001e20000100800 */
[----:B----4-:R-:W-:Y:S01]  /*59700*/  IMAD.MOV.U32 R0, RZ, RZ, R6 ;  /* 0x000000ffff007224 */ /* 0x010fe200078e0006 */
[----:B------:R-:W-:Y:S02]  /*59710*/  MOV R28, R7 ;  /* 0x00000007001c7202 */ /* 0x000fe40000000f00 */
[----:B0-----:R-:W4:Y:S04]  /*59720*/  LDL.LU R26, [R1+0x1c] ;  /* 0x00001c00011a7983 */ /* 0x001f280000300800 */
[----:B---3--:R0:W-:Y:S04]  /*59730*/  STL [R1+0x1674], R3 ;  /* 0x0016740301007387 */ /* 0x0081e80000100800 */
[----:B0-----:R-:W3:Y:S01]  /*59740*/  LDL.LU R3, [R1+0xc] ;  /* 0x00000c0001037983 */ /* 0x001ee20000300800 */
[----:B--2---:R-:W-:-:S15]  /*59750*/  HMMA.16816.F32 R16, R20, R6, R16 ;  /* 0x000000061410723c */ /* 0x004fde0000001810 */
[----:B------:R-:W-:-:S04]  /*59760*/  NOP ;  /* 0x0000000000007918 */ /* 0x000fc80000000000 */
[----:B------:R3:W-:Y:S04]  /*59770*/  STL.64 [R1+0x290], R16 ;  /* 0x0002901001007387 */ /* 0x0007e80000100a00 */
[----:B------:R4:W-:Y:S04]  /*59780*/  STL.64 [R1+0x298], R18 ;  /* 0x0002981201007387 */ /* 0x0009e80000100a00 */
[----:B------:R-:W5:Y:S04]  /*59790*/  LDL.LU.64 R6, [R1+0x1678] ;  /* 0x0016780001067983 */ /* 0x000f680000300a00 */
[----:B------:R-:W2:Y:S01]  /*597a0*/  LDL.64 R22, [R1+0x68] ;  /* 0x0000680001167983 */ /* 0x000ea20000100a00 */
[----:B---3--:R-:W-:-:S02]  /*597b0*/  IMAD.MOV.U32 R16, RZ, RZ, R3 ;  /* 0x000000ffff107224 */ /* 0x008fc400078e0003 */
[----:B------:R-:W-:Y:S02]  /*597c0*/  IMAD.MOV.U32 R17, RZ, RZ, R29 ;  /* 0x000000ffff117224 */ /* 0x000fe400078e001d */
[----:B----4-:R-:W-:Y:S01]  /*597d0*/  IMAD.MOV.U32 R18, RZ, RZ, R26 ;  /* 0x000000ffff127224 */ /* 0x010fe200078e001a */
[----:B------:R-:W-:-:S07]  /*597e0*/  MOV R19, R27 ;  /* 0x0000001b00137202 */ /* 0x000fce0000000f00 */
[----:B-----5:R-:W-:Y:S01]  /*597f0*/  HMMA.16816.F32 R4, R16, R24, R4 ;  /* 0x000000181004723c */ /* 0x020fe20000001804 */
[----:B------:R-:W3:-:S15]  /*59800*/  LDL R24, [R1+0x70] ;  /* 0x0000700001187983 */ /* 0x000ede0000100800 */
[----:B------:R-:W-:-:S03]  /*59810*/  NOP ;  /* 0x0000000000007918 */ /* 0x000fc60000000000 */
[----:B------:R0:W-:Y:S04]  /*59820*/  STL.64 [R1+0x750], R4 ;  /* 0x0007500401007387 */ /* 0x0001e80000100a00 */
[----:B------:R1:W-:Y:S04]  /*59830*/  STL.64 [R1+0x758], R6 ;  /* 0x0007580601007387 */ /* 0x0003e80000100a00 */
[----:B------:R-:W3:Y:S01]  /*59840*/  LDL R25, [R1+0x74] ;  /* 0x0000740001197983 */ /* 0x000ee20000100800 */
[----:B0-----:R-:W-:Y:S02]  /*59850*/  IMAD.MOV.U32 R4, RZ, RZ, R3 ;  /* 0x000000ffff047224 */ /* 0x001fe400078e0003 */
[----:B------:R-:W-:-:S02]  /*59860*/  IMAD.MOV.U32 R5, RZ, RZ, R29 ;  /* 0x000000ffff057224 */ /* 0x000fc400078e001d */
[----:B-1----:R-:W-:Y:S01]  /*59870*/  IMAD.MOV.U32 R6, RZ, RZ, R26 ;  /* 0x000000ffff067224 */ /* 0x002fe200078e001a */
[----:B------:R-:W-:-:S07]  /*59880*/  MOV R7, R27 ;  /* 0x0000001b00077202 */ /* 0x000fce0000000f00 */
[----:B--2---:R-:W-:Y:S01]  /*59890*/  HMMA.16816.F32 R4, R4, R22, R8 ;  /* 0x000000160404723c */ /* 0x004fe20000001808 */
[----:B------:R-:W-:Y:S02]  /*598a0*/  IMAD.MOV.U32 R10, RZ, RZ, R22 ;  /* 0x000000ffff0a7224 */ /* 0x000fe400078e0016 */
[----:B------:R-:W-:-:S15]  /*598b0*/  IMAD.MOV.U32 R9, RZ, RZ, R23 ;  /* 0x000000ffff097224 */ /* 0x000fde00078e0017 */
[----:B------:R-:W-:Y:S01]  /*598c0*/  NOP ;  /* 0x0000000000007918 */ /* 0x000fe20000000000 */
[----:B------:R0:W-:Y:S04]  /*598d0*/  STL.64 [R1+0x780], R4 ;  /* 0x0007800401007387 */ /* 0x0001e80000100a00 */
[----:B------:R1:W-:Y:S04]  /*598e0*/  STL.64 [R1+0x788], R6 ;  /* 0x0007880601007387 */ /* 0x0003e80000100a00 */
[----:B------:R-:W2:Y:S04]  /*598f0*/  LDL R22, [R1+0x38] ;  /* 0x0000380001167983 */ /* 0x000ea80000100800 */
[----:B------:R-:W2:Y:S04]  /*59900*/  LDL R23, [R1+0x3c] ;  /* 0x00003c0001177983 */ /* 0x000ea80000100800 */
[----:B------:R-:W4:Y:S04]  /*59910*/  LDL R20, [R1+0x30] ;  /* 0x0000300001147983 */ /* 0x000f280000100800 */
[----:B------:R-:W4:Y:S01]  /*59920*/  LDL R21, [R1+0x34] ;  /* 0x0000340001157983 */ /* 0x000f220000100800 */
[----:B0-----:R-:W-:Y:S01]  /*59930*/  IMAD.MOV.U32 R4, RZ, RZ, R3 ;  /* 0x000000ffff047224 */ /* 0x001fe200078e0003 */
[----:B------:R-:W-:Y:S01]  /*59940*/  MOV R5, R29 ;  /* 0x0000001d00057202 */ /* 0x000fe20000000f00 */
[----:B-1----:R-:W-:-:S02]  /*59950*/  IMAD.MOV.U32 R6, RZ, RZ, R26 ;  /* 0x000000ffff067224 */ /* 0x002fc400078e001a */
[----:B------:R-:W-:-:S07]  /*59960*/  IMAD.MOV.U32 R7, RZ, RZ, R27 ;  /* 0x000000ffff077224 */ /* 0x000fce00078e001b */
[----:B---3--:R-:W-:Y:S01]  /*59970*/  HMMA.16816.F32 R4, R4, R24, R12 ;  /* 0x000000180404723c */ /* 0x008fe2000000180c */
[----:B--2---:R-:W-:Y:S04]  /*59980*/  STL.64 [R1+0x1660], R22 ;  /* 0x0016601601007387 */ /* 0x004fe80000100a00 */
        /* <DEDUP_REMOVED lines=10> */
[----:B------:R0:W-:Y:S04]  /*59a30*/  STL [R1+0x1628], R10 ;  /* 0x0016280a01007387 */ /* 0x0001e80000100800 */
[----:B------:R-:W5:Y:S04]  /*59a40*/  LDL R11, [R1+0x54] ;  /* 0x00005400010b7983 */ /* 0x000f680000100800 */
[----:B0-----:R-:W5:Y:S04]  /*59a50*/  LDL R10, [R1+0x50] ;  /* 0x00005000010a7983 */ /* 0x001f680000100800 */
[----:B------:R-:W2:Y:S04]  /*59a60*/  LDL.LU R3, [R1+0x1674] ;  /* 0x0016740001037983 */ /* 0x000ea80000300800 */
[----:B------:R-:W2:Y:S04]  /*59a70*/  LDL.LU R29, [R1] ;  /* 0x00000000011d7983 */ /* 0x000ea80000300800 */
[----:B------:R-:W3:Y:S04]  /*59a80*/  LDL.LU R26, [R1+0x1670] ;  /* 0x00167000011a7983 */ /* 0x000ee80000300800 */
[----:B------:R-:W3:Y:S04]  /*59a90*/  LDL.LU.64 R24, [R1+0x1668] ;  /* 0x0016680001187983 */ /* 0x000ee80000300a00 */
[----:B------:R-:W5:Y:S04]  /*59aa0*/  LDL R14, [R1+0x28] ;  /* 0x00002800010e7983 */ /* 0x000f680000100800 */
[----:B------:R-:W-:Y:S04]  /*59ab0*/  STL.64 [R1+0x7a0], R4 ;  /* 0x0007a00401007387 */ /* 0x000fe80000100a00 */
[----:B------:R0:W-:Y:S04]  /*59ac0*/  STL.64 [R1+0x7a8], R6 ;  /* 0x0007a80601007387 */ /* 0x0001e80000100a00 */
[----:B------:R-:W5:Y:S01]  /*59ad0*/  LDL R15, [R1+0x2c] ;  /* 0x00002c00010f7983 */ /* 0x000f620000100800 */
[----:B0-----:R-:W-:-:S02]  /*59ae0*/  IMAD.MOV.U32 R7, RZ, RZ, R2 ;  /* 0x000000ffff077224 */ /* 0x001fc400078e0002 */
[----:B----4-:R-:W-:Y:S02]  /*59af0*/  IMAD.MOV.U32 R6, RZ, RZ, R8 ;  /* 0x000000ffff067224 */ /* 0x010fe400078e0008 */
[----:B--2---:R-:W-:Y:S01]  /*59b00*/  IMAD.MOV.U32 R4, RZ, RZ, R29 ;  /* 0x000000ffff047224 */ /* 0x004fe200078e001d */
[----:B---3--:R-:W-:-:S07]  /*59b10*/  MOV R5, R24 ;  /* 0x0000001800057202 */ /* 0x008fce0000000f00 */
        /* <DEDUP_REMOVED lines=18> */
[----:B0-----:R-:W-:Y:S01]  /*59c40*/  IMAD.MOV.U32 R18, RZ, RZ, R0 ;  /* 0x000000ffff127224 */ /* 0x001fe200078e0000 */
[----:B------:R-:W-:Y:S01]  /*59c50*/  MOV R19, R28 ;  /* 0x0000001c00137202 */ /* 0x000fe20000000f00 */
[----:B------:R-:W3:Y:S04]  /*59c60*/  LDL.LU R0, [R1+0x1654] ;  /* 0x0016540001007983 */ /* 0x000ee80000300800 */
[----:B------:R-:W4:Y:S01]  /*59c70*/  LDL.LU R28, [R1+0x1650] ;  /* 0x00165000011c7983 */ /* 0x000f220000300800 */
[C---:B--2---:R-:W-:Y:S03]  /*59c80*/  HMMA.16816.F32 R20, R4.reuse, R22, R12 ;  /* 0x000000160414723c */ /* 0x044fe6000000180c */
[----:B------:R-:W2:Y:S04]  /*59c90*/  LDL.LU.64 R14, [R1+0x1648] ;  /* 0x00164800010e7983 */ /* 0x000ea80000300a00 */
[----:B------:R-:W2:Y:S04]  /*59ca0*/  LDL.LU.64 R12, [R1+0x1640] ;  /* 0x00164000010c7983 */ /* 0x000ea80000300a00 */
[----:B------:R-:W5:Y:S01]  /*59cb0*/  LDL R2, [R1+0x804] ;  /* 0x0008040001027983 */ /* 0x000f620000100800 */
[----:B--2---:R-:W-:Y:S03]  /*59cc0*/  HMMA.16816.F32 R4, R4, R10, R12 ;  /* 0x0000000a0404723c */ /* 0x004fe6000000180c */
[----:B------:R-:W2:Y:S04]  /*59cd0*/  LDL.LU.64 R14, [R1+0x1638] ;  /* 0x00163800010e7983 */ /* 0x000ea80000300a00 */
[----:B------:R-:W2:Y:S04]  /*59ce0*/  LDL.LU.64 R12, [R1+0x1630] ;  /* 0x00163000010c7983 */ /* 0x000ea80000300a00 */
[----:B------:R-:W2:Y:S01]  /*59cf0*/  LDL.LU R10, [R1+0x1628] ;  /* 0x00162800010a7983 */ /* 0x000ea20000300800 */
[----:B----4-:R-:W-:-:S03]  /*59d00*/  IMAD.MOV.U32 R8, RZ, RZ, R28 ;  /* 0x000000ffff087224 */ /* 0x010fc600078e001c */
[----:B---3--:R-:W0:Y:S04]  /*59d10*/  LDS.64 R28, [R0+UR7+0x44880] ;  /* 0x04488007001c7984 */ /* 0x008e280008000a00 */
[----:B------:R1:W-:Y:S01]  /*59d20*/  STL.64 [R1+0x1618], R6 ;  /* 0x0016180601007387 */ /* 0x0003e20000100a00 */
[----:B------:R-:W-:-:S03]  /*59d30*/  IMAD.MOV.U32 R11, RZ, RZ, R3 ;  /* 0x000000ffff0b7224 */ /* 0x000fc600078e0003 */
[----:B0-----:R-:W-:Y:S01]  /*59d40*/  STL [R1+0x1614], R29 ;  /* 0x0016141d01007387 */ /* 0x001fe20000100800 */
[----:B-1----:R-:W-:Y:S01]  /*59d50*/  IMAD.MOV.U32 R7, RZ, RZ, R9 ;  /* 0x000000ffff077224 */ /* 0x002fe200078e0009 */
[----:B------:R-:W-:Y:S01]  /*59d60*/  MOV R9, R25 ;  /* 0x0000001900097202 */ /* 0x000fe20000000f00 */
[----:B--2---:R-:W-:Y:S02]  /*59d70*/  IMAD.MOV.U32 R6, RZ, RZ, R10 ;  /* 0x000000ffff067224 */ /* 0x004fe400078e000a */
[----:B------:R-:W-:Y:S02]  /*59d80*/  IMAD.MOV.U32 R10, RZ, RZ, R26 ;  /* 0x000000ffff0a7224 */ /* 0x000fe400078e001a */
[----:B------:R-:W0:Y:S05]  /*59d90*/  LDS.64 R26, [R0+UR7+0x44080] ;  /* 0x04408007001a7984 */ /* 0x000e2a0008000a00 */
[----:B------:R-:W-:Y:S01]  /*59da0*/  HMMA.16816.F32 R8, R8, R18, R12 ;  /* 0x000000120808723c */ /* 0x000fe2000000180c */
[----:B0-----:R-:W-:Y:S04]  /*59db0*/  STL.64 [R1+0x8], R26 ;  /* 0x0000081a01007387 */ /* 0x001fe80000100a00 */
[----:B-----5:R-:W0:Y:S04]  /*59dc0*/  LDS.64 R26, [R2+UR7+0x44080] ;  /* 0x04408007021a7984 */ /* 0x020e280008000a00 */
[----:B------:R-:W2:Y:S04]  /*59dd0*/  LDL.LU R29, [R1+0x4] ;  /* 0x00000400011d7983 */ /* 0x000ea80000300800 */
[----:B------:R1:W-:Y:S04]  /*59de0*/  STL [R1+0x1610], R0 ;  /* 0x0016100001007387 */ /* 0x0003e80000100800 */
[----:B-1----:R-:W3:Y:S04]  /*59df0*/  LDL.LU R0, [R1+0x14] ;  /* 0x0000140001007983 */ /* 0x002ee80000300800 */
[----:B0-----:R-:W-:Y:S04]  /*59e00*/  STL.64 [R1+0x18], R26 ;  /* 0x0000181a01007387 */ /* 0x001fe80000100a00 */
[----:B------:R-:W4:Y:S04]  /*59e10*/  LDL.LU.64 R18, [R1+0x1620] ;  /* 0x0016200001127983 */ /* 0x000f280000300a00 */
[----:B------:R-:W4:Y:S04]  /*59e20*/  LDL R12, [R1+0x58] ;  /* 0x00005800010c7983 */ /* 0x000f280000100800 */
[----:B------:R0:W-:Y:S04]  /*59e30*/  STL.64 [R1+0x280], R8 ;  /* 0x0002800801007387 */ /* 0x0001e80000100a00 */
[----:B------:R1:W-:Y:S04]  /*59e40*/  STL.64 [R1+0x288], R10 ;  /* 0x0002880a01007387 */ /* 0x0003e80000100a00 */
[----:B------:R-:W4:Y:S04]  /*59e50*/  LDL R13, [R1+0x5c] ;  /* 0x00005c00010d7983 */ /* 0x000f280000100800 */
[----:B------:R-:W5:Y:S04]  /*59e60*/  LDL.LU R14, [R1+0x8] ;  /* 0x00000800010e7983 */ /* 0x000f680000300800 */
[----:B------:R-:W5:Y:S01]  /*59e70*/  LDL.LU R15, [R1+0x18] ;  /* 0x00001800010f7983 */ /* 0x000f620000300800 */
[----:B0-----:R-:W-:-:S02]  /*59e80*/  IMAD.MOV.U32 R9, RZ, RZ, R25 ;  /* 0x000000ffff097224 */ /* 0x001fc400078e0019 */
[----:B-1----:R-:W-:Y:S01]  /*59e90*/  IMAD.MOV.U32 R11, RZ, RZ, R3 ;  /* 0x000000ffff0b7224 */ /* 0x002fe200078e0003 */
[----:B--2---:R-:W-:Y:S01]  /*59ea0*/  MOV R8, R29 ;  /* 0x0000001d00087202 */ /* 0x004fe20000000f00 */
[----:B---3--:R-:W-:-:S07]  /*59eb0*/  IMAD.MOV.U32 R10, RZ, RZ, R0 ;  /* 0x000000ffff0a7224 */ /* 0x008fce00078e0000 */
[----:B----4-:R-:W-:Y:S01]  /*59ec0*/  HMMA.16816.F32 R8, R8, R12, R16 ;  /* 0x0000000c0808723c */ /* 0x010fe20000001810 */
[----:B------:R-:W2:-:S15]  /*59ed0*/  LDL R18, [R1+0x28] ;  /* 0x0000280001127983 */ /* 0x000e9e0000100800 */
[----:B------:R-:W-:-:S03]  /*59ee0*/  NOP ;  /* 0x0000000000007918 */ /* 0x000fc60000000000 */
[----:B------:R0:W-:Y:S04]  /*59ef0*/  STL.64 [R1+0x720], R8 ;  /* 0x0007200801007387 */ /* 0x0001e80000100a00 */
[----:B------:R1:W-:Y:S04]  /*59f00*/  STL.64 [R1+0x728], R10 ;  /* 0x0007280a01007387 */ /* 0x0003e80000100a00 */
[----:B------:R-:W2:Y:S04]  /*59f10*/  LDL R19, [R1+0x2c] ;  /* 0x00002c0001137983 */ /* 0x000ea80000100800 */
[----:B------:R-:W3:Y:S04]  /*59f20*/  LDL R16, [R1+0x70] ;  /* 0x0000700001107983 */ /* 0x000ee80000100800 */
[----:B------:R-:W3:Y:S04]  /*59f30*/  LDL R17, [R1+0x74] ;  /* 0x0000740001117983 */ /* 0x000ee80000100800 */
[----:B------:R-:W4:Y:S04]  /*59f40*/  LDL R12, [R1+0x38] ;  /* 0x00003800010c7983 */ /* 0x000f280000100800 */
[----:B------:R-:W4:Y:S01]  /*59f50*/  LDL R13, [R1+0x3c] ;  /* 0x00003c00010d7983 */ /* 0x000f220000100800 */
[----:B0-----:R-:W-:Y:S01]  /*59f60*/  MOV R8, R29 ;  /* 0x0000001d00087202 */ /* 0x001fe20000000f00 */
[----:B------:R-:W-:-:S02]  /*59f70*/  IMAD.MOV.U32 R9, RZ, RZ, R25 ;  /* 0x000000ffff097224 */ /* 0x000fc400078e0019 */
[----:B-1----:R-:W-:Y:S02]  /*59f80*/  IMAD.MOV.U32 R10, RZ, RZ, R0 ;  /* 0x000000ffff0a7224 */ /* 0x002fe400078e0000 */
[----:B------:R-:W-:-:S07]  /*59f90*/  IMAD.MOV.U32 R11, RZ, RZ, R3 ;  /* 0x000000ffff0b7224 */ /* 0x000fce00078e0003 */
[----:B------:R-:W-:Y:S01]  /*59fa0*/  HMMA.16816.F32 R8, R8, R6, R20 ;  /* 0x000000060808723c */ /* 0x000fe20000001814 */
[----:B------:R-:W3:Y:S04]  /*59fb0*/  LDL.LU.64 R6, [R1+0x1618] ;  /* 0x0016180001067983 */ /* 0x000ee80000300a00 */
[----:B------:R-:W2:-:S14]  /*59fc0*/  LDL R22, [R1+0x50] ;  /* 0x0000500001167983 */ /* 0x000e9c0000100800 */
[----:B------:R-:W-:Y:S04]  /*59fd0*/  STL.64 [R1+0x760], R8 ;  /* 0x0007600801007387 */ /* 0x000fe80000100a00 */
[----:B------:R-:W-:Y:S04]  /*59fe0*/  STL.64 [R1+0x768], R10 ;  /* 0x0007680a01007387 */ /* 0x000fe80000100a00 */
        /* <DEDUP_REMOVED lines=12> */
[----:B------:R-:W-:-:S03]  /*5a0b0*/  IMAD.MOV.U32 R24, RZ, RZ, R27 ;  /* 0x000000ffff187224 */ /* 0x000fc600078e001b */
[----:B------:R-:W0:Y:S01]  /*5a0c0*/  LDS.64 R26, [R2+UR7+0x44880] ;  /* 0x04488007021a7984 */ /* 0x000e220008000a00 */
[----:B------:R-:W-:Y:S01]  /*5a0d0*/  MOV R8, R29 ;  /* 0x0000001d00087202 */ /* 0x000fe20000000f00 */
[----:B------:R-:W-:Y:S02]  /*5a0e0*/  IMAD.MOV.U32 R9, RZ, RZ, R25 ;  /* 0x000000ffff097224 */ /* 0x000fe400078e0019 */
[----:B------:R-:W-:Y:S02]  /*5a0f0*/  IMAD.MOV.U32 R10, RZ, RZ, R0 ;  /* 0x000000ffff0a7224 */ /* 0x000fe400078e0000 */
[----:B------:R-:W-:-:S07]  /*5a100*/  IMAD.MOV.U32 R11, RZ, RZ, R3 ;  /* 0x000000ffff0b7224 */ /* 0x000fce00078e0003 */
[----:B---3--:R-:W-:Y:S01]  /*5a110*/  HMMA.16816.F32 R4, R8, R16, R4 ;  /* 0x000000100804723c */ /* 0x008fe20000001804 */
[----:B--2---:R-:W-:Y:S04]  /*5a120*/  STL.64 [R1+0x1608], R22 ;  /* 0x0016081601007387 */ /* 0x004fe80000100a00 */
[----:B------:R1:W-:Y:S04]  /*5a130*/  STL.64 [R1+0x1600], R20 ;  /* 0x0016001401007387 */ /* 0x0003e80000100a00 */
[----:B-1----:R-:W2:Y:S04]  /*5a140*/  LDL.LU R20, [R1+0x170] ;  /* 0x0001700001147983 */ /* 0x002ea80000300800 */
[----:B------:R-:W2:Y:S04]  /*5a150*/  LDL.LU R21, [R1+0x174] ;  /* 0x0001740001157983 */ /* 0x000ea80000300800 */
[----:B------:R-:W2:Y:S04]  /*5a160*/  LDL.LU R22, [R1+0x178] ;  /* 0x0001780001167983 */ /* 0x000ea80000300800 */
[----:B------:R-:W2:Y:S04]  /*5a170*/  LDL.LU R23, [R1+0x17c] ;  /* 0x00017c0001177983 */ /* 0x000ea80000300800 */
[----:B------:R-:W3:Y:S04]  /*5a180*/  LDL.LU R29, [R1+0x1614] ;  /* 0x00161400011d7983 */ /* 0x000ee80000300800 */
[----:B------:R-:W3:Y:S04]  /*5a190*/  LDL.LU R0, [R1+0x1610] ;  /* 0x0016100001007983 */ /* 0x000ee80000300800 */
[----:B------:R-:W3:Y:S04]  /*5a1a0*/  LDL R10, [R1+0x30] ;  /* 0x00003000010a7983 */ /* 0x000ee80000100800 */
[----:B------:R5:W-:Y:S04]  /*5a1b0*/  STL.64 [R1+0x790], R4 ;  /* 0x0007900401007387 */ /* 0x000be80000100a00 */
[----:B------:R1:W-:Y:S04]  /*5a1c0*/  STL.64 [R1+0x798], R6 ;  /* 0x0007980601007387 */ /* 0x0003e80000100a00 */
[----:B------:R-:W3:Y:S01]  /*5a1d0*/  LDL R11, [R1+0x34] ;  /* 0x00003400010b7983 */ /* 0x000ee20000100800 */
[----:B-----5:R-:W-:Y:S01]  /*5a1e0*/  MOV R4, R14 ;  /* 0x0000000e00047202 */ /* 0x020fe20000000f00 */
[----:B------:R-:W-:-:S02]  /*5a1f0*/  IMAD.MOV.U32 R5, RZ, RZ, R28 ;  /* 0x000000ffff057224 */ /* 0x000fc400078e001c */
[----:B-1----:R-:W-:Y:S02]  /*5a200*/  IMAD.MOV.U32 R6, RZ, RZ, R15 ;  /* 0x000000ffff067224 */ /* 0x002fe400078e000f */
        /* <DEDUP_REMOVED lines=11> */
[----:B------:R-:W4:Y:S04]  /*5a2c0*/  LDL.LU.64 R22, [R1+0x15f8] ;  /* 0x0015f80001167983 */ /* 0x000f280000300a00 */
[----:B------:R-:W4:Y:S01]  /*5a2d0*/  LDL.LU.64 R20, [R1+0x15f0] ;  /* 0x0015f00001147983 */ /* 0x000f220000300a00 */
[----:B------:R-:W-:Y:S01]  /*5a2e0*/  MOV R8, R14 ;  /* 0x0000000e00087202 */ /* 0x000fe20000000f00 */
[----:B------:R-:W-:-:S02]  /*5a2f0*/  IMAD.MOV.U32 R9, RZ, RZ, R28 ;  /* 0x000000ffff097224 */ /* 0x000fc400078e001c */
[----:B------:R-:W-:Y:S02]  /*5a300*/  IMAD.MOV.U32 R10, RZ, RZ, R15 ;  /* 0x000000ffff0a7224 */ /* 0x000fe400078e000f */
[----:B------:R-:W-:-:S06]  /*5a310*/  IMAD.MOV.U32 R11, RZ, RZ, R26 ;  /* 0x000000ffff0b7224 */ /* 0x000fcc00078e001a */
        /* <DEDUP_REMOVED lines=17> */
[----:B------:R-:W4:Y:S04]  /*5a430*/  LDS.64 R2, [R2+UR7+0x45880] ;  /* 0x0458800702027984 */ /* 0x000f280008000a00 */
[----:B------:R-:W-:Y:S04]  /*5a440*/  STL [R1+0x15a8], R28 ;  /* 0x0015a81c01007387 */ /* 0x000fe80000100800 */
[----:B-1----:R1:W-:Y:S04]  /*5a450*/  STL.64 [R1+0x15c0], R24 ;  /* 0x0015c01801007387 */ /* 0x0023e80000100a00 */
[----:B-1----:R-:W5:Y:S04]  /*5a460*/  LDL R24, [R1+0x58] ;  /* 0x0000580001187983 */ /* 0x002f680000100800 */
[----:B------:R-:W5:Y:S04]  /*5a470*/  LDL R25, [R1+0x5c] ;  /* 0x00005c0001197983 */ /* 0x000f680000100800 */
[----:B------:R-:W-:Y:S04]  /*5a480*/  STL [R1+0x15ac], R0 ;  /* 0x0015ac0001007387 */ /* 0x000fe80000100800 */
[----:B0-----:R0:W-:Y:S01]  /*5a490*/  STL.64 [R1+0x10], R18 ;  /* 0x0000101201007387 */ /* 0x0011e20000100a00 */
[----:B------:R-:W-:-:S03]  /*5a4a0*/  MOV R26, R19 ;  /* 0x00000013001a7202 */ /* 0x000fc60000000f00 */
[----:B0-----:R-:W2:Y:S01]  /*5a4b0*/  LDL.LU.64 R18, [R1+0x15d8] ;  /* 0x0015d80001127983 */ /* 0x001ea20000300a00 */
[----:B------:R-:W-:Y:S01]  /*5a4c0*/  MOV R21, R29 ;  /* 0x0000001d00157202 */ /* 0x000fe20000000f00 */
[----:B------:R-:W-:Y:S02]  /*5a4d0*/  IMAD.MOV.U32 R23, RZ, RZ, R27 ;  /* 0x000000ffff177224 */ /* 0x000fe400078e001b */
[----:B------:R0:W-:Y:S01]  /*5a4e0*/  STL [R1+0x15c8], R26 ;  /* 0x0015c81a01007387 */ /* 0x0001e20000100800 */
[----:B---3--:R-:W-:Y:S02]  /*5a4f0*/  IMAD.MOV.U32 R0, RZ, RZ, R6 ;  /* 0x000000ffff007224 */ /* 0x008fe400078e0006 */
[----:B------:R-:W-:Y:S01]  /*5a500*/  IMAD.MOV.U32 R28, RZ, RZ, R7 ;  /* 0x000000ffff1c7224 */ /* 0x000fe200078e0007 */
[----:B0-----:R-:W3:Y:S04]  /*5a510*/  LDL.LU R26, [R1+0x1c] ;  /* 0x00001c00011a7983 */ /* 0x001ee80000300800 */
[----:B----4-:R0:W-:Y:S04]  /*5a520*/  STL [R1+0x15cc], R3 ;  /* 0x0015cc0301007387 */ /* 0x0101e80000100800 */
[----:B0-----:R-:W4:Y:S01]  /*5a530*/  LDL.LU R3, [R1+0xc] ;  /* 0x00000c0001037983 */ /* 0x001f220000300800 */
[----:B--2---:R-:W-:-:S15]  /*5a540*/  HMMA.16816.F32 R16, R20, R6, R16 ;  /* 0x000000061410723c */ /* 0x004fde0000001810 */
[----:B------:R-:W-:-:S04]  /*5a550*/  NOP ;  /* 0x0000000000007918 */ /* 0x000fc80000000000 */
[----:B------:R4:W-:Y:S04]  /*5a560*/  STL.64 [R1+0x270], R16 ;  /* 0x0002701001007387 */ /* 0x0009e80000100a00 */
[----:B------:R3:W-:Y:S04]  /*5a570*/  STL.64 [R1+0x278], R18 ;  /* 0x0002781201007387 */ /* 0x0007e80000100a00 */
[----:B------:R-:W5:Y:S04]  /*5a580*/  LDL.LU.64 R6, [R1+0x15d0] ;  /* 0x0015d00001067983 */ /* 0x000f680000300a00 */
[----:B------:R-:W2:Y:S01]  /*5a590*/  LDL.64 R22, [R1+0x68] ;  /* 0x0000680001167983 */ /* 0x000ea20000100a00 */
[----:B----4-:R-:W-:Y:S01]  /*5a5a0*/  IMAD.MOV.U32 R16, RZ, RZ, R3 ;  /* 0x000000ffff107224 */ /* 0x010fe200078e0003 */
[----:B------:R-:W-:Y:S01]  /*5a5b0*/  MOV R17, R29 ;  /* 0x0000001d00117202 */ /* 0x000fe20000000f00 */
[----:B---3--:R-:W-:-:S02]  /*5a5c0*/  IMAD.MOV.U32 R18, RZ, RZ, R26 ;  /* 0x000000ffff127224 */ /* 0x008fc400078e001a */
[----:B------:R-:W-:-:S07]  /*5a5d0*/  IMAD.MOV.U32 R19, RZ, RZ, R27 ;  /* 0x000000ffff137224 */ /* 0x000fce00078e001b */
[----:B-----5:R-:W-:Y:S01]  /*5a5e0*/  HMMA.16816.F32 R4, R16, R24, R4 ;  /* 0x000000181004723c */ /* 0x020fe20000001804 */
[----:B------:R-:W3:-:S15]  /*5a5f0*/  LDL R24, [R1+0x70] ;  /* 0x0000700001187983 */ /* 0x000ede0000100800 */
[----:B------:R-:W-:-:S03]  /*5a600*/  NOP ;  /* 0x0000000000007918 */ /* 0x000fc60000000000 */
[----:B------:R0:W-:Y:S04]  /*5a610*/  STL.64 [R1+0x6f0], R4 ;  /* 0x0006f00401007387 */ /* 0x0001e80000100a00 */
[----:B------:R1:W-:Y:S04]  /*5a620*/  STL.64 [R1+0x6f8], R6 ;  /* 0x0006f80601007387 */ /* 0x0003e80000100a00 */
[----:B------:R-:W3:Y:S01]  /*5a630*/  LDL R25, [R1+0x74] ;  /* 0x0000740001197983 */ /* 0x000ee20000100800 */
[----:B0-----:R-:W-:Y:S01]  /*5a640*/  IMAD.MOV.U32 R4, RZ, RZ, R3 ;  /* 0x000000ffff047224 */ /* 0x001fe200078e0003 */
[----:B------:R-:W-:Y:S01]  /*5a650*/  MOV R5, R29 ;  /* 0x0000001d00057202 */ /* 0x000fe20000000f00 */
[----:B-1----:R-:W-:-:S02]  /*5a660*/  IMAD.MOV.U32 R6, RZ, RZ, R26 ;  /* 0x000000ffff067224 */ /* 0x002fc400078e001a */
[----:B------:R-:W-:-:S07]  /*5a670*/  IMAD.MOV.U32 R7, RZ, RZ, R27 ;  /* 0x000000ffff077224 */ /* 0x000fce00078e001b */
[----:B--2---:R-:W-:Y:S01]  /*5a680*/  HMMA.16816.F32 R4, R4, R22, R8 ;  /* 0x000000160404723c */ /* 0x004fe20000001808 */
[----:B------:R-:W-:Y:S01]  /*5a690*/  IMAD.MOV.U32 R10, RZ, RZ, R22 ;  /* 0x000000ffff0a7224 */ /* 0x000fe200078e0016 */
[----:B------:R-:W-:-:S15]  /*5a6a0*/  MOV R9, R23 ;  /* 0x0000001700097202 */ /* 0x000fde0000000f00 */
[----:B------:R-:W-:Y:S02]  /*5a6b0*/  NOP ;  /* 0x0000000000007918 */ /* 0x000fe40000000000 */
[----:B------:R0:W-:Y:S04]  /*5a6c0*/  STL.64 [R1+0x730], R4 ;  /* 0x0007300401007387 */ /* 0x0001e80000100a00 */
[----:B------:R1:W-:Y:S04]  /*5a6d0*/  STL.64 [R1+0x738], R6 ;  /* 0x0007380601007387 */ /* 0x0003e80000100a00 */
[----:B------:R-:W2:Y:S04]  /*5a6e0*/  LDL R22, [R1+0x38] ;  /* 0x0000380001167983 */ /* 0x000ea80000100800 */
[----:B------:R-:W2:Y:S04]  /*5a6f0*/  LDL R23, [R1+0x3c] ;  /* 0x00003c0001177983 */ /* 0x000ea80000100800 */
[----:B------:R-:W4:Y:S04]  /*5a700*/  LDL R20, [R1+0x30] ;  /* 0x0000300001147983 */ /* 0x000f280000100800 */
[----:B------:R-:W4:Y:S01]  /*5a710*/  LDL R21, [R1+0x34] ;  /* 0x0000340001157983 */ /* 0x000f220000100800 */
[----:B0-----:R-:W-:-:S02]  /*5a720*/  IMAD.MOV.U32 R4, RZ, RZ, R3 ;  /* 0x000000ffff047224 */ /* 0x001fc400078e0003 */
[----:B------:R-:W-:Y:S02]  /*5a730*/  IMAD.MOV.U32 R5, RZ, RZ, R29 ;  /* 0x000000ffff057224 */ /* 0x000fe400078e001d */
[----:B-1----:R-:W-:Y:S01]  /*5a740*/  IMAD.MOV.U32 R6, RZ, RZ, R26 ;  /* 0x000000ffff067224 */ /* 0x002fe200078e001a */
[----:B------:R-:W-:-:S07]  /*5a750*/  MOV R7, R27 ;  /* 0x0000001b00077202 */ /* 0x000fce0000000f00 */
        /* <DEDUP_REMOVED lines=23> */
[----:B0-----:R-:W-:Y:S01]  /*5a8d0*/  MOV R7, R2 ;  /* 0x0000000200077202 */ /* 0x001fe20000000f00 */
[----:B----4-:R-:W-:-:S02]  /*5a8e0*/  IMAD.MOV.U32 R6, RZ, RZ, R8 ;  /* 0x000000ffff067224 */ /* 0x010fc400078e0008 */
[----:B--2---:R-:W-:Y:S02]  /*5a8f0*/  IMAD.MOV.U32 R4, RZ, RZ, R29 ;  /* 0x000000ffff047224 */ /* 0x004fe400078e001d */
[----:B---3--:R-:W-:-:S07]  /*5a900*/  IMAD.MOV.U32 R5, RZ, RZ, R24 ;  /* 0x000000ffff057224 */ /* 0x008fce00078e0018 */
        /* <DEDUP_REMOVED lines=19> */
[----:B------:R-:W-:Y:S01]  /*5aa40*/  IMAD.MOV.U32 R19, RZ, RZ, R28 ;  /* 0x000000ffff137224 */ /* 0x000fe200078e001c */
        /* <DEDUP_REMOVED lines=13> */
[----:B------:R-:W-:-:S03]  /*5ab20*/  MOV R11, R3 ;  /* 0x00000003000b7202 */ /* 0x000fc60000000f00 */
[----:B0-----:R-:W-:Y:S01]  /*5ab30*/  STL [R1+0x156c], R29 ;  /* 0x00156c1d01007387 */ /* 0x001fe20000100800 */
[----:B-1----:R-:W-:Y:S02]  /*5ab40*/  IMAD.MOV.U32 R7, RZ, RZ, R9 ;  /* 0x000000ffff077224 */ /* 0x002fe400078e0009 */
[--C-:B------:R-:W-:Y:S01]  /*5ab50*/  IMAD.MOV.U32 R9, RZ, RZ, R25.reuse ;  /* 0x000000ffff097224 */ /* 0x100fe200078e0019 */
[----:B--2---:R-:W-:Y:S01]  /*5ab60*/  MOV R6, R10 ;  /* 0x0000000a00067202 */ /* 0x004fe20000000f00 */
        /* <DEDUP_REMOVED lines=17> */
[----:B-1----:R-:W-:Y:S02]  /*5ac80*/  IMAD.MOV.U32 R11, RZ, RZ, R3 ;  /* 0x000000ffff0b7224 */ /* 0x002fe400078e0003 */
[----:B--2---:R-:W-:Y:S01]  /*5ac90*/  IMAD.MOV.U32 R8, RZ, RZ, R29 ;  /* 0x000000ffff087224 */ /* 0x004fe200078e001d */
[----:B---3--:R-:W-:-:S07]  /*5aca0*/  MOV R10, R0 ;  /* 0x00000000000a7202 */ /* 0x008fce0000000f00 */
        /* <DEDUP_REMOVED lines=10> */
[----:B0-----:R-:W-:-:S02]  /*5ad50*/  IMAD.MOV.U32 R8, RZ, RZ, R29 ;  /* 0x000000ffff087224 */ /* 0x001fc400078e001d */
[----:B------:R-:W-:Y:S01]  /*5ad60*/  IMAD.MOV.U32 R9, RZ, RZ, R25 ;  /* 0x000000ffff097224 */ /* 0x000fe200078e0019 */
[----:B-1----:R-:W-:Y:S01]  /*5ad70*/  MOV R10, R0 ;  /* 0x00000000000a7202 */ /* 0x002fe20000000f00 */
        /* <DEDUP_REMOVED lines=20> */
[----:B------:R-:W-:Y:S02]  /*5aec0*/  IMAD.MOV.U32 R8, RZ, RZ, R29 ;  /* 0x000000ffff087224 */ /* 0x000fe400078e001d */
[----:B------:R-:W-:Y:S01]  /*5aed0*/  IMAD.MOV.U32 R9, RZ, RZ, R25 ;  /* 0x000000ffff097224 */ /* 0x000fe200078e0019 */
[----:B------:R-:W-:Y:S01]  /*5aee0*/  MOV R10, R0 ;  /* 0x00000000000a7202 */ /* 0x000fe20000000f00 */
        /* <DEDUP_REMOVED lines=14> */
[----:B-----5:R-:W-:-:S02]  /*5afd0*/  IMAD.MOV.U32 R4, RZ, RZ, R14 ;  /* 0x000000ffff047224 */ /* 0x020fc400078e000e */
[----:B------:R-:W-:Y:S01]  /*5afe0*/  IMAD.MOV.U32 R5, RZ, RZ, R28 ;  /* 0x000000ffff057224 */ /* 0x000fe200078e001c */
[----:B-1----:R-:W-:Y:S01]  /*5aff0*/  MOV R6, R15 ;  /* 0x0000000f00067202 */ /* 0x002fe20000000f00 */
        /* <DEDUP_REMOVED lines=13> */
[----:B------:R-:W-:-:S02]  /*5b0d0*/  IMAD.MOV.U32 R8, RZ, RZ, R14 ;  /* 0x000000ffff087224 */ /* 0x000fc400078e000e */
[----:B------:R-:W-:Y:S01]  /*5b0e0*/  IMAD.MOV.U32 R9, RZ, RZ, R28 ;  /* 0x000000ffff097224 */ /* 0x000fe200078e001c */
[----:B------:R-:W-:Y:S01]  /*5b0f0*/  MOV R10, R15 ;  /* 0x0000000f000a7202 */ /* 0x000fe20000000f00 */
[----:B------:R-:W-:-:S07]  /*5b100*/  IMAD.MOV.U32 R11, RZ, RZ, R26 ;  /* 0x000000ffff0b7224 */ /* 0x000fce00078e001a */
[----:B------:R0:W-:Y:S04]  /*5b110*/  STL.64 [R1+0x1528], R6 ;  /* 0x0015280601007387 */ /* 0x0001e80000100a00 */
[----:B0-----:R-:W3:Y:S01]  /*5b120*/  LDL.64 R6, [R1+0x60] ;  /* 0x0000600001067983 */ /* 0x001ee20000100a00 */
[----:B----4-:R-:W-:Y:S03]  /*5b130*/  HMMA.16816.F32 R8, R8, R12, R20 ;  /* 0x0000000c0808723c */ /* 0x010fe60000001814 */
        /* <DEDUP_REMOVED lines=26> */
[----:B---3--:R-:W-:Y:S01]  /*5b2e0*/  IMAD.MOV.U32 R0, RZ, RZ, R6 ;  /* 0x000000ffff007224 */ /* 0x008fe200078e0006 */
[----:B------:R-:W-:Y:S02]  /*5b2f0*/  MOV R28, R7 ;  /* 0x00000007001c7202 */ /* 0x000fe40000000f00 */
        /* <DEDUP_REMOVED lines=9> */
[----:B----4-:R-:W-:-:S02]  /*5b390*/  IMAD.MOV.U32 R16, RZ, RZ, R3 ;  /* 0x000000ffff107224 */ /* 0x010fc400078e0003 */
[----:B------:R-:W-:Y:S02]  /*5b3a0*/  IMAD.MOV.U32 R17, RZ, RZ, R29 ;  /* 0x000000ffff117224 */ /* 0x000fe400078e001d */
[----:B---3--:R-:W-:Y:S01]  /*5b3b0*/  IMAD.MOV.U32 R18, RZ, RZ, R26 ;  /* 0x000000ffff127224 */ /* 0x008fe200078e001a */
        /* <DEDUP_REMOVED lines=84> */
[----:B------:R1:W-:Y:S04]  /*5b900*/  STL.64 [R1+0x14c8], R6 ;  /* 0x0014c80601007387 */ /* 0x0003e80000100a00 */
[----:B0-----:R-:W-:Y:S01]  /*5b910*/  STL [R1+0x14c4], R28 ;  /* 0x0014c41c01007387 */ /* 0x001fe20000100800 */
[----:B-1----:R-:W-:Y:S01]  /*5b920*/  IMAD.MOV.U32 R7, RZ, RZ, R9 ;  /* 0x000000ffff077224 */ /* 0x002fe200078e0009 */
[----:B------:R-:W-:Y:S01]  /*5b930*/  MOV R9, R25 ;  /* 0x0000001900097202 */ /* 0x000fe20000000f00 */
[----:B------:R-:W-:-:S02]  /*5b940*/  IMAD.MOV.U32 R11, RZ, RZ, R3 ;  /* 0x000000ffff0b7224 */ /* 0x000fc400078e0003 */
[----:B--2---:R-:W-:Y:S02]  /*5b950*/  IMAD.MOV.U32 R6, RZ, RZ, R10 ;  /* 0x000000ffff067224 */ /* 0x004fe400078e000a */
[----:B------:R-:W-:Y:S02]  /*5b960*/  IMAD.MOV.U32 R10, RZ, RZ, R26 ;  /* 0x000000ffff0a7224 */ /* 0x000fe400078e001a */
[----:B------:R-:W0:Y:S04]  /*5b970*/  LDS.64 R26, [R0+UR7+0x48080] ;  /* 0x04808007001a7984 */ /* 0x000e280008000a00 */
[----:B0-----:R-:W-:Y:S04]  /*5b980*/  STL.64 [R1+0x8], R26 ;  /* 0x0000081a01007387 */ /* 0x001fe80000100a00 */
[----:B-----5:R-:W0:Y:S04]  /*5b990*/  LDS.64 R26, [R2+UR7+0x48080] ;  /* 0x04808007021a7984 */ /* 0x020e280008000a00 */
[----:B------:R-:W2:Y:S04]  /*5b9a0*/  LDL.LU R28, [R1+0x4] ;  /* 0x00000400011c7983 */ /* 0x000ea80000300800 */
[----:B------:R1:W-:Y:S01]  /*5b9b0*/  STL [R1+0x14c0], R29 ;  /* 0x0014c01d01007387 */ /* 0x0003e20000100800 */
[----:B------:R-:W-:Y:S03]  /*5b9c0*/  HMMA.16816.F32 R8, R8, R18, R12 ;  /* 0x000000120808723c */ /* 0x000fe6000000180c */
[----:B-1----:R-:W3:Y:S04]  /*5b9d0*/  LDL.LU R29, [R1+0x14] ;  /* 0x00001400011d7983 */ /* 0x002ee80000300800 */
[----:B0-----:R-:W-:Y:S04]  /*5b9e0*/  STL.64 [R1+0x20], R26 ;  /* 0x0000201a01007387 */ /* 0x001fe80000100a00 */
[----:B------:R-:W4:Y:S04]  /*5b9f0*/  LDL.LU.64 R18, [R1+0x14d0] ;  /* 0x0014d00001127983 */ /* 0x000f280000300a00 */
[----:B------:R-:W4:Y:S04]  /*5ba00*/  LDL.64 R12, [R1+0x58] ;  /* 0x00005800010c7983 */ /* 0x000f280000100a00 */
[----:B------:R-:W5:Y:S04]  /*5ba10*/  LDL.LU R14, [R1+0x8] ;  /* 0x00000800010e7983 */ /* 0x000f680000300800 */
[----:B------:R0:W-:Y:S04]  /*5ba20*/  STL.64 [R1+0x150], R8 ;  /* 0x0001500801007387 */ /* 0x0001e80000100a00 */
[----:B------:R1:W-:Y:S04]  /*5ba30*/  STL.64 [R1+0x158], R10 ;  /* 0x0001580a01007387 */ /* 0x0003e80000100a00 */
        /* <DEDUP_REMOVED lines=9> */
[----:B------:R1:W-:Y:S01]  /*5bad0*/  STL.64 [R1+0x188], R10 ;  /* 0x0001880a01007387 */ /* 0x0003e20000100a00 */
[----:B------:R-:W-:-:S03]  /*5bae0*/  MOV R0, R13 ;  /* 0x0000000d00007202 */ /* 0x000fc60000000f00 */
[----:B------:R-:W2:Y:S04]  /*5baf0*/  LDL R19, [R1+0x2c] ;  /* 0x00002c0001137983 */ /* 0x000ea80000100800 */
[----:B------:R-:W3:Y:S04]  /*5bb00*/  LDL R16, [R1+0x70] ;  /* 0x0000700001107983 */ /* 0x000ee80000100800 */
[----:B------:R-:W3:Y:S04]  /*5bb10*/  LDL R17, [R1+0x74] ;  /* 0x0000740001117983 */ /* 0x000ee80000100800 */
[----:B------:R-:W4:Y:S04]  /*5bb20*/  LDL R12, [R1+0x38] ;  /* 0x00003800010c7983 */ /* 0x000f280000100800 */
[----:B------:R-:W4:Y:S01]  /*5bb30*/  LDL R13, [R1+0x3c] ;  /* 0x00003c00010d7983 */ /* 0x000f220000100800 */
[----:B0-----:R-:W-:-:S02]  /*5bb40*/  IMAD.MOV.U32 R8, RZ, RZ, R28 ;  /* 0x000000ffff087224 */ /* 0x001fc400078e001c */
[----:B------:R-:W-:Y:S02]  /*5bb50*/  IMAD.MOV.U32 R9, RZ, RZ, R25 ;  /* 0x000000ffff097224 */ /* 0x000fe400078e0019 */
[----:B-1----:R-:W-:Y:S01]  /*5bb60*/  IMAD.MOV.U32 R10, RZ, RZ, R29 ;  /* 0x000000ffff0a7224 */ /* 0x002fe200078e001d */
[----:B------:R-:W-:-:S07]  /*5bb70*/  MOV R11, R3 ;  /* 0x00000003000b7202 */ /* 0x000fce0000000f00 */
        /* <DEDUP_REMOVED lines=17> */
[----:B------:R-:W-:-:S02]  /*5bc90*/  IMAD.MOV.U32 R8, RZ, RZ, R28 ;  /* 0x000000ffff087224 */ /* 0x000fc400078e001c */
[----:B------:R-:W-:Y:S02]  /*5bca0*/  IMAD.MOV.U32 R24, RZ, RZ, R27 ;  /* 0x000000ffff187224 */ /* 0x000fe400078e001b */
[----:B------:R-:W0:Y:S01]  /*5bcb0*/  LDS.64 R26, [R2+UR7+0x48880] ;  /* 0x04888007021a7984 */ /* 0x000e220008000a00 */
[----:B------:R-:W-:Y:S02]  /*5bcc0*/  IMAD.MOV.U32 R9, RZ, RZ, R25 ;  /* 0x000000ffff097224 */ /* 0x000fe400078e0019 */
[----:B------:R-:W-:Y:S01]  /*5bcd0*/  IMAD.MOV.U32 R10, RZ, RZ, R29 ;  /* 0x000000ffff0a7224 */ /* 0x000fe200078e001d */
[----:B------:R-:W-:-:S07]  /*5bce0*/  MOV R11, R3 ;  /* 0x00000003000b7202 */ /* 0x000fce0000000f00 */
        /* <DEDUP_REMOVED lines=8> */
[----:B------:R-:W2:Y:S04]  /*5bd70*/  LDL.LU R29, [R1+0x14c0] ;  /* 0x0014c000011d7983 */ /* 0x000ea80000300800 */
[----:B------:R-:W4:Y:S04]  /*5bd80*/  LDL R10, [R1+0x30] ;  /* 0x00003000010a7983 */ /* 0x000f280000100800 */
[----:B------:R5:W-:Y:S04]  /*5bd90*/  STL.64 [R1+0x6e0], R4 ;  /* 0x0006e00401007387 */ /* 0x000be80000100a00 */
[----:B------:R1:W-:Y:S04]  /*5bda0*/  STL.64 [R1+0x6e8], R6 ;  /* 0x0006e80601007387 */ /* 0x0003e80000100a00 */
[----:B------:R-:W4:Y:S01]  /*5bdb0*/  LDL R11, [R1+0x34] ;  /* 0x00003400010b7983 */ /* 0x000f220000100800 */
[----:B-----5:R-:W-:-:S02]  /*5bdc0*/  IMAD.MOV.U32 R4, RZ, RZ, R14 ;  /* 0x000000ffff047224 */ /* 0x020fc400078e000e */
[----:B-1----:R-:W-:Y:S01]  /*5bdd0*/  IMAD.MOV.U32 R6, RZ, RZ, R15 ;  /* 0x000000ffff067224 */ /* 0x002fe200078e000f */
[----:B0-----:R-:W-:Y:S01]  /*5bde0*/  MOV R7, R26 ;  /* 0x0000001a00077202 */ /* 0x001fe20000000f00 */
[----:B---3--:R-:W-:-:S07]  /*5bdf0*/  IMAD.MOV.U32 R5, RZ, RZ, R28 ;  /* 0x000000ffff057224 */ /* 0x008fce00078e001c */
[----:B--2---:R-:W-:Y:S01]  /*5be00*/  HMMA.16816.F32 R16, R4, R18, R20 ;  /* 0x000000120410723c */ /* 0x004fe20000001814 */
[----:B------:R-:W4:Y:S04]  /*5be10*/  LDL.LU.64 R22, [R1+0x14b8] ;  /* 0x0014b80001167983 */ /* 0x000f280000300a00 */
[----:B------:R-:W4:-:S14]  /*5be20*/  LDL.LU.64 R20, [R1+0x14b0] ;  /* 0x0014b00001147983 */ /* 0x000f1c0000300a00 */
[----:B------:R-:W-:Y:S04]  /*5be30*/  STL.64 [R1+0x1488], R18 ;  /* 0x0014881201007387 */ /* 0x000fe80000100a00 */
[----:B------:R0:W-:Y:S04]  /*5be40*/  STL.64 [R1+0x1490], R16 ;  /* 0x0014901001007387 */ /* 0x0001e80000100a00 */
[----:B0-----:R-:W2:Y:S04]  /*5be50*/  LDL.LU R16, [R1+0xd0] ;  /* 0x0000d00001107983 */ /* 0x001ea80000300800 */
[----:B------:R-:W2:Y:S04]  /*5be60*/  LDL.LU R17, [R1+0xd4] ;  /* 0x0000d40001117983 */ /* 0x000ea80000300800 */
[----:B------:R-:W2:Y:S04]  /*5be70*/  LDL.LU R18, [R1+0xd8] ;  /* 0x0000d80001127983 */ /* 0x000ea80000300800 */
[----:B------:R-:W2:Y:S01]  /*5be80*/  LDL.LU R19, [R1+0xdc] ;  /* 0x0000dc0001137983 */ /* 0x000ea20000300800 */
[----:B----4-:R-:W-:Y:S03]  /*5be90*/  HMMA.16816.F32 R4, R4, R10, R20 ;  /* 0x0000000a0404723c */ /* 0x010fe60000001814 */
[----:B------:R-:W3:Y:S04]  /*5bea0*/  LDL.LU.64 R22, [R1+0x14a8] ;  /* 0x0014a80001167983 */ /* 0x000ee80000300a00 */
[----:B------:R-:W3:Y:S01]  /*5beb0*/  LDL.LU.64 R20, [R1+0x14a0] ;  /* 0x0014a00001147983 */ /* 0x000ee20000300a00 */
[----:B------:R-:W-:-:S02]  /*5bec0*/  IMAD.MOV.U32 R8, RZ, RZ, R14 ;  /* 0x000000ffff087224 */ /* 0x000fc400078e000e */
[----:B------:R-:W-:Y:S02]  /*5bed0*/  IMAD.MOV.U32 R9, RZ, RZ, R28 ;  /* 0x000000ffff097224 */ /* 0x000fe400078e001c */
[----:B------:R-:W-:Y:S01]  /*5bee0*/  IMAD.MOV.U32 R10, RZ, RZ, R15 ;  /* 0x000000ffff0a7224 */ /* 0x000fe200078e000f */
[----:B------:R-:W-:-:S06]  /*5bef0*/  MOV R11, R26 ;  /* 0x0000001a000b7202 */ /* 0x000fcc0000000f00 */
[----:B------:R0:W-:Y:S04]  /*5bf00*/  STL.64 [R1+0x1480], R6 ;  /* 0x0014800601007387 */ /* 0x0001e80000100a00 */
[----:B0-----:R-:W4:Y:S01]  /*5bf10*/  LDL.64 R6, [R1+0x60] ;  /* 0x0000600001067983 */ /* 0x001f220000100a00 */
[----:B---3--:R-:W-:Y:S03]  /*5bf20*/  HMMA.16816.F32 R8, R8, R12, R20 ;  /* 0x0000000c0808723c */ /* 0x008fe60000001814 */
[----:B------:R-:W2:Y:S01]  /*5bf30*/  LDL.LU.64 R22, [R1+0x1498] ;  /* 0x0014980001167983 */ /* 0x000ea20000300a00 */
[----:B------:R-:W-:-:S03]  /*5bf40*/  IMAD.MOV.U32 R13, RZ, RZ, R28 ;  /* 0x000000ffff0d7224 */ /* 0x000fc600078e001c */
[----:B------:R-:W3:Y:S01]  /*5bf50*/  LDL R28, [R1+0x78] ;  /* 0x00007800011c7983 */ /* 0x000ee20000100800 */
[----:B------:R-:W-:Y:S02]  /*5bf60*/  IMAD.MOV.U32 R12, RZ, RZ, R14 ;  /* 0x000000ffff0c7224 */ /* 0x000fe400078e000e */
[----:B------:R-:W-:Y:S01]  /*5bf70*/  IMAD.MOV.U32 R14, RZ, RZ, R15 ;  /* 0x000000ffff0e7224 */ /* 0x000fe200078e000f */
[----:B------:R-:W-:-:S07]  /*5bf80*/  MOV R15, R26 ;  /* 0x0000001a000f7202 */ /* 0x000fce0000000f00 */
[----:B--2---:R-:W-:Y:S01]  /*5bf90*/  HMMA.16816.F32 R12, R12, R22, R16 ;  /* 0x000000160c0c723c */ /* 0x004fe20000001810 */
[----:B------:R-:W-:Y:S01]  /*5bfa0*/  IMAD.MOV.U32 R22, RZ, RZ, R24 ;  /* 0x000000ffff167224 */ /* 0x000fe200078e0018 */
[----:B---3--:R-:W0:Y:S04]  /*5bfb0*/  LDS.64 R18, [R28+UR7+0x49080] ;  /* 0x049080071c127984 */ /* 0x008e280008000a00 */
[----:B------:R-:W2:Y:S04]  /*5bfc0*/  LDL.LU.64 R16, [R1+0x1490] ;  /* 0x0014900001107983 */ /* 0x000ea80000300a00 */
[----:B------:R-:W1:Y:S04]  /*5bfd0*/  LDS.64 R24, [R28+UR7+0x49880] ;  /* 0x049880071c187984 */ /* 0x000e680008000a00 */
[----:B------:R-:W2:Y:S04]  /*5bfe0*/  LDL R20, [R1+0xc] ;  /* 0x00000c0001147983 */ /* 0x000ea80000100800 */
[----:B0-----:R-:W-:Y:S01]  /*5bff0*/  STL.64 [R1], R18 ;  /* 0x0000001201007387 */ /* 0x001fe20000100a00 */
[----:B------:R-:W-:-:S03]  /*5c000*/  MOV R26, R19 ;  /* 0x00000013001a7202 */ /* 0x000fc60000000f00 */
[----:B------:R-:W0:Y:S04]  /*5c010*/  LDS.64 R18, [R2+UR7+0x49080] ;  /* 0x0490800702127984 */ /* 0x000e280008000a00 */
[----:B------:R-:W3:Y:S04]  /*5c020*/  LDS.64 R2, [R2+UR7+0x49880] ;  /* 0x0498800702027984 */ /* 0x000ee80008000a00 */
[----:B------:R-:W-:Y:S04]  /*5c030*/  STL [R1+0x1458], R26 ;  /* 0x0014581a01007387 */ /* 0x000fe80000100800 */
[----:B-1----:R1:W-:Y:S04]  /*5c040*/  STL.64 [R1+0x1470], R24 ;  /* 0x0014701801007387 */ /* 0x0023e80000100a00 */
[----:B-1----:R-:W5:Y:S01]  /*5c050*/  LDL R24, [R1+0x58] ;  /* 0x0000580001187983 */ /* 0x002f620000100800 */
[----:B------:R-:W-:-:S03]  /*5c060*/  IMAD.MOV.U32 R25, RZ, RZ, R0 ;  /* 0x000000ffff197224 */ /* 0x000fc600078e0000 */
[----:B------:R-:W-:Y:S04]  /*5c070*/  STL [R1+0x145c], R28 ;  /* 0x00145c1c01007387 */ /* 0x000fe80000100800 */
[----:B0-----:R0:W-:Y:S01]  /*5c080*/  STL [R1+0x18], R18 ;  /* 0x0000181201007387 */ /* 0x0011e20000100800 */
[----:B------:R-:W-:-:S03]  /*5c090*/  IMAD.MOV.U32 R0, RZ, RZ, R19 ;  /* 0x000000ffff007224 */ /* 0x000fc600078e0013 */
[----:B0-----:R-:W2:Y:S01]  /*5c0a0*/  LDL.LU.64 R18, [R1+0x1488] ;  /* 0x0014880001127983 */ /* 0x001ea20000300a00 */
[----:B------:R-:W-:Y:S02]  /*5c0b0*/  IMAD.MOV.U32 R21, RZ, RZ, R29 ;  /* 0x000000ffff157224 */ /* 0x000fe400078e001d */
[----:B------:R-:W-:Y:S01]  /*5c0c0*/  IMAD.MOV.U32 R23, RZ, RZ, R27 ;  /* 0x000000ffff177224 */ /* 0x000fe200078e001b */
        /* <DEDUP_REMOVED lines=26> */
[----:B--2---:R-:W-:-:S15]  /*5c270*/  HMMA.16816.F32 R4, R4, R22, R8 ;  /* 0x000000160404723c */ /* 0x004fde0000001808 */
[----:B------:R-:W-:-:S04]  /*5c280*/  NOP ;  /* 0x0000000000007918 */ /* 0x000fc80000000000 */
[----:B------:R0:W-:Y:S04]  /*5c290*/  STL.64 [R1+0x680], R4 ;  /* 0x0006800401007387 */ /* 0x0001e80000100a00 */
[----:B------:R1:W-:Y:S04]  /*5c2a0*/  STL.64 [R1+0x688], R6 ;  /* 0x0006880601007387 */ /* 0x0003e80000100a00 */
[----:B------:R-:W2:Y:S04]  /*5c2b0*/  LDL R10, [R1+0x50] ;  /* 0x00005000010a7983 */ /* 0x000ea80000100800 */
[----:B------:R-:W2:Y:S04]  /*5c2c0*/  LDL R11, [R1+0x54] ;  /* 0x00005400010b7983 */ /* 0x000ea80000100800 */
[----:B------:R-:W4:Y:S04]  /*5c2d0*/  LDL R20, [R1+0x30] ;  /* 0x0000300001147983 */ /* 0x000f280000100800 */
[----:B------:R-:W4:Y:S04]  /*5c2e0*/  LDL R21, [R1+0x34] ;  /* 0x0000340001157983 */ /* 0x000f280000100800 */
[----:B------:R-:W5:Y:S04]  /*5c2f0*/  LDL.LU R16, [R1+0x2c0] ;  /* 0x0002c00001107983 */ /* 0x000f680000300800 */
[----:B------:R-:W5:Y:S04]  /*5c300*/  LDL.LU R17, [R1+0x2c4] ;  /* 0x0002c40001117983 */ /* 0x000f680000300800 */
[----:B------:R-:W2:Y:S04]  /*5c310*/  LDL.LU R18, [R1+0x2c8] ;  /* 0x0002c80001127983 */ /* 0x000ea80000300800 */
[----:B------:R-:W2:Y:S01]  /*5c320*/  LDL.LU R19, [R1+0x2cc] ;  /* 0x0002cc0001137983 */ /* 0x000ea20000300800 */
[----:B0-----:R-:W-:Y:S01]  /*5c330*/  IMAD.MOV.U32 R4, RZ, RZ, R3 ;  /* 0x000000ffff047224 */ /* 0x001fe200078e0003 */
[----:B------:R-:W-:Y:S01]  /*5c340*/  MOV R5, R29 ;  /* 0x0000001d00057202 */ /* 0x000fe20000000f00 */
[----:B-1----:R-:W-:-:S02]  /*5c350*/  IMAD.MOV.U32 R6, RZ, RZ, R0 ;  /* 0x000000ffff067224 */ /* 0x002fc400078e0000 */
[----:B------:R-:W-:Y:S02]  /*5c360*/  IMAD.MOV.U32 R7, RZ, RZ, R27 ;  /* 0x000000ffff077224 */ /* 0x000fe400078e001b */
[----:B------:R-:W-:Y:S02]  /*5c370*/  IMAD.MOV.U32 R9, RZ, RZ, R22 ;  /* 0x000000ffff097224 */ /* 0x000fe400078e0016 */
[----:B------:R-:W-:-:S03]  /*5c380*/  IMAD.MOV.U32 R8, RZ, RZ, R23 ;  /* 0x000000ffff087224 */ /* 0x000fc600078e0017 */
[----:B---3--:R-:W-:Y:S01]  /*5c390*/  HMMA.16816.F32 R4, R4, R24, R12 ;  /* 0x000000180404723c */ /* 0x008fe2000000180c */
[----:B--2---:R-:W-:Y:S04]  /*5c3a0*/  STL.64 [R1+0x1468], R18 ;  /* 0x0014681201007387 */ /* 0x004fe80000100a00 */
[----:B-----5:R0:W-:Y:S04]  /*5c3b0*/  STL.64 [R1+0x1460], R16 ;  /* 0x0014601001007387 */ /* 0x0201e80000100a00 */
[----:B0-----:R-:W2:Y:S04]  /*5c3c0*/  LDL.LU R16, [R1+0x2d0] ;  /* 0x0002d00001107983 */ /* 0x001ea80000300800 */
[----:B------:R-:W2:Y:S04]  /*5c3d0*/  LDL.LU R17, [R1+0x2d4] ;  /* 0x0002d40001117983 */ /* 0x000ea80000300800 */
[----:B------:R-:W2:Y:S04]  /*5c3e0*/  LDL.LU R18, [R1+0x2d8] ;  /* 0x0002d80001127983 */ /* 0x000ea80000300800 */
[----:B------:R-:W2:Y:S04]  /*5c3f0*/  LDL.LU R19, [R1+0x2dc] ;  /* 0x0002dc0001137983 */ /* 0x000ea80000300800 */
[----:B------:R-:W-:Y:S04]  /*5c400*/  STL.64 [R1+0x1450], R10 ;  /* 0x0014500a01007387 */ /* 0x000fe80000100a00 */
[----:B------:R0:W-:Y:S04]  /*5c410*/  STL.64 [R1+0x1448], R8 ;  /* 0x0014480801007387 */ /* 0x0001e80000100a00 */
[----:B------:R-:W3:Y:S04]  /*5c420*/  LDL R22, [R1+0x38] ;  /* 0x0000380001167983 */ /* 0x000ee80000100800 */
[----:B------:R-:W3:Y:S04]  /*5c430*/  LDL R23, [R1+0x3c] ;  /* 0x00003c0001177983 */ /* 0x000ee80000100800 */
[----:B0-----:R-:W3:Y:S04]  /*5c440*/  LDL.LU R8, [R1+0x2b0] ;  /* 0x0002b00001087983 */ /* 0x001ee80000300800 */
[----:B------:R-:W3:Y:S04]  /*5c450*/  LDL.LU R9, [R1+0x2b4] ;  /* 0x0002b40001097983 */ /* 0x000ee80000300800 */
[----:B------:R-:W3:Y:S04]  /*5c460*/  LDL.LU R10, [R1+0x2b8] ;  /* 0x0002b800010a7983 */ /* 0x000ee80000300800 */
[----:B------:R-:W3:Y:S04]  /*5c470*/  LDL.LU R11, [R1+0x2bc] ;  /* 0x0002bc00010b7983 */ /* 0x000ee80000300800 */
[----:B------:R-:W5:Y:S04]  /*5c480*/  LDL.LU R3, [R1+0x147c] ;  /* 0x00147c0001037983 */ /* 0x000f680000300800 */
[----:B------:R-:W2:Y:S04]  /*5c490*/  LDL.LU R29, [R1+0x18] ;  /* 0x00001800011d7983 */ /* 0x000ea80000300800 */
[----:B------:R-:W3:Y:S04]  /*5c4a0*/  LDL.LU R0, [R1+0x1478] ;  /* 0x0014780001007983 */ /* 0x000ee80000300800 */
[----:B------:R-:W3:Y:S04]  /*5c4b0*/  LDL.LU R27, [R1] ;  /* 0x00000000011b7983 */ /* 0x000ee80000300800 */
[----:B------:R-:W4:Y:S04]  /*5c4c0*/  LDL.LU.64 R24, [R1+0x1470] ;  /* 0x0014700001187983 */ /* 0x000f280000300a00 */
        /* <DEDUP_REMOVED lines=15> */
[----:B------:R-:W3:Y:S04]  /*5c5c0*/  LDL.LU R14, [R1+0xe8] ;  /* 0x0000e800010e7983 */ /* 0x000ee80000300800 */
[----:B------:R-:W3:Y:S01]  /*5c5d0*/  LDL.LU R15, [R1+0xec] ;  /* 0x0000ec00010f7983 */ /* 0x000ee20000300800 */
[C---:B--2---:R-:W-:Y:S08]  /*5c5e0*/  HMMA.16816.F32 R16, R4.reuse, R20, R16 ;  /* 0x000000140410723c */ /* 0x044ff00000001810 */
[C---:B------:R-:W-:Y:S11]  /*5c5f0*/  HMMA.16816.F32 R20, R4.reuse, R22, R8 ;  /* 0x000000160414723c */ /* 0x040ff60000001808 */
[----:B------:R0:W-:Y:S02]  /*5c600*/  STL.64 [R1+0x1430], R18 ;  /* 0x0014301201007387 */ /* 0x0001e40000100a00 */
[----:B0-----:R-:W-:Y:S01]  /*5c610*/  IMAD.MOV.U32 R18, RZ, RZ, R28 ;  /* 0x000000ffff127224 */ /* 0x001fe200078e001c */
[----:B------:R-:W-:Y:S01]  /*5c620*/  MOV R19, R26 ;  /* 0x0000001a00137202 */ /* 0x000fe20000000f00 */
[----:B------:R-:W2:Y:S04]  /*5c630*/  LDL.LU R28, [R1+0x145c] ;  /* 0x00145c00011c7983 */ /* 0x000ea80000300800 */
[----:B------:R-:W4:Y:S04]  /*5c640*/  LDL.LU R26, [R1+0x1458] ;  /* 0x00145800011a7983 */ /* 0x000f280000300800 */
[----:B------:R-:W3:Y:S04]  /*5c650*/  LDL.LU.64 R10, [R1+0x1450] ;  /* 0x00145000010a7983 */ /* 0x000ee80000300a00 */
[----:B------:R-:W5:Y:S04]  /*5c660*/  LDL.LU.64 R8, [R1+0x1448] ;  /* 0x0014480001087983 */ /* 0x000f680000300a00 */
[----:B------:R-:W2:Y:S01]  /*5c670*/  LDL R2, [R1+0x804] ;  /* 0x0008040001027983 */ /* 0x000ea20000100800 */
[----:B---3--:R-:W-:Y:S03]  /*5c680*/  HMMA.16816.F32 R4, R4, R10, R12 ;  /* 0x0000000a0404723c */ /* 0x008fe6000000180c */
[----:B------:R-:W3:Y:S04]  /*5c690*/  LDL.LU.64 R14, [R1+0x1440] ;  /* 0x00144000010e7983 */ /* 0x000ee80000300a00 */
[----:B------:R-:W3:-:S12]  /*5c6a0*/  LDL.LU.64 R12, [R1+0x1438] ;  /* 0x00143800010c7983 */ /* 0x000ed80000300a00 */
[----:B------:R5:W-:Y:S02]  /*5c6b0*/  STL.64 [R1+0x1428], R6 ;  /* 0x0014280601007387 */ /* 0x000be40000100a00 */
[----:B-----5:R-:W-:Y:S01]  /*5c6c0*/  IMAD.MOV.U32 R7, RZ, RZ, R8 ;  /* 0x000000ffff077224 */ /* 0x020fe200078e0008 */
[----:B----4-:R-:W-:Y:S02]  /*5c6d0*/  MOV R8, R26 ;  /* 0x0000001a00087202 */ /* 0x010fe40000000f00 */
[----:B--2---:R-:W-:Y:S04]  /*5c6e0*/  LDS.64 R26, [R28+UR7+0x4a080] ;  /* 0x04a080071c1a7984 */ /* 0x004fe80008000a00 */
[----:B------:R-:W0:Y:S01]  /*5c6f0*/  LDS.64 R28, [R28+UR7+0x4a880] ;  /* 0x04a880071c1c7984 */ /* 0x000e220008000a00 */
[----:B------:R-:W-:-:S02]  /*5c700*/  IMAD.MOV.U32 R6, RZ, RZ, R9 ;  /* 0x000000ffff067224 */ /* 0x000fc400078e0009 */
[----:B------:R-:W-:Y:S02]  /*5c710*/  IMAD.MOV.U32 R9, RZ, RZ, R25 ;  /* 0x000000ffff097224 */ /* 0x000fe400078e0019 */
[----:B------:R-:W-:Y:S01]  /*5c720*/  IMAD.MOV.U32 R10, RZ, RZ, R0 ;  /* 0x000000ffff0a7224 */ /* 0x000fe200078e0000 */
[----:B------:R-:W-:Y:S01]  /*5c730*/  MOV R11, R3 ;  /* 0x00000003000b7202 */ /* 0x000fe20000000f00 */
[----:B0-----:R0:W-:Y:S04]  /*5c740*/  STL [R1+0x1420], R29 ;  /* 0x0014201d01007387 */ /* 0x0011e80000100800 */
[----:B------:R-:W-:Y:S04]  /*5c750*/  STL.64 [R1+0x10], R26 ;  /* 0x0000101a01007387 */ /* 0x000fe80000100a00 */
[----:B------:R-:W1:Y:S04]  /*5c760*/  LDS.64 R26, [R2+UR7+0x4a080] ;  /* 0x04a08007021a7984 */ /* 0x000e680008000a00 */
[----:B0-----:R-:W2:Y:S04]  /*5c770*/  LDL.LU R29, [R1+0x4] ;  /* 0x00000400011d7983 */ /* 0x001ea80000300800 */
[----:B-1----:R-:W-:Y:S01]  /*5c780*/  STL.64 [R1+0x20], R26 ;  /* 0x0000201a01007387 */ /* 0x002fe20000100a00 */
[----:B---3--:R-:W-:Y:S03]  /*5c790*/  HMMA.16816.F32 R8, R8, R18, R12 ;  /* 0x000000120808723c */ /* 0x008fe6000000180c */
[----:B------:R-:W3:Y:S04]  /*5c7a0*/  LDL.LU.64 R18, [R1+0x1430] ;  /* 0x0014300001127983 */ /* 0x000ee80000300a00 */
[----:B------:R-:W3:-:S12]  /*5c7b0*/  LDL R12, [R1+0x58] ;  /* 0x00005800010c7983 */ /* 0x000ed80000100800 */
[----:B------:R0:W-:Y:S04]  /*5c7c0*/  STL.64 [R1+0x110], R8 ;  /* 0x0001100801007387 */ /* 0x0001e80000100a00 */
[----:B------:R1:W-:Y:S04]  /*5c7d0*/  STL.64 [R1+0x118], R10 ;  /* 0x0001180a01007387 */ /* 0x0003e80000100a00 */
[----:B------:R-:W3:Y:S04]  /*5c7e0*/  LDL R13, [R1+0x5c] ;  /* 0x00005c00010d7983 */ /* 0x000ee80000100800 */
[----:B------:R-:W4:Y:S04]  /*5c7f0*/  LDL.LU R14, [R1+0x10] ;  /* 0x00001000010e7983 */ /* 0x000f280000300800 */
[----:B------:R-:W5:Y:S01]  /*5c800*/  LDL.LU R15, [R1+0x20] ;  /* 0x00002000010f7983 */ /* 0x000f620000300800 */
[----:B0-----:R-:W-:Y:S01]  /*5c810*/  MOV R9, R25 ;  /* 0x0000001900097202 */ /* 0x001fe20000000f00 */
[----:B-1----:R-:W-:-:S02]  /*5c820*/  IMAD.MOV.U32 R10, RZ, RZ, R0 ;  /* 0x000000ffff0a7224 */ /* 0x002fc400078e0000 */
[----:B------:R-:W-:Y:S02]  /*5c830*/  IMAD.MOV.U32 R11, RZ, RZ, R3 ;  /* 0x000000ffff0b7224 */ /* 0x000fe400078e0003 */
[----:B--2---:R-:W-:-:S07]  /*5c840*/  IMAD.MOV.U32 R8, RZ, RZ, R29 ;  /* 0x000000ffff087224 */ /* 0x004fce00078e001d */
[----:B---3--:R-:W-:Y:S01]  /*5c850*/  HMMA.16816.F32 R8, R8, R12, R16 ;  /* 0x0000000c0808723c */ /* 0x008fe20000001810 */
[----:B------:R-:W2:-:S15]  /*5c860*/  LDL R12, [R1+0x38] ;  /* 0x00003800010c7983 */ /* 0x000e9e0000100800 */
[----:B------:R-:W-:-:S03]  /*5c870*/  NOP ;  /* 0x0000000000007918 */ /* 0x000fc60000000000 */
[----:B------:R0:W-:Y:S04]  /*5c880*/  STL.64 [R1+0x140], R8 ;  /* 0x0001400801007387 */ /* 0x0001e80000100a00 */
[----:B------:R1:W-:Y:S04]  /*5c890*/  STL.64 [R1+0x148], R10 ;  /* 0x0001480a01007387 */ /* 0x0003e80000100a00 */
[----:B------:R-:W2:Y:S04]  /*5c8a0*/  LDL R13, [R1+0x3c] ;  /* 0x00003c00010d7983 */ /* 0x000ea80000100800 */
[----:B------:R-:W3:Y:S04]  /*5c8b0*/  LDL.64 R16, [R1+0x70] ;  /* 0x0000700001107983 */ /* 0x000ee80000100a00 */
[----:B------:R-:W2:Y:S04]  /*5c8c0*/  LDL R18, [R1+0x28] ;  /* 0x0000280001127983 */ /* 0x000ea80000100800 */
[----:B------:R-:W2:Y:S01]  /*5c8d0*/  LDL R19, [R1+0x2c] ;  /* 0x00002c0001137983 */ /* 0x000ea20000100800 */
[----:B0-----:R-:W-:Y:S01]  /*5c8e0*/  MOV R8, R29 ;  /* 0x0000001d00087202 */ /* 0x001fe20000000f00 */
[----:B------:R-:W-:-:S02]  /*5c8f0*/  IMAD.MOV.U32 R9, RZ, RZ, R25 ;  /* 0x000000ffff097224 */ /* 0x000fc400078e0019 */
        /* <DEDUP_REMOVED lines=35> */
[----:B------:R5:W-:Y:S01]  /*5cb30*/  STL.64 [R1+0x698], R6 ;  /* 0x0006980601007387 */ /* 0x000be20000100a00 */
[----:B------:R-:W-:-:S03]  /*5cb40*/  IMAD.MOV.U32 R0, RZ, RZ, R17 ;  /* 0x000000ffff007224 */ /* 0x000fc600078e0011 */
[----:B------:R-:W3:Y:S01]  /*5cb50*/  LDL R11, [R1+0x34] ;  /* 0x00003400010b7983 */ /* 0x000ee20000100800 */
[----:B----4-:R-:W-:Y:S01]  /*5cb60*/  MOV R4, R14 ;  /* 0x0000000e00047202 */ /* 0x010fe20000000f00 */
[----:B------:R-:W-:Y:S02]  /*5cb70*/  IMAD.MOV.U32 R5, RZ, RZ, R28 ;  /* 0x000000ffff057224 */ /* 0x000fe400078e001c */
[----:B-----5:R-:W-:Y:S01]  /*5cb80*/  IMAD.MOV.U32 R6, RZ, RZ, R15 ;  /* 0x000000ffff067224 */ /* 0x020fe200078e000f */
[----:B0-----:R-:W-:-:S07]  /*5cb90*/  MOV R7, R26 ;  /* 0x0000001a00077202 */ /* 0x001fce0000000f00 */
        /* <DEDUP_REMOVED lines=16> */
[----:B---3--:R-:W-:Y:S01]  /*5cca0*/  HMMA.16816.F32 R8, R8, R12, R20 ;  /* 0x0000000c0808723c */ /* 0x008fe20000001814 */
[----:B------:R-:W2:Y:S01]  /*5ccb0*/  LDL.LU.64 R22, [R1+0x13f8] ;  /* 0x0013f80001167983 */ /* 0x000ea20000300a00 */
[----:B------:R-:W-:-:S03]  /*5ccc0*/  MOV R13, R28 ;  /* 0x0000001c000d7202 */ /* 0x000fc60000000f00 */
[----:B------:R-:W3:Y:S01]  /*5ccd0*/  LDL R28, [R1+0x78] ;  /* 0x00007800011c7983 */ /* 0x000ee20000100800 */
[----:B------:R-:W-:Y:S02]  /*5cce0*/  IMAD.MOV.U32 R12, RZ, RZ, R14 ;  /* 0x000000ffff0c7224 */ /* 0x000fe400078e000e */
[----:B------:R-:W-:Y:S02]  /*5ccf0*/  IMAD.MOV.U32 R14, RZ, RZ, R15 ;  /* 0x000000ffff0e7224 */ /* 0x000fe400078e000f */
[----:B------:R-:W-:-:S07]  /*5cd00*/  IMAD.MOV.U32 R15, RZ, RZ, R26 ;  /* 0x000000ffff0f7224 */ /* 0x000fce00078e001a */
[----:B--2---:R-:W-:Y:S01]  /*5cd10*/  HMMA.16816.F32 R12, R12, R22, R16 ;  /* 0x000000160c0c723c */ /* 0x004fe20000001810 */
[----:B------:R-:W-:Y:S01]  /*5cd20*/  IMAD.MOV.U32 R22, RZ, RZ, R24 ;  /* 0x000000ffff167224 */ /* 0x000fe200078e0018 */
[----:B---3--:R-:W-:Y:S04]  /*5cd30*/  LDS.64 R18, [R28+UR7+0x4b080] ;  /* 0x04b080071c127984 */ /* 0x008fe80008000a00 */
[----:B------:R-:W0:Y:S04]  /*5cd40*/  LDS.64 R24, [R28+UR7+0x4b880] ;  /* 0x04b880071c187984 */ /* 0x000e280008000a00 */
[----:B------:R-:W2:Y:S04]  /*5cd50*/  LDL.LU.64 R16, [R1+0x13f0] ;  /* 0x0013f00001107983 */ /* 0x000ea80000300a00 */
[----:B------:R-:W2:Y:S04]  /*5cd60*/  LDL R20, [R1+0x14] ;  /* 0x0000140001147983 */ /* 0x000ea80000100800 */
[----:B0-----:R0:W-:Y:S04]  /*5cd70*/  STL [R1+0x13e0], R24 ;  /* 0x0013e01801007387 */ /* 0x0011e80000100800 */
[----:B------:R-:W-:Y:S04]  /*5cd80*/  STL.64 [R1+0x8], R18 ;  /* 0x0000081201007387 */ /* 0x000fe80000100a00 */
[----:B------:R-:W1:Y:S04]  /*5cd90*/  LDS.64 R18, [R2+UR7+0x4b080] ;  /* 0x04b0800702127984 */ /* 0x000e680008000a00 */
[----:B------:R-:W3:Y:S04]  /*5cda0*/  LDS.64 R2, [R2+UR7+0x4b880] ;  /* 0x04b8800702027984 */ /* 0x000ee80008000a00 */
[----:B0-----:R-:W4:Y:S04]  /*5cdb0*/  LDL.LU R24, [R1+0x24] ;  /* 0x0000240001187983 */ /* 0x001f280000300800 */
[----:B------:R-:W-:Y:S04]  /*5cdc0*/  STL [R1+0x13c4], R25 ;  /* 0x0013c41901007387 */ /* 0x000fe80000100800 */
[----:B------:R-:W-:Y:S01]  /*5cdd0*/  STL [R1+0x13c0], R28 ;  /* 0x0013c01c01007387 */ /* 0x000fe20000100800 */
[----:B-1----:R-:W-:-:S03]  /*5cde0*/  MOV R26, R19 ;  /* 0x00000013001a7202 */ /* 0x002fc60000000f00 */
[----:B------:R0:W-:Y:S04]  /*5cdf0*/  STL [R1+0x18], R18 ;  /* 0x0000181201007387 */ /* 0x0001e80000100800 */
[----:B0-----:R-:W2:Y:S04]  /*5ce00*/  LDL.LU.64 R18, [R1+0x13e8] ;  /* 0x0013e80001127983 */ /* 0x001ea80000300a00 */
[----:B------:R0:W-:Y:S04]  /*5ce10*/  STL [R1+0x13e4], R26 ;  /* 0x0013e41a01007387 */ /* 0x0001e80000100800 */
[----:B0-----:R-:W5:Y:S04]  /*5ce20*/  LDL.LU R26, [R1+0x14] ;  /* 0x00001400011a7983 */ /* 0x001f680000300800 */
[----:B---3--:R0:W-:Y:S04]  /*5ce30*/  STL.64 [R1+0x13d8], R2 ;  /* 0x0013d80201007387 */ /* 0x0081e80000100a00 */
[----:B0-----:R-:W2:Y:S01]  /*5ce40*/  LDL.64 R2, [R1+0x60] ;  /* 0x0000600001027983 */ /* 0x001ea20000100a00 */
[----:B------:R-:W-:Y:S01]  /*5ce50*/  MOV R21, R29 ;  /* 0x0000001d00157202 */ /* 0x000fe20000000f00 */
[----:B------:R-:W-:-:S07]  /*5ce60*/  IMAD.MOV.U32 R23, RZ, RZ, R27 ;  /* 0x000000ffff177224 */ /* 0x000fce00078e001b */
[----:B--2---:R-:W-:-:S15]  /*5ce70*/  HMMA.16816.F32 R16, R20, R2, R16 ;  /* 0x000000021410723c */ /* 0x004fde0000001810 */
[----:B------:R-:W-:-:S04]  /*5ce80*/  NOP ;  /* 0x0000000000007918 */ /* 0x000fc80000000000 */
[----:B------:R5:W-:Y:S04]  /*5ce90*/  STL.64 [R1+0xf0], R16 ;  /* 0x0000f01001007387 */ /* 0x000be80000100a00 */
[----:B------:R4:W-:Y:S04]  /*5cea0*/  STL.64 [R1+0xf8], R18 ;  /* 0x0000f81201007387 */ /* 0x0009e80000100a00 */
[----:B------:R-:W2:Y:S04]  /*5ceb0*/  LDL.64 R20, [R1+0x58] ;  /* 0x0000580001147983 */ /* 0x000ea80000100a00 */
[----:B------:R-:W3:Y:S04]  /*5cec0*/  LDL R22, [R1+0x68] ;  /* 0x0000680001167983 */ /* 0x000ee80000100800 */
[----:B------:R-:W3:Y:S01]  /*5ced0*/  LDL R23, [R1+0x6c] ;  /* 0x00006c0001177983 */ /* 0x000ee20000100800 */
[----:B-----5:R-:W-:-:S02]  /*5cee0*/  IMAD.MOV.U32 R16, RZ, RZ, R26 ;  /* 0x000000ffff107224 */ /* 0x020fc400078e001a */
[----:B------:R-:W-:Y:S01]  /*5cef0*/  IMAD.MOV.U32 R17, RZ, RZ, R29 ;  /* 0x000000ffff117224 */ /* 0x000fe200078e001d */
[----:B----4-:R-:W-:Y:S01]  /*5cf00*/  MOV R18, R24 ;  /* 0x0000001800127202 */ /* 0x010fe20000000f00 */
[----:B------:R-:W-:Y:S02]  /*5cf10*/  IMAD.MOV.U32 R19, RZ, RZ, R27 ;  /* 0x000000ffff137224 */ /* 0x000fe400078e001b */
[----:B------:R-:W-:Y:S02]  /*5cf20*/  IMAD.MOV.U32 R25, RZ, RZ, R2 ;  /* 0x000000ffff197224 */ /* 0x000fe400078e0002 */
[----:B------:R-:W4:Y:S01]  /*5cf30*/  LDL R2, [R1+0x70] ;  /* 0x0000700001027983 */ /* 0x000f220000100800 */
[----:B------:R-:W-:Y:S01]  /*5cf40*/  IMAD.MOV.U32 R28, RZ, RZ, R3 ;  /* 0x000000ffff1c7224 */ /* 0x000fe200078e0003 */
[----:B------:R-:W-:Y:S01]  /*5cf50*/  MOV R3, R0 ;  /* 0x0000000000037202 */ /* 0x000fe20000000f00 */
[----:B--2---:R-:W-:Y:S01]  /*5cf60*/  HMMA.16816.F32 R16, R16, R20, R4 ;  /* 0x000000141010723c */ /* 0x004fe20000001804 */
[----:B------:R-:W-:Y:S01]  /*5cf70*/  MOV R4, R26 ;  /* 0x0000001a00047202 */ /* 0x000fe20000000f00 */
[----:B------:R-:W-:-:S02]  /*5cf80*/  IMAD.MOV.U32 R5, RZ, RZ, R29 ;  /* 0x000000ffff057224 */ /* 0x000fc400078e001d */
[----:B------:R-:W-:Y:S01]  /*5cf90*/  IMAD.MOV.U32 R6, RZ, RZ, R24 ;  /* 0x000000ffff067224 */ /* 0x000fe200078e0018 */
[----:B------:R-:W-:-:S07]  /*5cfa0*/  MOV R7, R27 ;  /* 0x0000001b00077202 */ /* 0x000fce0000000f00 */
[----:B---3--:R-:W-:Y:S01]  /*5cfb0*/  HMMA.16816.F32 R4, R4, R22, R8 ;  /* 0x000000160404723c */ /* 0x008fe20000001808 */
[----:B------:R-:W-:-:S06]  /*5cfc0*/  IMAD.MOV.U32 R0, RZ, RZ, R21 ;  /* 0x000000ffff007224 */ /* 0x000fcc00078e0015 */
[----:B------:R-:W-:Y:S04]  /*5cfd0*/  STL.64 [R1+0x120], R16 ;  /* 0x0001201001007387 */ /* 0x000fe80000100a00 */
[----:B------:R-:W-:Y:S04]  /*5cfe0*/  STL.64 [R1+0x128], R18 ;  /* 0x0001281201007387 */ /* 0x000fe80000100a00 */
[----:B------:R-:W2:Y:S04]  /*5cff0*/  LDL R22, [R1+0x38] ;  /* 0x0000380001167983 */ /* 0x000ea80000100800 */
[----:B------:R0:W-:Y:S04]  /*5d000*/  STL.64 [R1+0x640], R4 ;  /* 0x0006400401007387 */ /* 0x0001e80000100a00 */
[----:B------:R1:W-:Y:S04]  /*5d010*/  STL.64 [R1+0x648], R6 ;  /* 0x0006480601007387 */ /* 0x0003e80000100a00 */
[----:B------:R-:W2:Y:S04]  /*5d020*/  LDL R23, [R1+0x3c] ;  /* 0x00003c0001177983 */ /* 0x000ea80000100800 */
[----:B------:R-:W3:Y:S04]  /*5d030*/  LDL R20, [R1+0x30] ;  /* 0x0000300001147983 */ /* 0x000ee80000100800 */
[----:B------:R-:W3:Y:S01]  /*5d040*/  LDL R21, [R1+0x34] ;  /* 0x0000340001157983 */ /* 0x000ee20000100800 */
[----:B0-----:R-:W-:-:S02]  /*5d050*/  IMAD.MOV.U32 R4, RZ, RZ, R26 ;  /* 0x000000ffff047224 */ /* 0x001fc400078e001a */
[----:B------:R-:W-:Y:S01]  /*5d060*/  IMAD.MOV.U32 R5, RZ, RZ, R29 ;  /* 0x000000ffff057224 */ /* 0x000fe200078e001d */
[----:B-1----:R-:W-:Y:S01]  /*5d070*/  MOV R6, R24 ;  /* 0x0000001800067202 */ /* 0x002fe20000000f00 */
        /* <DEDUP_REMOVED lines=13> */
[----:B------:R-:W5:Y:S04]  /*5d150*/  LDL.LU R9, [R1+0x18] ;  /* 0x0000180001097983 */ /* 0x000f680000300800 */
[----:B------:R-:W2:Y:S04]  /*5d160*/  LDL.64 R10, [R1+0x50] ;  /* 0x00005000010a7983 */ /* 0x000ea80000100a00 */
[----:B------:R-:W2:Y:S04]  /*5d170*/  LDL.LU R26, [R1+0x13e4] ;  /* 0x0013e400011a7983 */ /* 0x000ea80000300800 */
[----:B------:R-:W2:Y:S04]  /*5d180*/  LDL.LU R24, [R1+0x13e0] ;  /* 0x0013e00001187983 */ /* 0x000ea80000300800 */
[----:B------:R-:W3:Y:S04]  /*5d190*/  LDL.LU R27, [R1+0xc] ;  /* 0x00000c00011b7983 */ /* 0x000ee80000300800 */
[----:B------:R-:W3:Y:S04]  /*5d1a0*/  LDL.LU.64 R2, [R1+0x13d8] ;  /* 0x0013d80001027983 */ /* 0x000ee80000300a00 */
[----:B------:R-:W3:Y:S04]  /*5d1b0*/  LDL R14, [R1+0x28] ;  /* 0x00002800010e7983 */ /* 0x000ee80000100800 */
[----:B------:R4:W-:Y:S04]  /*5d1c0*/  STL.64 [R1+0x670], R4 ;  /* 0x0006700401007387 */ /* 0x0009e80000100a00 */
[----:B------:R5:W-:Y:S04]  /*5d1d0*/  STL.64 [R1+0x678], R6 ;  /* 0x0006780601007387 */ /* 0x000be80000100a00 */
[----:B------:R-:W3:Y:S01]  /*5d1e0*/  LDL R15, [R1+0x2c] ;  /* 0x00002c00010f7983 */ /* 0x000ee20000100800 */
[----:B----4-:R-:W-:-:S02]  /*5d1f0*/  IMAD.MOV.U32 R4, RZ, RZ, R8 ;  /* 0x000000ffff047224 */ /* 0x010fc400078e0008 */
[----:B-----5:R-:W-:Y:S01]  /*5d200*/  IMAD.MOV.U32 R6, RZ, RZ, R9 ;  /* 0x000000ffff067224 */ /* 0x020fe200078e0009 */
[----:B--2---:R-:W-:Y:S01]  /*5d210*/  MOV R5, R24 ;  /* 0x0000001800057202 */ /* 0x004fe20000000f00 */
[----:B---3--:R-:W-:-:S07]  /*5d220*/  IMAD.MOV.U32 R7, RZ, RZ, R2 ;  /* 0x000000ffff077224 */ /* 0x008fce00078e0002 */
        /* <DEDUP_REMOVED lines=27> */
[----:B----4-:R-:W0:Y:S04]  /*5d3e0*/  LDS.64 R14, [R28+UR7+0x4c080] ;  /* 0x04c080071c0e7984 */ /* 0x010e280008000a00 */
[----:B------:R-:W2:Y:S04]  /*5d3f0*/  LDL.LU.64 R12, [R1+0x13a8] ;  /* 0x0013a800010c7983 */ /* 0x000ea80000300a00 */
[----:B------:R-:W1:Y:S04]  /*5d400*/  LDS.64 R28, [R28+UR7+0x4c880] ;  /* 0x04c880071c1c7984 */ /* 0x000e680008000a00 */
[----:B0-----:R0:W-:Y:S04]  /*5d410*/  STL.64 [R1+0x10], R14 ;  /* 0x0000100e01007387 */ /* 0x0011e80000100a00 */
[----:B0-----:R-:W2:Y:S04]  /*5d420*/  LDL.LU.64 R14, [R1+0x13a0] ;  /* 0x0013a000010e7983 */ /* 0x001ea80000300a00 */
[----:B-1----:R-:W-:Y:S04]  /*5d430*/  STL.64 [R1], R28 ;  /* 0x0000001c01007387 */ /* 0x002fe80000100a00 */
[----:B-----5:R-:W0:Y:S01]  /*5d440*/  LDS.64 R28, [R2+UR7+0x4c080] ;  /* 0x04c08007021c7984 */ /* 0x020e220008000a00 */
[----:B------:R-:W-:Y:S01]  /*5d450*/  IMAD.MOV.U32 R24, RZ, RZ, R11 ;  /* 0x000000ffff187224 */ /* 0x000fe200078e000b */
[----:B------:R-:W-:Y:S01]  /*5d460*/  MOV R8, R27 ;  /* 0x0000001b00087202 */ /* 0x000fe20000000f00 */
[----:B---3--:R-:W-:-:S02]  /*5d470*/  IMAD.MOV.U32 R9, RZ, RZ, R25 ;  /* 0x000000ffff097224 */ /* 0x008fc400078e0019 */
[----:B------:R-:W-:Y:S01]  /*5d480*/  IMAD.MOV.U32 R10, RZ, RZ, R26 ;  /* 0x000000ffff0a7224 */ /* 0x000fe200078e001a */
[----:B------:R-:W-:Y:S01]  /*5d490*/  MOV R11, R3 ;  /* 0x00000003000b7202 */ /* 0x000fe20000000f00 */
[----:B0-----:R-:W-:Y:S04]  /*5d4a0*/  STL.64 [R1+0x20], R28 ;  /* 0x0000201c01007387 */ /* 0x001fe80000100a00 */
[----:B------:R-:W0:Y:S04]  /*5d4b0*/  LDS.64 R28, [R2+UR7+0x4c880] ;  /* 0x04c88007021c7984 */ /* 0x000e280008000a00 */
[----:B0-----:R0:W-:Y:S04]  /*5d4c0*/  STL [R1+0x136c], R29 ;  /* 0x00136c1d01007387 */ /* 0x0011e80000100800 */
[----:B0-----:R-:W3:Y:S04]  /*5d4d0*/  LDL.LU R29, [R1+0x10] ;  /* 0x00001000011d7983 */ /* 0x001ee80000300800 */
[----:B------:R0:W-:Y:S04]  /*5d4e0*/  STL [R1+0x1368], R2 ;  /* 0x0013680201007387 */ /* 0x0001e80000100800 */
[----:B0-----:R-:W4:Y:S01]  /*5d4f0*/  LDL.LU R2, [R1] ;  /* 0x0000000001027983 */ /* 0x001f220000300800 */
[----:B--2---:R-:W-:Y:S03]  /*5d500*/  HMMA.16816.F32 R8, R8, R18, R12 ;  /* 0x000000120808723c */ /* 0x004fe6000000180c */
[----:B------:R-:W2:Y:S04]  /*5d510*/  LDL.LU.64 R18, [R1+0x1398] ;  /* 0x0013980001127983 */ /* 0x000ea80000300a00 */
[----:B------:R-:W2:-:S12]  /*5d520*/  LDL R12, [R1+0x58] ;  /* 0x00005800010c7983 */ /* 0x000e980000100800 */
[----:B------:R0:W-:Y:S04]  /*5d530*/  STL.64 [R1+0xc0], R8 ;  /* 0x0000c00801007387 */ /* 0x0001e80000100a00 */
[----:B------:R1:W-:Y:S04]  /*5d540*/  STL.64 [R1+0xc8], R10 ;  /* 0x0000c80a01007387 */ /* 0x0003e80000100a00 */
[----:B------:R-:W5:Y:S01]  /*5d550*/  LDL.64 R14, [R1+0x68] ;  /* 0x00006800010e7983 */ /* 0x000f620000100a00 */
[----:B------:R-:W-:Y:S02]  /*5d560*/  IMAD.MOV.U32 R13, RZ, RZ, R0 ;  /* 0x000000ffff0d7224 */ /* 0x000fe400078e0000 */
[----:B0-----:R-:W-:Y:S01]  /*5d570*/  IMAD.MOV.U32 R8, RZ, RZ, R27 ;  /* 0x000000ffff087224 */ /* 0x001fe200078e001b */
[----:B------:R-:W-:Y:S01]  /*5d580*/  MOV R9, R25 ;  /* 0x0000001900097202 */ /* 0x000fe20000000f00 */
[----:B-1----:R-:W-:-:S02]  /*5d590*/  IMAD.MOV.U32 R10, RZ, RZ, R26 ;  /* 0x000000ffff0a7224 */ /* 0x002fc400078e001a */
[----:B------:R-:W-:-:S07]  /*5d5a0*/  IMAD.MOV.U32 R11, RZ, RZ, R3 ;  /* 0x000000ffff0b7224 */ /* 0x000fce00078e0003 */
[C---:B--2---:R-:W-:Y:S08]  /*5d5b0*/  HMMA.16816.F32 R16, R8.reuse, R12, R16 ;  /* 0x0000000c0810723c */ /* 0x044ff00000001810 */
[----:B-----5:R-:W-:Y:S11]  /*5d5c0*/  HMMA.16816.F32 R8, R8, R14, R20 ;  /* 0x0000000e0808723c */ /* 0x020ff60000001814 */
[----:B------:R-:W-:Y:S04]  /*5d5d0*/  STL.64 [R1+0x100], R16 ;  /* 0x0001001001007387 */ /* 0x000fe80000100a00 */
[----:B------:R0:W-:Y:S04]  /*5d5e0*/  STL.64 [R1+0x108], R18 ;  /* 0x0001081201007387 */ /* 0x0001e80000100a00 */
[----:B------:R-:W-:Y:S04]  /*5d5f0*/  STL.64 [R1+0x620], R8 ;  /* 0x0006200801007387 */ /* 0x000fe80000100a00 */
[----:B------:R-:W-:Y:S04]  /*5d600*/  STL.64 [R1+0x628], R10 ;  /* 0x0006280a01007387 */ /* 0x000fe80000100a00 */
[----:B0-----:R-:W2:Y:S04]  /*5d610*/  LDL R18, [R1+0x30] ;  /* 0x0000300001127983 */ /* 0x001ea80000100800 */
[----:B------:R-:W2:Y:S04]  /*5d620*/  LDL R19, [R1+0x34] ;  /* 0x0000340001137983 */ /* 0x000ea80000100800 */
[----:B------:R-:W5:Y:S04]  /*5d630*/  LDL R12, [R1+0x70] ;  /* 0x00007000010c7983 */ /* 0x000f680000100800 */
[----:B------:R-:W5:Y:S01]  /*5d640*/  LDL R13, [R1+0x74] ;  /* 0x00007400010d7983 */ /* 0x000f620000100800 */
[----:B------:R-:W-:Y:S01]  /*5d650*/  MOV R20, R14 ;  /* 0x0000000e00147202 */ /* 0x000fe20000000f00 */
[----:B------:R-:W-:-:S02]  /*5d660*/  IMAD.MOV.U32 R0, RZ, RZ, R15 ;  /* 0x000000ffff007224 */ /* 0x000fc400078e000f */
[----:B--2---:R0:W-:Y:S04]  /*5d670*/  STL.64 [R1+0x1390], R18 ;  /* 0x0013901201007387 */ /* 0x0041e80000100a00 */
[----:B------:R-:W2:Y:S04]  /*5d680*/  LDL R14, [R1+0x28] ;  /* 0x00002800010e7983 */ /* 0x000ea80000100800 */
[----:B------:R-:W2:Y:S04]  /*5d690*/  LDL R15, [R1+0x2c] ;  /* 0x00002c00010f7983 */ /* 0x000ea80000100800 */
        /* <DEDUP_REMOVED lines=8> */
[----:B------:R-:W2:Y:S01]  /*5d720*/  LDL.LU R11, [R1+0x39c] ;  /* 0x00039c00010b7983 */ /* 0x000ea20000300800 */
[----:B------:R-:W-:Y:S01]  /*5d730*/  IMAD.MOV.U32 R23, RZ, RZ, R24 ;  /* 0x000000ffff177224 */ /* 0x000fe200078e0018 */
[----:B------:R-:W-:Y:S01]  /*5d740*/  MOV R24, R27 ;  /* 0x0000001b00187202 */ /* 0x000fe20000000f00 */
[----:B------:R-:W-:Y:S01]  /*5d750*/  IMAD.MOV.U32 R27, RZ, RZ, R3 ;  /* 0x000000ffff1b7224 */ /* 0x000fe200078e0003 */
[----:B--2---:R-:W-:Y:S04]  /*5d760*/  STL.64 [R1+0x1378], R10 ;  /* 0x0013780a01007387 */ /* 0x004fe80000100a00 */
[----:B------:R0:W-:Y:S04]  /*5d770*/  STL.64 [R1+0x1370], R8 ;  /* 0x0013700801007387 */ /* 0x0001e80000100a00 */
[----:B0-----:R-:W2:Y:S04]  /*5d780*/  LDL.LU R8, [R1+0x430] ;  /* 0x0004300001087983 */ /* 0x001ea80000300800 */
[----:B------:R-:W2:Y:S04]  /*5d790*/  LDL.LU R9, [R1+0x434] ;  /* 0x0004340001097983 */ /* 0x000ea80000300800 */
[----:B------:R-:W2:Y:S04]  /*5d7a0*/  LDL.LU R10, [R1+0x438] ;  /* 0x00043800010a7983 */ /* 0x000ea80000300800 */
[----:B------:R-:W2:Y:S01]  /*5d7b0*/  LDL.LU R11, [R1+0x43c] ;  /* 0x00043c00010b7983 */ /* 0x000ea20000300800 */
[----:B-----5:R-:W-:Y:S03]  /*5d7c0*/  HMMA.16816.F32 R4, R24, R12, R4 ;  /* 0x0000000c1804723c */ /* 0x020fe60000001804 */
[----:B--2---:R-:W-:Y:S04]  /*5d7d0*/  STL.64 [R1+0x1388], R10 ;  /* 0x0013880a01007387 */ /* 0x004fe80000100a00 */
[----:B------:R0:W-:Y:S04]  /*5d7e0*/  STL.64 [R1+0x1380], R8 ;  /* 0x0013800801007387 */ /* 0x0001e80000100a00 */
[----:B0-----:R-:W2:Y:S04]  /*5d7f0*/  LDL.LU R8, [R1+0x470] ;  /* 0x0004700001087983 */ /* 0x001ea80000300800 */
[----:B------:R-:W2:Y:S04]  /*5d800*/  LDL.LU R9, [R1+0x474] ;  /* 0x0004740001097983 */ /* 0x000ea80000300800 */
[----:B------:R-:W2:Y:S04]  /*5d810*/  LDL.LU R10, [R1+0x478] ;  /* 0x00047800010a7983 */ /* 0x000ea80000300800 */
[----:B------:R-:W2:Y:S04]  /*5d820*/  LDL.LU R11, [R1+0x47c] ;  /* 0x00047c00010b7983 */ /* 0x000ea80000300800 */
[----:B------:R-:W5:Y:S04]  /*5d830*/  LDL R22, [R1+0x50] ;  /* 0x0000500001167983 */ /* 0x000f680000100800 */
[----:B------:R-:W2:Y:S04]  /*5d840*/  LDL R3, [R1+0x78] ;  /* 0x0000780001037983 */ /* 0x000ea80000100800 */
[----:B------:R-:W2:Y:S04]  /*5d850*/  LDL R26, [R1+0x38] ;  /* 0x00003800011a7983 */ /* 0x000ea80000100800 */
[----:B------:R3:W-:Y:S04]  /*5d860*/  STL.64 [R1+0x650], R4 ;  /* 0x0006500401007387 */ /* 0x0007e80000100a00 */
[----:B------:R0:W-:Y:S04]  /*5d870*/  STL.64 [R1+0x658], R6 ;  /* 0x0006580601007387 */ /* 0x0001e80000100a00 */
[----:B------:R-:W2:Y:S01]  /*5d880*/  LDL R27, [R1+0x3c] ;  /* 0x00003c00011b7983 */ /* 0x000ea20000100800 */
[----:B---3--:R-:W-:Y:S01]  /*5d890*/  IMAD.MOV.U32 R4, RZ, RZ, R29 ;  /* 0x000000ffff047224 */ /* 0x008fe200078e001d */
[----:B----4-:R-:W-:Y:S01]  /*5d8a0*/  MOV R5, R2 ;  /* 0x0000000200057202 */ /* 0x010fe20000000f00 */
[----:B0-----:R-:W-:-:S02]  /*5d8b0*/  IMAD.MOV.U32 R6, RZ, RZ, R21 ;  /* 0x000000ffff067224 */ /* 0x001fc400078e0015 */
[----:B------:R-:W-:-:S07]  /*5d8c0*/  IMAD.MOV.U32 R7, RZ, RZ, R28 ;  /* 0x000000ffff077224 */ /* 0x000fce00078e001c */
[C---:B------:R-:W-:Y:S01]  /*5d8d0*/  HMMA.16816.F32 R12, R4.reuse, R14, R16 ;  /* 0x0000000e040c723c */ /* 0x040fe20000001810 */
[----:B------:R-:W2:Y:S07]  /*5d8e0*/  LDL.LU.64 R18, [R1+0x1390] ;  /* 0x0013900001127983 */ /* 0x000eae0000300a00 */
[----:B--2---:R-:W-:Y:S01]  /*5d8f0*/  HMMA.16816.F32 R16, R4, R18, R8 ;  /* 0x000000120410723c */ /* 0x004fe20000001808 */
[----:B------:R-:W2:Y:S04]  /*5d900*/  LDL.LU.64 R10, [R1+0x1388] ;  /* 0x00138800010a7983 */ /* 0x000ea80000300a00 */
[----:B------:R-:W2:-:S14]  /*5d910*/  LDL.LU.64 R8, [R1+0x1380] ;  /* 0x0013800001087983 */ /* 0x000e9c0000300a00 */
[----:B------:R0:W-:Y:S04]  /*5d920*/  STL.64 [R1+0x1360], R18 ;  /* 0x0013601201007387 */ /* 0x0001e80000100a00 */
[----:B0-----:R-:W3:Y:S01]  /*5d930*/  LDL.64 R18, [R1+0x60] ;  /* 0x0000600001127983 */ /* 0x001ee20000100a00 */
[----:B--2---:R-:W-:Y:S03]  /*5d940*/  HMMA.16816.F32 R24, R4, R26, R8 ;  /* 0x0000001a0418723c */ /* 0x004fe60000001808 */
[----:B------:R-:W5:Y:S04]  /*5d950*/  LDL.LU.64 R10, [R1+0x1378] ;  /* 0x00137800010a7983 */ /* 0x000f680000300a00 */
[----:B------:R-:W5:-:S12]  /*5d960*/  LDL.LU.64 R8, [R1+0x1370] ;  /* 0x0013700001087983 */ /* 0x000f580000300a00 */
[----:B------:R0:W-:Y:S04]  /*5d970*/  STL.64 [R1+0x1358], R26 ;  /* 0x0013581a01007387 */ /* 0x0001e80000100a00 */
[----:B------:R-:W2:Y:S04]  /*5d980*/  LDL.LU R29, [R1+0x136c] ;  /* 0x00136c00011d7983 */ /* 0x000ea80000300800 */
[----:B------:R-:W4:Y:S04]  /*5d990*/  LDL.LU R2, [R1+0x1368] ;  /* 0x0013680001027983 */ /* 0x000f280000300800 */
[----:B0-----:R-:W2:Y:S01]  /*5d9a0*/  LDL.64 R26, [R1+0x58] ;  /* 0x00005800011a7983 */ /* 0x001ea20000100a00 */
[----:B-----5:R-:W-:-:S15]  /*5d9b0*/  HMMA.16816.F32 R4, R4, R22, R8 ;  /* 0x000000160404723c */ /* 0x020fde0000001808 */
[----:B------:R-:W-:-:S04]  /*5d9c0*/  NOP ;  /* 0x0000000000007918 */ /* 0x000fc80000000000 */
[----:B------:R-:W-:Y:S04]  /*5d9d0*/  STL.64 [R1+0x1350], R6 ;  /* 0x0013500601007387 */ /* 0x000fe80000100a00 */
[----:B------:R-:W5:Y:S04]  /*5d9e0*/  LDL R8, [R1+0x14] ;  /* 0x0000140001087983 */ /* 0x000f680000100800 */
[----:B------:R-:W5:Y:S04]  /*5d9f0*/  LDL R9, [R1+0x4] ;  /* 0x0000040001097983 */ /* 0x000f680000100800 */
[----:B------:R-:W5:Y:S04]  /*5da00*/  LDL R10, [R1+0x24] ;  /* 0x00002400010a7983 */ /* 0x000f680000100800 */
[----:B------:R-:W0:Y:S04]  /*5da10*/  LDS.64 R6, [R3+UR7+0x4d080] ;  /* 0x04d0800703067984 */ /* 0x000e280008000a00 */
[----:B----4-:R-:W1:Y:S01]  /*5da20*/  LDS.64 R22, [R2+UR7+0x4d080] ;  /* 0x04d0800702167984 */ /* 0x010e620008000a00 */
[----:B--2---:R-:W-:-:S03]  /*5da30*/  MOV R11, R29 ;  /* 0x0000001d000b7202 */ /* 0x004fc60000000f00 */
[----:B0-----:R0:W-:Y:S02]  /*5da40*/  STL.64 [R1+0x8], R6 ;  /* 0x0000080601007387 */ /* 0x0011e40000100a00 */
[----:B0-----:R-:W-:Y:S02]  /*5da50*/  IMAD.MOV.U32 R6, RZ, RZ, R20 ;  /* 0x000000ffff067224 */ /* 0x001fe400078e0014 */
[----:B------:R-:W0:Y:S01]  /*5da60*/  LDS.64 R20, [R3+UR7+0x4d880] ;  /* 0x04d8800703147984 */ /* 0x000e220008000a00 */
[----:B------:R-:W-:Y:S01]  /*5da70*/  IMAD.MOV.U32 R28, RZ, RZ, R7 ;  /* 0x000000ffff1c7224 */ /* 0x000fe200078e0007 */
[----:B------:R-:W-:Y:S01]  /*5da80*/  MOV R7, R0 ;  /* 0x0000000000077202 */ /* 0x000fe20000000f00 */
[----:B-1----:R-:W-:-:S03]  /*5da90*/  IMAD.MOV.U32 R0, RZ, RZ, R23 ;  /* 0x000000ffff007224 */ /* 0x002fc600078e0017 */
[----:B------:R3:W-:Y:S02]  /*5daa0*/  STL [R1+0x1318], R28 ;  /* 0x0013181c01007387 */ /* 0x0007e40000100800 */
[----:B---3--:R-:W-:Y:S02]  /*5dab0*/  MOV R28, R19 ;  /* 0x00000013001c7202 */ /* 0x008fe40000000f00 */
[----:B0-----:R0:W-:Y:S04]  /*5dac0*/  STL [R1+0x1344], R20 ;  /* 0x0013441401007387 */ /* 0x0011e80000100800 */
[----:B0-----:R-:W2:Y:S04]  /*5dad0*/  LDL.LU R20, [R1+0x4] ;  /* 0x0000040001147983 */ /* 0x001ea80000300800 */
[----:B------:R0:W-:Y:S04]  /*5dae0*/  STL [R1+0x1340], R21 ;  /* 0x0013401501007387 */ /* 0x0001e80000100800 */
[----:B0-----:R-:W3:Y:S04]  /*5daf0*/  LDL.LU R21, [R1+0x24] ;  /* 0x0000240001157983 */ /* 0x001ee80000300800 */
[----:B------:R-:W-:Y:S04]  /*5db00*/  STL [R1+0x131c], R3 ;  /* 0x00131c0301007387 */ /* 0x000fe80000100800 */
[----:B------:R-:W-:Y:S04]  /*5db10*/  STL [R1+0x18], R22 ;  /* 0x0000181601007387 */ /* 0x000fe80000100800 */
[----:B------:R0:W-:Y:S04]  /*5db20*/  STL [R1+0x1348], R0 ;  /* 0x0013480001007387 */ /* 0x0001e80000100800 */
[----:B------:R-:W1:Y:S04]  /*5db30*/  LDS.64 R22, [R2+UR7+0x4d880] ;  /* 0x04d8800702167984 */ /* 0x000e680008000a00 */
[----:B0-----:R-:W4:Y:S01]  /*5db40*/  LDL.LU R0, [R1+0x14] ;  /* 0x0000140001007983 */ /* 0x001f220000300800 */
[----:B------:R-:W-:Y:S01]  /*5db50*/  IMAD.MOV.U32 R3, RZ, RZ, R18 ;  /* 0x000000ffff037224 */ /* 0x000fe200078e0012 */
[----:B-----5:R-:W-:-:S15]  /*5db60*/  HMMA.16816.F32 R8, R8, R18, R12 ;  /* 0x000000120808723c */ /* 0x020fde000000180c */
[----:B------:R-:W-:-:S04]  /*5db70*/  NOP ;  /* 0x0000000000007918 */ /* 0x000fc80000000000 */
[----:B------:R-:W-:Y:S04]  /*5db80*/  STL.64 [R1+0xb0], R8 ;  /* 0x0000b00801007387 */ /* 0x000fe80000100a00 */
[----:B------:R0:W-:Y:S04]  /*5db90*/  STL.64 [R1+0xb8], R10 ;  /* 0x0000b80a01007387 */ /* 0x0001e80000100a00 */
[----:B------:R-:W5:Y:S04]  /*5dba0*/  LDL.LU.64 R18, [R1+0x1360] ;  /* 0x0013600001127983 */ /* 0x000f680000300a00 */
[----:B------:R-:W5:Y:S04]  /*5dbb0*/  LDL.LU R14, [R1+0x8] ;  /* 0x00000800010e7983 */ /* 0x000f680000300800 */
[----:B------:R-:W5:Y:S01]  /*5dbc0*/  LDL.LU R15, [R1+0x18] ;  /* 0x00001800010f7983 */ /* 0x000f620000300800 */
[----:B0-----:R-:W-:-:S02]  /*5dbd0*/  IMAD.MOV.U32 R11, RZ, RZ, R29 ;  /* 0x000000ffff0b7224 */ /* 0x001fc400078e001d */
[----:B------:R-:W-:Y:S01]  /*5dbe0*/  IMAD.MOV.U32 R13, RZ, RZ, R26 ;  /* 0x000000ffff0d7224 */ /* 0x000fe200078e001a */
[----:B------:R-:W-:Y:S01]  /*5dbf0*/  MOV R12, R27 ;  /* 0x0000001b000c7202 */ /* 0x000fe20000000f00 */
[----:B--2---:R-:W-:Y:S01]  /*5dc00*/  IMAD.MOV.U32 R9, RZ, RZ, R20 ;  /* 0x000000ffff097224 */ /* 0x004fe200078e0014 */
[----:B---3--:R-:W-:Y:S01]  /*5dc10*/  MOV R10, R21 ;  /* 0x00000015000a7202 */ /* 0x008fe20000000f00 */
[----:B----4-:R-:W-:-:S07]  /*5dc20*/  IMAD.MOV.U32 R8, RZ, RZ, R0 ;  /* 0x000000ffff087224 */ /* 0x010fce00078e0000 */
        /* <DEDUP_REMOVED lines=9> */
[----:B0-----:R-:W-:-:S02]  /*5dcc0*/  IMAD.MOV.U32 R8, RZ, RZ, R0 ;  /* 0x000000ffff087224 */ /* 0x001fc400078e0000 */
[----:B------:R-:W-:Y:S01]  /*5dcd0*/  IMAD.MOV.U32 R9, RZ, RZ, R20 ;  /* 0x000000ffff097224 */ /* 0x000fe200078e0014 */
[----:B--2---:R-:W-:Y:S01]  /*5dce0*/  MOV R10, R21 ;  /* 0x00000015000a7202 */ /* 0x004fe20000000f00 */
[----:B------:R-:W-:-:S07]  /*5dcf0*/  IMAD.MOV.U32 R11, RZ, RZ, R29 ;  /* 0x000000ffff0b7224 */ /* 0x000fce00078e001d */
[----:B---3--:R-:W-:Y:S01]  /*5dd00*/  HMMA.16816.F32 R8, R8, R6, R24 ;  /* 0x000000060808723c */ /* 0x008fe20000001818 */
[----:B------:R-:W4:Y:S04]  /*5dd10*/  LDL.LU.64 R6, [R1+0x1350] ;  /* 0x0013500001067983 */ /* 0x000f280000300a00 */
[----:B------:R-:W2:-:S14]  /*5dd20*/  LDL R24, [R1+0x38] ;  /* 0x0000380001187983 */ /* 0x000e9c0000100800 */
[----:B------:R-:W-:Y:S04]  /*5dd30*/  STL.64 [R1+0x430], R8 ;  /* 0x0004300801007387 */ /* 0x000fe80000100a00 */
[----:B------:R-:W-:Y:S04]  /*5dd40*/  STL.64 [R1+0x438], R10 ;  /* 0x0004380a01007387 */ /* 0x000fe80000100a00 */
[----:B------:R-:W3:Y:S04]  /*5dd50*/  LDL R26, [R1+0x50] ;  /* 0x00005000011a7983 */ /* 0x000ee80000100800 */
[----:B------:R-:W3:Y:S04]  /*5dd60*/  LDL R27, [R1+0x54] ;  /* 0x00005400011b7983 */ /* 0x000ee80000100800 */
[----:B------:R-:W2:Y:S04]  /*5dd70*/  LDL R25, [R1+0x3c] ;  /* 0x00003c0001197983 */ /* 0x000ea80000100800 */
[----:B---3--:R-:W-:Y:S04]  /*5dd80*/  STL.64 [R1+0x1328], R26 ;  /* 0x0013281a01007387 */ /* 0x008fe80000100a00 */
[----:B--2---:R0:W-:Y:S04]  /*5dd90*/  STL.64 [R1+0x1320], R24 ;  /* 0x0013201801007387 */ /* 0x0041e80000100a00 */
[----:B0-----:R-:W2:Y:S04]  /*5dda0*/  LDL.LU R24, [R1+0x440] ;  /* 0x0004400001187983 */ /* 0x001ea80000300800 */
        /* <DEDUP_REMOVED lines=10> */
[----:B0-----:R-:W5:Y:S04]  /*5de50*/  LDL.LU R24, [R1+0x450] ;  /* 0x0004500001187983 */ /* 0x001f680000300800 */
[----:B------:R-:W5:Y:S04]  /*5de60*/  LDL.LU R25, [R1+0x454] ;  /* 0x0004540001197983 */ /* 0x000f680000300800 */
[----:B------:R-:W5:Y:S04]  /*5de70*/  LDL.LU R26, [R1+0x458] ;  /* 0x00045800011a7983 */ /* 0x000f680000300800 */
[----:B------:R-:W5:Y:S04]  /*5de80*/  LDL.LU R27, [R1+0x45c] ;  /* 0x00045c00011b7983 */ /* 0x000f680000300800 */
[----:B------:R-:W2:Y:S04]  /*5de90*/  LDL.LU R0, [R1+0x1348] ;  /* 0x0013480001007983 */ /* 0x000ea80000300800 */
[----:B------:R-:W3:Y:S04]  /*5dea0*/  LDL.LU R20, [R1+0x1344] ;  /* 0x0013440001147983 */ /* 0x000ee80000300800 */
[----:B------:R-:W4:Y:S04]  /*5deb0*/  LDL.LU R21, [R1+0x1340] ;  /* 0x0013400001157983 */ /* 0x000f280000300800 */
[----:B------:R-:W2:Y:S04]  /*5dec0*/  LDL R10, [R1+0x30] ;  /* 0x00003000010a7983 */ /* 0x000ea80000100800 */
[----:B------:R0:W-:Y:S04]  /*5ded0*/  STL.64 [R1+0x630], R4 ;  /* 0x0006300401007387 */ /* 0x0001e80000100a00 */
[----:B------:R1:W-:Y:S04]  /*5dee0*/  STL.64 [R1+0x638], R6 ;  /* 0x0006380601007387 */ /* 0x0003e80000100a00 */
[----:B------:R-:W2:Y:S01]  /*5def0*/  LDL R11, [R1+0x34] ;  /* 0x00003400010b7983 */ /* 0x000ea20000100800 */
[----:B0-----:R-:W-:Y:S01]  /*5df00*/  MOV R4, R14 ;  /* 0x0000000e00047202 */ /* 0x001fe20000000f00 */
[----:B-1----:R-:W-:Y:S01]  /*5df10*/  IMAD.MOV.U32 R6, RZ, RZ, R15 ;  /* 0x000000ffff067224 */ /* 0x002fe200078e000f */
[----:B------:R-:W-:Y:S01]  /*5df20*/  MOV R7, R22 ;  /* 0x0000001600077202 */ /* 0x000fe20000000f00 */
[----:B---3--:R-:W-:-:S07]  /*5df30*/  IMAD.MOV.U32 R5, RZ, RZ, R20 ;  /* 0x000000ffff057224 */ /* 0x008fce00078e0014 */
[----:B-----5:R-:W-:Y:S01]  /*5df40*/  HMMA.16816.F32 R16, R4, R18, R24 ;  /* 0x000000120410723c */ /* 0x020fe20000001818 */
[----:B------:R-:W2:Y:S04]  /*5df50*/  LDL.LU.64 R26, [R1+0x1338] ;  /* 0x00133800011a7983 */ /* 0x000ea80000300a00 */
[----:B------:R-:W2:-:S14]  /*5df60*/  LDL.LU.64 R24, [R1+0x1330] ;  /* 0x0013300001187983 */ /* 0x000e9c0000300a00 */
[----:B------:R-:W-:Y:S04]  /*5df70*/  STL.64 [R1+0x1300], R18 ;  /* 0x0013001201007387 */ /* 0x000fe80000100a00 */
[----:B------:R0:W-:Y:S04]  /*5df80*/  STL.64 [R1+0x12f8], R16 ;  /* 0x0012f81001007387 */ /* 0x0001e80000100a00 */
[----:B0-----:R-:W3:Y:S04]  /*5df90*/  LDL.LU R16, [R1+0x3e0] ;  /* 0x0003e00001107983 */ /* 0x001ee80000300800 */
[----:B------:R-:W3:Y:S04]  /*5dfa0*/  LDL.LU R17, [R1+0x3e4] ;  /* 0x0003e40001117983 */ /* 0x000ee80000300800 */
[----:B------:R-:W5:Y:S04]  /*5dfb0*/  LDL.LU R18, [R1+0x3e8] ;  /* 0x0003e80001127983 */ /* 0x000f680000300800 */
[----:B------:R-:W5:Y:S01]  /*5dfc0*/  LDL.LU R19, [R1+0x3ec] ;  /* 0x0003ec0001137983 */ /* 0x000f620000300800 */
[----:B--2---:R-:W-:Y:S03]  /*5dfd0*/  HMMA.16816.F32 R4, R4, R10, R24 ;  /* 0x0000000a0404723c */ /* 0x004fe60000001818 */
[----:B-----5:R-:W-:Y:S04]  /*5dfe0*/  STL.64 [R1+0x1310], R18 ;  /* 0x0013101201007387 */ /* 0x020fe80000100a00 */
[----:B---3--:R0:W-:Y:S04]  /*5dff0*/  STL.64 [R1+0x1308], R16 ;  /* 0x0013081001007387 */ /* 0x0081e80000100a00 */
[----:B0-----:R-:W2:Y:S04]  /*5e000*/  LDL.LU R16, [R1+0x420] ;  /* 0x0004200001107983 */ /* 0x001ea80000300800 */
[----:B------:R-:W2:Y:S04]  /*5e010*/  LDL.LU R17, [R1+0x424] ;  /* 0x0004240001117983 */ /* 0x000ea80000300800 */
[----:B------:R-:W2:Y:S04]  /*5e020*/  LDL.LU R18, [R1+0x428] ;  /* 0x0004280001127983 */ /* 0x000ea80000300800 */
[----:B------:R-:W2:Y:S04]  /*5e030*/  LDL.LU R19, [R1+0x42c] ;  /* 0x00042c0001137983 */ /* 0x000ea80000300800 */
[----:B------:R-:W3:Y:S04]  /*5e040*/  LDL.LU.64 R26, [R1+0x1328] ;  /* 0x00132800011a7983 */ /* 0x000ee80000300a00 */
[----:B------:R-:W2:Y:S01]  /*5e050*/  LDL.LU.64 R24, [R1+0x1320] ;  /* 0x0013200001187983 */ /* 0x000ea20000300a00 */
[----:B------:R-:W-:Y:S01]  /*5e060*/  MOV R8, R14 ;  /* 0x0000000e00087202 */ /* 0x000fe20000000f00 */
[----:B------:R-:W-:-:S02]  /*5e070*/  IMAD.MOV.U32 R9, RZ, RZ, R20 ;  /* 0x000000ffff097224 */ /* 0x000fc400078e0014 */
[----:B------:R-:W-:Y:S01]  /*5e080*/  IMAD.MOV.U32 R10, RZ, RZ, R15 ;  /* 0x000000ffff0a7224 */ /* 0x000fe200078e000f */
[----:B------:R-:W-:Y:S01]  /*5e090*/  MOV R11, R22 ;  /* 0x00000016000b7202 */ /* 0x000fe20000000f00 */
[----:B------:R0:W-:Y:S02]  /*5e0a0*/  STL.64 [R1+0x12f0], R6 ;  /* 0x0012f00601007387 */ /* 0x0001e40000100a00 */
[----:B0-----:R-:W-:Y:S02]  /*5e0b0*/  IMAD.MOV.U32 R6, RZ, RZ, R3 ;  /* 0x000000ffff067224 */ /* 0x001fe400078e0003 */
[----:B------:R-:W-:Y:S01]  /*5e0c0*/  IMAD.MOV.U32 R7, RZ, RZ, R28 ;  /* 0x000000ffff077224 */ /* 0x000fe200078e001c */
[----:B------:R-:W5:Y:S04]  /*5e0d0*/  LDL.LU R3, [R1+0x131c] ;  /* 0x00131c0001037983 */ /* 0x000f680000300800 */
[----:B------:R-:W3:Y:S01]  /*5e0e0*/  LDL.LU R28, [R1+0x1318] ;  /* 0x00131800011c7983 */ /* 0x000ee20000300800 */
[----:B--2---:R-:W-:Y:S03]  /*5e0f0*/  HMMA.16816.F32 R8, R8, R24, R16 ;  /* 0x000000180808723c */ /* 0x004fe60000001810 */
[----:B------:R-:W3:Y:S04]  /*5e100*/  LDL.LU.64 R18, [R1+0x1310] ;  /* 0x0013100001127983 */ /* 0x000ee80000300a00 */
[----:B------:R-:W3:-:S12]  /*5e110*/  LDL.LU.64 R16, [R1+0x1308] ;  /* 0x0013080001107983 */ /* 0x000ed80000300a00 */
[----:B------:R0:W-:Y:S04]  /*5e120*/  STL.64 [R1+0x12e8], R10 ;  /* 0x0012e80a01007387 */ /* 0x0001e80000100a00 */
[----:B-----5:R-:W-:Y:S01]  /*5e130*/  LDS.64 R24, [R3+UR7+0x4e880] ;  /* 0x04e8800703187984 */ /* 0x020fe20008000a00 */
[----:B0-----:R-:W-:Y:S01]  /*5e140*/  IMAD.MOV.U32 R11, RZ, RZ, R12 ;  /* 0x000000ffff0b7224 */ /* 0x001fe200078e000c */
[----:B------:R-:W-:Y:S01]  /*5e150*/  MOV R12, R14 ;  /* 0x0000000e000c7202 */ /* 0x000fe20000000f00 */
[----:B------:R-:W-:Y:S02]  /*5e160*/  IMAD.MOV.U32 R10, RZ, RZ, R13 ;  /* 0x000000ffff0a7224 */ /* 0x000fe400078e000d */
[----:B------:R-:W-:Y:S02]  /*5e170*/  IMAD.MOV.U32 R14, RZ, RZ, R15 ;  /* 0x000000ffff0e7224 */ /* 0x000fe400078e000f */
[----:B------:R-:W-:Y:S01]  /*5e180*/  IMAD.MOV.U32 R13, RZ, RZ, R20 ;  /* 0x000000ffff0d7224 */ /* 0x000fe200078e0014 */
[----:B------:R-:W-:-:S07]  /*5e190*/  MOV R15, R22 ;  /* 0x00000016000f7202 */ /* 0x000fce0000000f00 */
[----:B---3--:R-:W-:Y:S01]  /*5e1a0*/  HMMA.16816.F32 R12, R12, R26, R16 ;  /* 0x0000001a0c0c723c */ /* 0x008fe20000001810 */
[----:B------:R-:W4:Y:S04]  /*5e1b0*/  LDL.LU.64 R18, [R1+0x1300] ;  /* 0x0013000001127983 */ /* 0x000f280000300a00 */
[----:B------:R-:W4:Y:S01]  /*5e1c0*/  LDL.LU.64 R16, [R1+0x12f8] ;  /* 0x0012f80001107983 */ /* 0x000f220000300a00 */
[----:B------:R-:W-:Y:S02]  /*5e1d0*/  IMAD.MOV.U32 R20, RZ, RZ, R28 ;  /* 0x000000ffff147224 */ /* 0x000fe400078e001c */
[----:B------:R-:W-:Y:S01]  /*5e1e0*/  IMAD.MOV.U32 R22, RZ, RZ, R0 ;  /* 0x000000ffff167224 */ /* 0x000fe200078e0000 */
[----:B------:R-:W0:Y:S04]  /*5e1f0*/  LDS.64 R28, [R3+UR7+0x4e080] ;  /* 0x04e08007031c7984 */ /* 0x000e280008000a00 */
[----:B------:R-:W1:Y:S04]  /*5e200*/  LDS.64 R26, [R2+UR7+0x4e080] ;  /* 0x04e08007021a7984 */ /* 0x000e680008000a00 */
[----:B------:R-:W2:Y:S01]  /*5e210*/  LDS.64 R2, [R2+UR7+0x4e880] ;  /* 0x04e8800702027984 */ /* 0x000ea20008000a00 */
[----:B----4-:R-:W-:Y:S03]  /*5e220*/  HMMA.16816.F32 R16, R20, R6, R16 ;  /* 0x000000061410723c */ /* 0x010fe60000001810 */
[----:B------:R-:W3:Y:S04]  /*5e230*/  LDL.LU.64 R6, [R1+0x12f0] ;  /* 0x0012f00001067983 */ /* 0x000ee80000300a00 */
[----:B------:R-:W4:-:S12]  /*5e240*/  LDL.LU R22, [R1+0xc] ;  /* 0x00000c0001167983 */ /* 0x000f180000300800 */
[----:B------:R5:W-:Y:S04]  /*5e250*/  STL.64 [R1+0x90], R16 ;  /* 0x0000901001007387 */ /* 0x000be80000100a00 */
[----:B------:R0:W-:Y:S01]  /*5e260*/  STL.64 [R1+0x98], R18 ;  /* 0x0000981201007387 */ /* 0x0001e20000100a00 */
[----:B-----5:R-:W-:Y:S02]  /*5e270*/  IMAD.MOV.U32 R17, RZ, RZ, R21 ;  /* 0x000000ffff117224 */ /* 0x020fe400078e0015 */
[----:B0-----:R-:W-:Y:S01]  /*5e280*/  IMAD.MOV.U32 R18, RZ, RZ, R0 ;  /* 0x000000ffff127224 */ /* 0x001fe200078e0000 */
[----:B------:R-:W-:Y:S02]  /*5e290*/  MOV R19, R23 ;  /* 0x0000001700137202 */ /* 0x000fe40000000f00 */
[----:B----4-:R-:W-:-:S07]  /*5e2a0*/  MOV R16, R22 ;  /* 0x0000001600107202 */ /* 0x010fce0000000f00 */
[----:B---3--:R-:W-:Y:S01]  /*5e2b0*/  HMMA.16816.F32 R4, R16, R10, R4 ;  /* 0x0000000a1004723c */ /* 0x008fe20000001804 */
[----:B------:R-:W3:Y:S04]  /*5e2c0*/  LDL.LU.64 R10, [R1+0x12e8] ;  /* 0x0012e800010a7983 */ /* 0x000ee80000300a00 */
[----:B------:R-:W3:-:S14]  /*5e2d0*/  LDL R18, [R1+0x68] ;  /* 0x0000680001127983 */ /* 0x000edc0000100800 */
[----:B------:R0:W-:Y:S04]  /*5e2e0*/  STL.64 [R1+0xa0], R4 ;  /* 0x0000a00401007387 */ /* 0x0001e80000100a00 */
[----:B------:R4:W-:Y:S04]  /*5e2f0*/  STL.64 [R1+0xa8], R6 ;  /* 0x0000a80601007387 */ /* 0x0009e80000100a00 */
[----:B------:R-:W3:Y:S04]  /*5e300*/  LDL R19, [R1+0x6c] ;  /* 0x00006c0001137983 */ /* 0x000ee80000100800 */
[----:B------:R-:W5:Y:S04]  /*5e310*/  LDL R16, [R1+0x28] ;  /* 0x0000280001107983 */ /* 0x000f680000100800 */
[----:B------:R-:W5:Y:S01]  /*5e320*/  LDL R17, [R1+0x2c] ;  /* 0x00002c0001117983 */ /* 0x000f620000100800 */
[----:B0-----:R-:W-:-:S02]  /*5e330*/  IMAD.MOV.U32 R4, RZ, RZ, R22 ;  /* 0x000000ffff047224 */ /* 0x001fc400078e0016 */
[----:B------:R-:W-:Y:S01]  /*5e340*/  IMAD.MOV.U32 R5, RZ, RZ, R21 ;  /* 0x000000ffff057224 */ /* 0x000fe200078e0015 */
[----:B----4-:R-:W-:Y:S01]  /*5e350*/  MOV R6, R0 ;  /* 0x0000000000067202 */ /* 0x010fe20000000f00 */
[----:B------:R-:W-:-:S07]  /*5e360*/  IMAD.MOV.U32 R7, RZ, RZ, R23 ;  /* 0x000000ffff077224 */ /* 0x000fce00078e0017 */
[----:B---3--:R-:W-:Y:S01]  /*5e370*/  HMMA.16816.F32 R8, R4, R18, R8 ;  /* 0x000000120408723c */ /* 0x008fe20000001808 */
[----:B------:R-:W3:-:S15]  /*5e380*/  LDL R6, [R1+0x70] ;  /* 0x0000700001067983 */ /* 0x000ede0000100800 */
[----:B------:R-:W-:-:S03]  /*5e390*/  NOP ;  /* 0x0000000000007918 */ /* 0x000fc60000000000 */
[----:B------:R0:W-:Y:S04]  /*5e3a0*/  STL.64 [R1+0x370], R8 ;  /* 0x0003700801007387 */ /* 0x0001e80000100a00 */
[----:B------:R4:W-:Y:S04]  /*5e3b0*/  STL.64 [R1+0x378], R10 ;  /* 0x0003780a01007387 */ /* 0x0009e80000100a00 */
[----:B------:R-:W3:Y:S01]  /*5e3c0*/  LDL R7, [R1+0x74] ;  /* 0x0000740001077983 */ /* 0x000ee20000100800 */
[----:B------:R-:W-:-:S03]  /*5e3d0*/  IMAD.MOV.U32 R20, RZ, RZ, R22 ;  /* 0x000000ffff147224 */ /* 0x000fc600078e0016 */
[----:B0-----:R-:W2:Y:S04]  /*5e3e0*/  LDL R8, [R1+0x38] ;  /* 0x0000380001087983 */ /* 0x001ea80000100800 */
[----:B----4-:R-:W4:Y:S04]  /*5e3f0*/  LDL R10, [R1+0x50] ;  /* 0x00005000010a7983 */ /* 0x010f280000100800 */
[----:B------:R-:W4:Y:S04]  /*5e400*/  LDL R11, [R1+0x54] ;  /* 0x00005400010b7983 */ /* 0x000f280000100800 */
[----:B------:R-:W2:Y:S01]  /*5e410*/  LDL R9, [R1+0x3c] ;  /* 0x00003c0001097983 */ /* 0x000ea20000100800 */
[----:B------:R-:W-:-:S03]  /*5e420*/  MOV R22, R0 ;  /* 0x0000000000167202 */ /* 0x000fc60000000f00 */
[----:B------:R-:W5:Y:S04]  /*5e430*/  LDL R18, [R1+0x30] ;  /* 0x0000300001127983 */ /* 0x000f680000100800 */
[----:B------:R-:W5:Y:S01]  /*5e440*/  LDL R19, [R1+0x34] ;  /* 0x0000340001137983 */ /* 0x000f620000100800 */
        /* <DEDUP_REMOVED lines=8> */
[----:B------:R-:W5:Y:S04]  /*5e4d0*/  LDL.LU R12, [R1+0x400] ;  /* 0x00040000010c7983 */ /* 0x000f680000300800 */
[----:B------:R0:W-:Y:S04]  /*5e4e0*/  STL.64 [R1+0x610], R4 ;  /* 0x0006100401007387 */ /* 0x0001e80000100a00 */
[----:B------:R1:W-:Y:S04]  /*5e4f0*/  STL.64 [R1+0x618], R6 ;  /* 0x0006180601007387 */ /* 0x0003e80000100a00 */
[----:B------:R-:W5:Y:S04]  /*5e500*/  LDL.LU R13, [R1+0x404] ;  /* 0x00040400010d7983 */ /* 0x000f680000300800 */
[----:B------:R-:W5:Y:S04]  /*5e510*/  LDL.LU R14, [R1+0x408] ;  /* 0x00040800010e7983 */ /* 0x000f680000300800 */
[----:B------:R-:W5:Y:S04]  /*5e520*/  LDL.LU R15, [R1+0x40c] ;  /* 0x00040c00010f7983 */ /* 0x000f680000300800 */
[----:B------:R-:W4:Y:S04]  /*5e530*/  LDL.LU R20, [R1+0x3d0] ;  /* 0x0003d00001147983 */ /* 0x000f280000300800 */
[----:B------:R-:W4:Y:S04]  /*5e540*/  LDL.LU R21, [R1+0x3d4] ;  /* 0x0003d40001157983 */ /* 0x000f280000300800 */
[----:B------:R-:W4:Y:S04]  /*5e550*/  LDL.LU R22, [R1+0x3d8] ;  /* 0x0003d80001167983 */ /* 0x000f280000300800 */
[----:B------:R-:W4:Y:S01]  /*5e560*/  LDL.LU R23, [R1+0x3dc] ;  /* 0x0003dc0001177983 */ /* 0x000f220000300800 */
[----:B0-----:R-:W-:-:S02]  /*5e570*/  IMAD.MOV.U32 R4, RZ, RZ, R28 ;  /* 0x000000ffff047224 */ /* 0x001fc400078e001c */
[----:B------:R-:W-:Y:S01]  /*5e580*/  IMAD.MOV.U32 R5, RZ, RZ, R24 ;  /* 0x000000ffff057224 */ /* 0x000fe200078e0018 */
[----:B-1----:R-:W-:Y:S01]  /*5e590*/  MOV R6, R26 ;  /* 0x0000001a00067202 */ /* 0x002fe20000000f00 */
[----:B------:R-:W-:-:S07]  /*5e5a0*/  IMAD.MOV.U32 R7, RZ, RZ, R2 ;  /* 0x000000ffff077224 */ /* 0x000fce00078e0002 */
[----:B-----5:R-:W-:-:S15]  /*5e5b0*/  HMMA.16816.F32 R12, R4, R16, R12 ;  /* 0x00000010040c723c */ /* 0x020fde000000180c */
[----:B------:R-:W-:-:S04]  /*5e5c0*/  NOP ;  /* 0x0000000000007918 */ /* 0x000fc80000000000 */
[----:B------:R-:W-:Y:S04]  /*5e5d0*/  STL.64 [R1+0x12c0], R12 ;  /* 0x0012c00c01007387 */ /* 0x000fe80000100a00 */
[----:B------:R0:W-:Y:S04]  /*5e5e0*/  STL.64 [R1+0x12b8], R14 ;  /* 0x0012b80e01007387 */ /* 0x0001e80000100a00 */
[----:B0-----:R-:W5:Y:S01]  /*5e5f0*/  LDL R15, [R1+0x7c] ;  /* 0x00007c00010f7983 */ /* 0x001f620000100800 */
[----:B--2---:R-:W-:Y:S03]  /*5e600*/  HMMA.16816.F32 R16, R4, R18, R8 ;  /* 0x000000120410723c */ /* 0x004fe60000001808 */
[----:B-----5:R3:W-:Y:S04]  /*5e610*/  STL [R1+0x12c8], R15 ;  /* 0x0012c80f01007387 */ /* 0x0207e80000100800 */
[----:B------:R-:W2:Y:S04]  /*5e620*/  LDL.LU R12, [R1+0x380] ;  /* 0x00038000010c7983 */ /* 0x000ea80000300800 */
[----:B------:R-:W2:Y:S04]  /*5e630*/  LDL.LU R13, [R1+0x384] ;  /* 0x00038400010d7983 */ /* 0x000ea80000300800 */
[----:B------:R-:W2:Y:S01]  /*5e640*/  LDL.LU R14, [R1+0x388] ;  /* 0x00038800010e7983 */ /* 0x000ea20000300800 */
[----:B---3--:R-:W-:-:S03]  /*5e650*/  IMAD.MOV.U32 R15, RZ, RZ, R0 ;  /* 0x000000ffff0f7224 */ /* 0x008fc600078e0000 */
[----:B------:R-:W3:Y:S04]  /*5e660*/  LDL.LU R0, [R1+0x12e0] ;  /* 0x0012e00001007983 */ /* 0x000ee80000300800 */
[----:B------:R-:W2:Y:S04]  /*5e670*/  LDL.LU.64 R10, [R1+0x12d8] ;  /* 0x0012d800010a7983 */ /* 0x000ea80000300a00 */
[----:B------:R-:W4:Y:S04]  /*5e680*/  LDL.LU.64 R8, [R1+0x12d0] ;  /* 0x0012d00001087983 */ /* 0x000f280000300a00 */
[----:B------:R0:W-:Y:S04]  /*5e690*/  STL.64 [R1+0x12b0], R18 ;  /* 0x0012b01201007387 */ /* 0x0001e80000100a00 */
[----:B0-----:R-:W5:Y:S01]  /*5e6a0*/  LDL.LU.64 R18, [R1+0x60] ;  /* 0x0000600001127983 */ /* 0x001f620000300a00 */
[C---:B----4-:R-:W-:Y:S08]  /*5e6b0*/  HMMA.16816.F32 R20, R4.reuse, R8, R20 ;  /* 0x000000080414723c */ /* 0x050ff00000001814 */
[----:B--2---:R-:W-:Y:S01]  /*5e6c0*/  HMMA.16816.F32 R4, R4, R10, R12 ;  /* 0x0000000a0404723c */ /* 0x004fe2000000180c */
[----:B------:R-:W2:Y:S04]  /*5e6d0*/  LDL.LU R15, [R1+0x12c8] ;  /* 0x0012c800010f7983 */ /* 0x000ea80000300800 */
[----:B---3--:R-:W0:Y:S04]  /*5e6e0*/  LDS.64 R12, [R0+UR7+0x40080] ;  /* 0x04008007000c7984 */ /* 0x008e280008000a00 */
[----:B0-----:R-:W-:Y:S04]  /*5e6f0*/  STL.64 [R1+0x440], R12 ;  /* 0x0004400c01007387 */ /* 0x001fe80000100a00 */
[----:B------:R-:W0:Y:S04]  /*5e700*/  LDS.64 R12, [R0+UR7+0x40880] ;  /* 0x04088007000c7984 */ /* 0x000e280008000a00 */
[----:B0-----:R-:W-:Y:S04]  /*5e710*/  STL.64 [R1+0x420], R12 ;  /* 0x0004200c01007387 */ /* 0x001fe80000100a00 */
[----:B--2---:R-:W0:Y:S04]  /*5e720*/  LDS.64 R12, [R15+UR7+0x40080] ;  /* 0x040080070f0c7984 */ /* 0x004e280008000a00 */
[----:B------:R-:W1:Y:S04]  /*5e730*/  LDS.64 R14, [R15+UR7+0x40880] ;  /* 0x040880070f0e7984 */ /* 0x000e680008000a00 */
[----:B0-----:R0:W-:Y:S04]  /*5e740*/  STL.64 [R1+0x448], R12 ;  /* 0x0004480c01007387 */ /* 0x0011e80000100a00 */
[----:B0-----:R-:W5:Y:S04]  /*5e750*/  LDL.LU.64 R12, [R1+0x12c0] ;  /* 0x0012c000010c7983 */ /* 0x001f680000300a00 */
[----:B-1----:R0:W-:Y:S04]  /*5e760*/  STL.64 [R1+0x428], R14 ;  /* 0x0004280e01007387 */ /* 0x0021e80000100a00 */
[----:B0-----:R-:W5:Y:S01]  /*5e770*/  LDL.LU.64 R14, [R1+0x12b8] ;  /* 0x0012b800010e7983 */ /* 0x001f620000300a00 */
[----:B------:R-:W-:Y:S01]  /*5e780*/  MOV R8, R29 ;  /* 0x0000001d00087202 */ /* 0x000fe20000000f00 */
[----:B------:R-:W-:-:S02]  /*5e790*/  IMAD.MOV.U32 R9, RZ, RZ, R25 ;  /* 0x000000ffff097224 */ /* 0x000fc400078e0019 */
[----:B------:R-:W-:Y:S01]  /*5e7a0*/  IMAD.MOV.U32 R10, RZ, RZ, R27 ;  /* 0x000000ffff0a7224 */ /* 0x000fe200078e001b */
[----:B------:R-:W-:-:S07]  /*5e7b0*/  MOV R11, R3 ;  /* 0x00000003000b7202 */ /* 0x000fce0000000f00 */
[----:B-----5:R-:W-:Y:S01]  /*5e7c0*/  HMMA.16816.F32 R8, R8, R18, R12 ;  /* 0x000000120808723c */ /* 0x020fe2000000180c */
[----:B------:R-:W-:Y:S02]  /*5e7d0*/  IMAD.MOV.U32 R13, RZ, RZ, R18 ;  /* 0x000000ffff0d7224 */ /* 0x000fe400078e0012 */
[----:B------:R-:W-:-:S15]  /*5e7e0*/  IMAD.MOV.U32 R12, RZ, RZ, R19 ;  /* 0x000000ffff0c7224 */ /* 0x000fde00078e0013 */
[----:B------:R-:W-:Y:S01]  /*5e7f0*/  NOP ;  /* 0x0000000000007918 */ /* 0x000fe20000000000 */
[----:B------:R0:W-:Y:S04]  /*5e800*/  STL.64 [R1+0x40], R8 ;  /* 0x0000400801007387 */ /* 0x0001e80000100a00 */
[----:B------:R1:W-:Y:S04]  /*5e810*/  STL.64 [R1+0x48], R10 ;  /* 0x0000480a01007387 */ /* 0x0003e80000100a00 */
[----:B------:R-:W2:Y:S04]  /*5e820*/  LDL.LU.64 R18, [R1+0x12b0] ;  /* 0x0012b00001127983 */ /* 0x000ea80000300a00 */
[----:B------:R-:W2:Y:S04]  /*5e830*/  LDL R14, [R1+0x58] ;  /* 0x00005800010e7983 */ /* 0x000ea80000100800 */
[----:B------:R-:W2:Y:S01]  /*5e840*/  LDL R15, [R1+0x5c] ;  /* 0x00005c00010f7983 */ /* 0x000ea20000100800 */
[----:B0-----:R-:W-:Y:S01]  /*5e850*/  MOV R8, R29 ;  /* 0x0000001d00087202 */ /* 0x001fe20000000f00 */
[----:B------:R-:W-:-:S02]  /*5e860*/  IMAD.MOV.U32 R9, RZ, RZ, R25 ;  /* 0x000000ffff097224 */ /* 0x000fc400078e0019 */
[----:B-1----:R-:W-:Y:S01]  /*5e870*/  IMAD.MOV.U32 R10, RZ, RZ, R27 ;  /* 0x000000ffff0a7224 */ /* 0x002fe200078e001b */
[----:B------:R-:W-:Y:S01]  /*5e880*/  MOV R11, R3 ;  /* 0x00000003000b7202 */ /* 0x000fe20000000f00 */
[----:B------:R0:W-:Y:S04]  /*5e890*/  STL [R1+0x1294], R12 ;  /* 0x0012940c01007387 */ /* 0x0001e80000100800 */
[----:B------:R1:W-:Y:S04]  /*5e8a0*/  STL [R1+0x1290], R13 ;  /* 0x0012900d01007387 */ /* 0x0003e80000100800 */
[----:B0-----:R-:W3:Y:S04]  /*5e8b0*/  LDL R12, [R1+0x68] ;  /* 0x00006800010c7983 */ /* 0x001ee80000100800 */
[----:B-1----:R-:W3:Y:S01]  /*5e8c0*/  LDL R13, [R1+0x6c] ;  /* 0x00006c00010d7983 */ /* 0x002ee20000100800 */
[----:B--2---:R-:W-:Y:S03]  /*5e8d0*/  HMMA.16816.F32 R8, R8, R14, R16 ;  /* 0x0000000e0808723c */ /* 0x004fe60000001810 */
[----:B------:R-:W2:-:S15]  /*5e8e0*/  LDL R16, [R1+0x70] ;  /* 0x0000700001107983 */ /* 0x000e9e0000100800 */
[----:B------:R-:W-:Y:S01]  /*5e8f0*/  NOP ;  /* 0x0000000000007918 */ /* 0x000fe20000000000 */
[----:B------:R0:W-:Y:S04]  /*5e900*/  STL.64 [R1+0x80], R8 ;  /* 0x0000800801007387 */ /* 0x0001e80000100a00 */
[----:B------:R1:W-:Y:S04]  /*5e910*/  STL.64 [R1+0x88], R10 ;  /* 0x0000880a01007387 */ /* 0x0003e80000100a00 */
[----:B------:R-:W2:Y:S04]  /*5e920*/  LDL R17, [R1+0x74] ;  /* 0x0000740001117983 */ /* 0x000ea80000100800 */
[----:B------:R-:W4:Y:S04]  /*5e930*/  LDL R2, [R1+0x7b8] ;  /* 0x0007b80001027983 */ /* 0x000f280000100800 */
[----:B------:R-:W5:Y:S04]  /*5e940*/  LDL R28, [R1+0x7c8] ;  /* 0x0007c800011c7983 */ /* 0x000f680000100800 */
[----:B------:R-:W2:Y:S04]  /*5e950*/  LDL R14, [R1+0x7cc] ;  /* 0x0007cc00010e7983 */ /* 0x000ea80000100800 */
[----:B------:R-:W2:Y:S04]  /*5e960*/  LDL.LU R18, [R1+0x448] ;  /* 0x0004480001127983 */ /* 0x000ea80000300800 */
[----:B------:R-:W2:Y:S04]  /*5e970*/  LDL.LU R19, [R1+0x428] ;  /* 0x0004280001137983 */ /* 0x000ea80000300800 */
[----:B------:R-:W2:Y:S01]  /*5e980*/  LDL R15, [R1+0x7c] ;  /* 0x00007c00010f7983 */ /* 0x000ea20000100800 */
[----:B0-----:R-:W-:-:S02]  /*5e990*/  IMAD.MOV.U32 R8, RZ, RZ, R29 ;  /* 0x000000ffff087224 */ /* 0x001fc400078e001d */
[----:B------:R-:W-:Y:S01]  /*5e9a0*/  IMAD.MOV.U32 R9, RZ, RZ, R25 ;  /* 0x000000ffff097224 */ /* 0x000fe200078e0019 */
[----:B-1----:R-:W-:Y:S01]  /*5e9b0*/  MOV R10, R27 ;  /* 0x0000001b000a7202 */ /* 0x002fe20000000f00 */
[----:B------:R-:W-:-:S07]  /*5e9c0*/  IMAD.MOV.U32 R11, RZ, RZ, R3 ;  /* 0x000000ffff0b7224 */ /* 0x000fce00078e0003 */
[----:B---3--:R-:W-:Y:S01]  /*5e9d0*/  HMMA.16816.F32 R8, R8, R12, R20 ;  /* 0x0000000c0808723c */ /* 0x008fe20000001814 */
[----:B------:R-:W-:Y:S01]  /*5e9e0*/  IMAD.MOV.U32 R24, RZ, RZ, R29 ;  /* 0x000000ffff187224 */ /* 0x000fe200078e001d */
[----:B------:R-:W-:Y:S01]  /*5e9f0*/  MOV R26, R27 ;  /* 0x0000001b001a7202 */ /* 0x000fe20000000f00 */
[----:B------:R-:W-:Y:S01]  /*5ea00*/  IMAD.MOV.U32 R27, RZ, RZ, R3 ;  /* 0x000000ffff1b7224 */ /* 0x000fe200078e0003 */
[----:B--2---:R0:W-:-:S15]  /*5ea10*/  STL.64 [R1+0x12a8], R14 ;  /* 0x0012a80e01007387 */ /* 0x0041de0000100a00 */
[----:B------:R1:W-:Y:S04]  /*5ea20*/  STL.64 [R1+0xd0], R8 ;  /* 0x0000d00801007387 */ /* 0x0003e80000100a00 */
[----:B------:R2:W-:Y:S04]  /*5ea30*/  STL.64 [R1+0xd8], R10 ;  /* 0x0000d80a01007387 */ /* 0x0005e80000100a00 */
[----:B------:R-:W3:Y:S04]  /*5ea40*/  LDL.LU R12, [R1+0x220] ;  /* 0x00022000010c7983 */ /* 0x000ee80000300800 */
[----:B------:R-:W3:Y:S04]  /*5ea50*/  LDL.LU R13, [R1+0x224] ;  /* 0x00022400010d7983 */ /* 0x000ee80000300800 */
[----:B0-----:R-:W3:Y:S04]  /*5ea60*/  LDL.LU R14, [R1+0x228] ;  /* 0x00022800010e7983 */ /* 0x001ee80000300800 */
[----:B------:R-:W3:Y:S04]  /*5ea70*/  LDL.LU R15, [R1+0x22c] ;  /* 0x00022c00010f7983 */ /* 0x000ee80000300800 */
[----:B------:R-:W3:Y:S04]  /*5ea80*/  LDL.LU R22, [R1+0x440] ;  /* 0x0004400001167983 */ /* 0x000ee80000300800 */
[----:B------:R-:W5:Y:S04]  /*5ea90*/  LDL.LU R23, [R1+0x420] ;  /* 0x0004200001177983 */ /* 0x000f680000300800 */
[----:B------:R-:W5:Y:S01]  /*5eaa0*/  LDL R29, [R1+0x7bc] ;  /* 0x0007bc00011d7983 */ /* 0x000f620000100800 */
[----:B------:R-:W-:Y:S03]  /*5eab0*/  HMMA.16816.F32 R4, R24, R16, R4 ;  /* 0x000000101804723c */ /* 0x000fe60000001804 */
[----:B-1----:R-:W5:Y:S01]  /*5eac0*/  LDL.LU R8, [R1+0x2a0] ;  /* 0x0002a00001087983 */ /* 0x002f620000300800 */
[----:B----4-:R-:W-:-:S15]  /*5ead0*/  F2FP.F16.E4M3.UNPACK_B R2, R2 ;  /* 0x00000002ff02723e */ /* 0x010fde00020006ff */
[----:B------:R-:W-:Y:S04]  /*5eae0*/  STL.64 [R1+0x380], R4 ;  /* 0x0003800401007387 */ /* 0x000fe80000100a00 */
[----:B------:R0:W-:Y:S04]  /*5eaf0*/  STL.64 [R1+0x388], R6 ;  /* 0x0003880601007387 */ /* 0x0001e80000100a00 */
[----:B------:R-:W4:Y:S04]  /*5eb00*/  LDL.LU R9, [R1+0x2a4] ;  /* 0x0002a40001097983 */ /* 0x000f280000300800 */
[----:B--2---:R-:W4:Y:S04]  /*5eb10*/  LDL.LU R10, [R1+0x2a8] ;  /* 0x0002a800010a7983 */ /* 0x004f280000300800 */
[----:B------:R-:W4:Y:S04]  /*5eb20*/  LDL.LU R11, [R1+0x2ac] ;  /* 0x0002ac00010b7983 */ /* 0x000f280000300800 */
[----:B------:R-:W2:Y:S04]  /*5eb30*/  LDL R20, [R1+0x7e8] ;  /* 0x0007e80001147983 */ /* 0x000ea80000100800 */
[----:B------:R-:W2:Y:S04]  /*5eb40*/  LDL R21, [R1+0x7ec] ;  /* 0x0007ec0001157983 */ /* 0x000ea80000100800 */
[----:B------:R-:W2:Y:S04]  /*5eb50*/  LDL.LU R24, [R1+0x310] ;  /* 0x0003100001187983 */ /* 0x000ea80000300800 */
[----:B------:R-:W2:Y:S04]  /*5eb60*/  LDL.LU R25, [R1+0x314] ;  /* 0x0003140001197983 */ /* 0x000ea80000300800 */
[----:B------:R-:W2:Y:S04]  /*5eb70*/  LDL.LU R26, [R1+0x318] ;  /* 0x00031800011a7983 */ /* 0x000ea80000300800 */
[----:B------:R-:W2:Y:S01]  /*5eb80*/  LDL.LU R27, [R1+0x31c] ;  /* 0x00031c00011b7983 */ /* 0x000ea20000300800 */
[----:B0-----:R-:W-:-:S03]  /*5eb90*/  IMAD.MOV.U32 R6, RZ, RZ, R18 ;  /* 0x000000ffff067224 */ /* 0x001fc600078e0012 */
[----:B------:R-:W2:Y:S01]  /*5eba0*/  LDL R16, [R1+0x7d8] ;  /* 0x0007d80001107983 */ /* 0x000ea20000100800 */
[----:B------:R-:W-:-:S03]  /*5ebb0*/  IMAD.MOV.U32 R7, RZ, RZ, R19 ;  /* 0x000000ffff077224 */ /* 0x000fc600078e0013 */
[----:B------:R-:W2:Y:S01]  /*5ebc0*/  LDL R17, [R1+0x7dc] ;  /* 0x0007dc0001117983 */ /* 0x000ea20000100800 */
[----:B---3--:R-:W-:Y:S01]  /*5ebd0*/  IMAD.MOV.U32 R4, RZ, RZ, R22 ;  /* 0x000000ffff047224 */ /* 0x008fe200078e0016 */
[----:B-----5:R-:W-:Y:S02]  /*5ebe0*/  MOV R5, R23 ;  /* 0x0000001700057202 */ /* 0x020fe40000000f00 */
[----:B------:R-:W-:-:S07]  /*5ebf0*/  F2FP.F16.E4M3.UNPACK_B R3, R29 ;  /* 0x0000001dff03723e */ /* 0x000fce00020006ff */
[----:B------:R-:W-:Y:S01]  /*5ec00*/  HMMA.16816.F32 R4, R4, R2, R12 ;  /* 0x000000020404723c */ /* 0x000fe2000000180c */
[----:B------:R-:W3:-:S15]  /*5ec10*/  LDL.LU.64 R14, [R1+0x12a8] ;  /* 0x0012a800010e7983 */ /* 0x000ede0000300a00 */
[----:B------:R-:W-:-:S03]  /*5ec20*/  NOP ;  /* 0x0000000000007918 */ /* 0x000fc60000000000 */
[----:B------:R-:W-:Y:S04]  /*5ec30*/  STL.64 [R1+0x410], R4 ;  /* 0x0004100401007387 */ /* 0x000fe80000100a00 */
[----:B------:R-:W0:Y:S04]  /*5ec40*/  LDS.64 R4, [R0+UR7+0x41080] ;  /* 0x0410800700047984 */ /* 0x000e280008000a00 */
[----:B------:R-:W-:Y:S04]  /*5ec50*/  STL.64 [R1+0x418], R6 ;  /* 0x0004180601007387 */ /* 0x000fe80000100a00 */
[----:B------:R-:W-:Y:S04]  /*5ec60*/  STL [R1+0x1248], R0 ;  /* 0x0012480001007387 */ /* 0x000fe80000100800 */
[----:B------:R-:W1:Y:S04]  /*5ec70*/  LDS.64 R6, [R0+UR7+0x41880] ;  /* 0x0418800700067984 */ /* 0x000e680008000a00 */
[----:B0-----:R-:W-:Y:S04]  /*5ec80*/  STL.64 [R1+0x3a0], R4 ;  /* 0x0003a00401007387 */ /* 0x001fe80000100a00 */
[----:B-1----:R0:W-:Y:S01]  /*5ec90*/  STL.64 [R1+0x390], R6 ;  /* 0x0003900601007387 */ /* 0x0021e20000100a00 */
[----:B------:R-:W-:Y:S01]  /*5eca0*/  F2FP.F16.E4M3.UNPACK_B R28, R28 ;  /* 0x0000001cff1c723e */ /* 0x000fe200020006ff */
[----:B0-----:R-:W-:-:S02]  /*5ecb0*/  IMAD.MOV.U32 R6, RZ, RZ, R18 ;  /* 0x000000ffff067224 */ /* 0x001fc400078e0012 */
[----:B------:R-:W-:Y:S01]  /*5ecc0*/  IMAD.MOV.U32 R7, RZ, RZ, R19 ;  /* 0x000000ffff077224 */ /* 0x000fe200078e0013 */
[----:B---3--:R-:W0:Y:S01]  /*5ecd0*/  LDS.64 R4, [R15+UR7+0x41080] ;  /* 0x041080070f047984 */ /* 0x008e220008000a00 */
[----:B------:R-:W-:-:S03]  /*5ece0*/  F2FP.F16.E4M3.UNPACK_B R29, R14 ;  /* 0x0000000eff1d723e */ /* 0x000fc600020006ff */
[----:B0-----:R-:W-:Y:S01]  /*5ecf0*/  STL.64 [R1+0x3a8], R4 ;  /* 0x0003a80401007387 */ /* 0x001fe20000100a00 */
[----:B------:R-:W-:-:S03]  /*5ed00*/  MOV R12, R4 ;  /* 0x00000004000c7202 */ /* 0x000fc60000000f00 */
[----:B------:R-:W0:Y:S04]  /*5ed10*/  LDS.64 R4, [R15+UR7+0x41880] ;  /* 0x041880070f047984 */ /* 0x000e280008000a00 */
[----:B------:R-:W3:Y:S04]  /*5ed20*/  LDL.LU R14, [R1+0x78] ;  /* 0x00007800010e7983 */ /* 0x000ee80000300800 */
[----:B0-----:R0:W-:Y:S01]  /*5ed30*/  STL.64 [R1+0x398], R4 ;  /* 0x0003980401007387 */ /* 0x0011e20000100a00 */
[----:B------:R-:W-:-:S03]  /*5ed40*/  IMAD.MOV.U32 R13, RZ, RZ, R4 ;  /* 0x000000ffff0d7224 */ /* 0x000fc600078e0004 */
[----:B------:R-:W5:Y:S01]  /*5ed50*/  LDL.LU R15, [R1+0x804] ;  /* 0x00080400010f7983 */ /* 0x000f620000300800 */
[----:B0-----:R-:W-:Y:S01]  /*5ed60*/  IMAD.MOV.U32 R4, RZ, RZ, R22 ;  /* 0x000000ffff047224 */ /* 0x001fe200078e0016 */
[----:B------:R-:W-:-:S07]  /*5ed70*/  MOV R5, R23 ;  /* 0x0000001700057202 */ /* 0x000fce0000000f00 */
[----:B----4-:R-:W-:Y:S01]  /*5ed80*/  HMMA.16816.F32 R4, R4, R28, R8 ;  /* 0x0000001c0404723c */ /* 0x010fe20000001808 */
[----:B--2---:R-:W-:Y:S02]  /*5ed90*/  F2FP.F16.E4M3.UNPACK_B R8, R20 ;  /* 0x00000014ff08723e */ /* 0x004fe400020006ff */
[----:B------:R-:W-:-:S15]  /*5eda0*/  F2FP.F16.E4M3.UNPACK_B R9, R21 ;  /* 0x00000015ff09723e */ /* 0x000fde00020006ff */
[----:B------:R-:W-:Y:S01]  /*5edb0*/  NOP ;  /* 0x0000000000007918 */ /* 0x000fe20000000000 */
[----:B------:R0:W-:Y:S04]  /*5edc0*/  STL.64 [R1+0x400], R4 ;  /* 0x0004000401007387 */ /* 0x0001e80000100a00 */
[----:B------:R1:W-:Y:S01]  /*5edd0*/  STL.64 [R1+0x408], R6 ;  /* 0x0004080601007387 */ /* 0x0003e20000100a00 */
[----:B0-----:R-:W-:Y:S01]  /*5ede0*/  MOV R4, R22 ;  /* 0x0000001600047202 */ /* 0x001fe20000000f00 */
[----:B------:R-:W-:Y:S02]  /*5edf0*/  IMAD.MOV.U32 R5, RZ, RZ, R23 ;  /* 0x000000ffff057224 */ /* 0x000fe400078e0017 */
[----:B-1----:R-:W-:Y:S01]  /*5ee00*/  IMAD.MOV.U32 R6, RZ, RZ, R18 ;  /* 0x000000ffff067224 */ /* 0x002fe200078e0012 */
[----:B------:R-:W-:-:S07]  /*5ee10*/  MOV R7, R19 ;  /* 0x0000001300077202 */ /* 0x000fce0000000f00 */
[----:B------:R-:W-:Y:S01]  /*5ee20*/  HMMA.16816.F32 R4, R4, R8, R24 ;  /* 0x000000080404723c */ /* 0x000fe20000001818 */
[----:B------:R0:W-:Y:S04]  /*5ee30*/  STL [R1], R8 ;  /* 0x0000000801007387 */ /* 0x0001e80000100800 */
[----:B------:R1:W-:-:S14]  /*5ee40*/  STL [R1+0x4], R9 ;  /* 0x0000040901007387 */ /* 0x0003dc0000100800 */
[----:B------:R-:W-:Y:S04]  /*5ee50*/  STL.64 [R1+0x3f0], R4 ;  /* 0x0003f00401007387 */ /* 0x000fe80000100a00 */
[----:B------:R-:W-:Y:S04]  /*5ee60*/  STL.64 [R1+0x3f8], R6 ;  /* 0x0003f80601007387 */ /* 0x000fe80000100a00 */
[----:B------:R-:W2:Y:S04]  /*5ee70*/  LDL.LU R24, [R1+0x250] ;  /* 0x0002500001187983 */ /* 0x000ea80000300800 */
[----:B------:R-:W2:Y:S04]  /*5ee80*/  LDL.LU R25, [R1+0x254] ;  /* 0x0002540001197983 */ /* 0x000ea80000300800 */
[----:B------:R-:W4:Y:S04]  /*5ee90*/  LDL.LU R26, [R1+0x258] ;  /* 0x00025800011a7983 */ /* 0x000f280000300800 */
[----:B------:R-:W4:Y:S01]  /*5eea0*/  LDL.LU R27, [R1+0x25c] ;  /* 0x00025c00011b7983 */ /* 0x000f220000300800 */
[----:B0-----:R-:W-:-:S02]  /*5eeb0*/  IMAD.MOV.U32 R8, RZ, RZ, R22 ;  /* 0x000000ffff087224 */ /* 0x001fc400078e0016 */
[----:B-1----:R-:W-:Y:S01]  /*5eec0*/  IMAD.MOV.U32 R9, RZ, RZ, R23 ;  /* 0x000000ffff097224 */ /* 0x002fe200078e0017 */
[----:B---3--:R-:W0:Y:S02]  /*5eed0*/  LDS.64 R4, [R14+UR7+0x4f080] ;  /* 0x04f080070e047984 */ /* 0x008e240008000a00 */
[----:B0-----:R-:W-:Y:S01]  /*5eee0*/  IMAD.MOV.U32 R20, RZ, RZ, R4 ;  /* 0x000000ffff147224 */ /* 0x001fe200078e0004 */
[----:B------:R-:W-:Y:S02]  /*5eef0*/  F2FP.F16.E4M3.UNPACK_B R16, R16 ;  /* 0x00000010ff10723e */ /* 0x000fe400020006ff */
[----:B------:R-:W-:Y:S02]  /*5ef00*/  F2FP.F16.E4M3.UNPACK_B R17, R17 ;  /* 0x00000011ff11723e */ /* 0x000fe400020006ff */
[----:B------:R-:W-:Y:S01]  /*5ef10*/  MOV R10, R18 ;  /* 0x00000012000a7202 */ /* 0x000fe20000000f00 */
[----:B------:R-:W-:Y:S01]  /*5ef20*/  IMAD.MOV.U32 R11, RZ, RZ, R19 ;  /* 0x000000ffff0b7224 */ /* 0x000fe200078e0013 */
[----:B-----5:R-:W-:Y:S04]  /*5ef30*/  LDS.64 R6, [R15+UR7+0x4f880] ;  /* 0x04f880070f067984 */ /* 0x020fe80008000a00 */
[----:B------:R-:W-:Y:S04]  /*5ef40*/  LDS.64 R18, [R14+UR7+0x4f880] ;  /* 0x04f880070e127984 */ /* 0x000fe80008000a00 */
[----:B----4-:R-:W-:Y:S04]  /*5ef50*/  STL.64 [R1+0x12a0], R26 ;  /* 0x0012a01a01007387 */ /* 0x010fe80000100a00 */
[----:B--2---:R0:W-:Y:S04]  /*5ef60*/  STL.64 [R1+0x1298], R24 ;  /* 0x0012981801007387 */ /* 0x0041e80000100a00 */
[----:B0-----:R-:W2:Y:S04]  /*5ef70*/  LDL.LU R24, [R1+0x260] ;  /* 0x0002600001187983 */ /* 0x001ea80000300800 */
[----:B------:R-:W2:Y:S04]  /*5ef80*/  LDL.LU R25, [R1+0x264] ;  /* 0x0002640001197983 */ /* 0x000ea80000300800 */
[----:B------:R-:W2:Y:S04]  /*5ef90*/  LDL.LU R26, [R1+0x268] ;  /* 0x00026800011a7983 */ /* 0x000ea80000300800 */
[----:B------:R-:W2:Y:S04]  /*5efa0*/  LDL.LU R27, [R1+0x26c] ;  /* 0x00026c00011b7983 */ /* 0x000ea80000300800 */
[----:B------:R-:W-:Y:S04]  /*5efb0*/  STL [R1+0xc], R5 ;  /* 0x00000c0501007387 */ /* 0x000fe80000100800 */
[----:B------:R-:W0:Y:S02]  /*5efc0*/  LDS.64 R4, [R15+UR7+0x4f080] ;  /* 0x04f080070f047984 */ /* 0x000e240008000a00 */
[----:B0-----:R-:W-:-:S02]  /*5efd0*/  MOV R22, R4 ;  /* 0x0000000400167202 */ /* 0x001fc40000000f00 */
[----:B------:R-:W-:Y:S04]  /*5efe0*/  STL [R1+0x14], R5 ;  /* 0x0000140501007387 */ /* 0x000fe80000100800 */
[----:B------:R-:W-:Y:S04]  /*5eff0*/  STL [R1+0x128c], R22 ;  /* 0x00128c1601007387 */ /* 0x000fe80000100800 */
[----:B------:R0:W-:Y:S04]  /*5f000*/  STL [R1+0x1288], R20 ;  /* 0x0012881401007387 */ /* 0x0001e80000100800 */
[----:B0-----:R-:W3:Y:S04]  /*5f010*/  LDL.LU R20, [R1+0x320] ;  /* 0x0003200001147983 */ /* 0x001ee80000300800 */
[----:B------:R-:W3:Y:S04]  /*5f020*/  LDL.LU R21, [R1+0x324] ;  /* 0x0003240001157983 */ /* 0x000ee80000300800 */
[----:B------:R-:W3:Y:S04]  /*5f030*/  LDL.LU R22, [R1+0x328] ;  /* 0x0003280001167983 */ /* 0x000ee80000300800 */
[----:B------:R-:W3:Y:S04]  /*5f040*/  LDL.LU R23, [R1+0x32c] ;  /* 0x00032c0001177983 */ /* 0x000ee80000300800 */
[----:B------:R-:W4:Y:S01]  /*5f050*/  LDL.LU R14, [R1+0x28] ;  /* 0x00002800010e7983 */ /* 0x000f220000300800 */
[----:B---3--:R-:W-:-:S15]  /*5f060*/  HMMA.16816.F32 R8, R8, R16, R20 ;  /* 0x000000100808723c */ /* 0x008fde0000001814 */
[----:B------:R-:W-:-:S04]  /*5f070*/  NOP ;  /* 0x0000000000007918 */ /* 0x000fc80000000000 */
[----:B------:R-:W-:Y:S04]  /*5f080*/  STL.64 [R1+0x3e0], R8 ;  /* 0x0003e00801007387 */ /* 0x000fe80000100a00 */
[----:B------:R-:W-:Y:S04]  /*5f090*/  STL.64 [R1+0x3e8], R10 ;  /* 0x0003e80a01007387 */ /* 0x000fe80000100a00 */
[----:B------:R-:W4:Y:S04]  /*5f0a0*/  LDL.LU R15, [R1+0x2c] ;  /* 0x00002c00010f7983 */ /* 0x000f280000300800 */
[----:B------:R-:W3:Y:S04]  /*5f0b0*/  LDL.LU R20, [R1+0x240] ;  /* 0x0002400001147983 */ /* 0x000ee80000300800 */
[----:B------:R-:W3:Y:S04]  /*5f0c0*/  LDL.LU R21, [R1+0x244] ;  /* 0x0002440001157983 */ /* 0x000ee80000300800 */
[----:B------:R-:W3:Y:S04]  /*5f0d0*/  LDL.LU R22, [R1+0x248] ;  /* 0x0002480001167983 */ /* 0x000ee80000300800 */
[----:B------:R-:W3:Y:S04]  /*5f0e0*/  LDL.LU R23, [R1+0x24c] ;  /* 0x00024c0001177983 */ /* 0x000ee80000300800 */
[----:B------:R0:W-:Y:S04]  /*5f0f0*/  STL [R1+0x1234], R16 ;  /* 0x0012341001007387 */ /* 0x0001e80000100800 */
[----:B0-----:R-:W5:Y:S04]  /*5f100*/  LDL.LU R16, [R1+0x3a0] ;  /* 0x0003a00001107983 */ /* 0x001f680000300800 */
[----:B------:R0:W-:Y:S04]  /*5f110*/  STL [R1+0x1230], R17 ;  /* 0x0012301101007387 */ /* 0x0001e80000100800 */
[----:B0-----:R-:W2:Y:S01]  /*5f120*/  LDL.LU R17, [R1+0x390] ;  /* 0x0003900001117983 */ /* 0x001ea20000300800 */
[----:B------:R-:W-:-:S02]  /*5f130*/  IMAD.MOV.U32 R10, RZ, RZ, R12 ;  /* 0x000000ffff0a7224 */ /* 0x000fc400078e000c */
[----:B------:R-:W-:Y:S02]  /*5f140*/  IMAD.MOV.U32 R11, RZ, RZ, R13 ;  /* 0x000000ffff0b7224 */ /* 0x000fe400078e000d */
[----:B-----5:R-:W-:Y:S01]  /*5f150*/  IMAD.MOV.U32 R8, RZ, RZ, R16 ;  /* 0x000000ffff087224 */ /* 0x020fe200078e0010 */
[----:B--2---:R-:W-:-:S07]  /*5f160*/  MOV R9, R17 ;  /* 0x0000001100097202 */ /* 0x004fce0000000f00 */
[----:B------:R-:W-:Y:S01]  /*5f170*/  HMMA.16816.F32 R8, R8, R2, R24 ;  /* 0x000000020808723c */ /* 0x000fe20000001818 */
[----:B------:R-:W2:Y:S04]  /*5f180*/  LDL.LU.64 R26, [R1+0x12a0] ;  /* 0x0012a000011a7983 */ /* 0x000ea80000300a00 */
[----:B------:R-:W2:Y:S04]  /*5f190*/  LDL.LU.64 R24, [R1+0x1298] ;  /* 0x0012980001187983 */ /* 0x000ea80000300a00 */
[----:B------:R0:W-:Y:S04]  /*5f1a0*/  STL.64 [R1+0x11d0], R2 ;  /* 0x0011d00201007387 */ /* 0x0001e80000100a00 */
[----:B0-----:R-:W5:Y:S06]  /*5f1b0*/  LDL.LU R3, [R1+0xc] ;  /* 0x00000c0001037983 */ /* 0x001f6c0000300800 */
[----:B------:R0:W-:Y:S04]  /*5f1c0*/  STL.64 [R1+0x3d0], R8 ;  /* 0x0003d00801007387 */ /* 0x0001e80000100a00 */
[----:B------:R1:W-:Y:S04]  /*5f1d0*/  STL.64 [R1+0x3d8], R10 ;  /* 0x0003d80a01007387 */ /* 0x0003e80000100a00 */
[----:B------:R-:W3:Y:S01]  /*5f1e0*/  LDL.LU R4, [R1+0x50] ;  /* 0x0000500001047983 */ /* 0x000ee20000300800 */
[----:B0-----:R-:W-:Y:S01]  /*5f1f0*/  MOV R8, R16 ;  /* 0x0000001000087202 */ /* 0x001fe20000000f00 */
[----:B------:R-:W-:-:S02]  /*5f200*/  IMAD.MOV.U32 R9, RZ, RZ, R17 ;  /* 0x000000ffff097224 */ /* 0x000fc400078e0011 */
[----:B-1----:R-:W-:Y:S01]  /*5f210*/  IMAD.MOV.U32 R10, RZ, RZ, R12 ;  /* 0x000000ffff0a7224 */ /* 0x002fe200078e000c */
[----:B------:R-:W-:Y:S01]  /*5f220*/  MOV R11, R13 ;  /* 0x0000000d000b7202 */ /* 0x000fe20000000f00 */
[----:B------:R-:W-:-:S06]  /*5f230*/  IMAD.MOV.U32 R0, RZ, RZ, R5 ;  /* 0x000000ffff007224 */ /* 0x000fcc00078e0005 */
[----:B--2---:R-:W-:-:S15]  /*5f240*/  HMMA.16816.F32 R8, R8, R28, R24 ;  /* 0x0000001c0808723c */ /* 0x004fde0000001818 */
[----:B------:R-:W-:-:S04]  /*5f250*/  NOP ;  /* 0x0000000000007918 */ /* 0x000fc80000000000 */
[----:B------:R-:W-:Y:S04]  /*5f260*/  STL.64 [R1+0x3c0], R8 ;  /* 0x0003c00801007387 */ /* 0x000fe80000100a00 */
[----:B------:R-:W-:Y:S04]  /*5f270*/  STL.64 [R1+0x3c8], R10 ;  /* 0x0003c80a01007387 */ /* 0x000fe80000100a00 */
[----:B------:R-:W2:Y:S04]  /*5f280*/  LDL.LU R5, [R1+0x54] ;  /* 0x0000540001057983 */ /* 0x000ea80000300800 */
[----:B------:R0:W-:Y:S04]  /*5f290*/  STL.64 [R1+0x11d8], R28 ;  /* 0x0011d81c01007387 */ /* 0x0001e80000100a00 */
[----:B0-----:R-:W2:Y:S04]  /*5f2a0*/  LDL.LU R28, [R1+0x38] ;  /* 0x00003800011c7983 */ /* 0x001ea80000300800 */
[----:B------:R-:W2:Y:S04]  /*5f2b0*/  LDL.LU R29, [R1+0x3c] ;  /* 0x00003c00011d7983 */ /* 0x000ea80000300800 */
[----:B------:R-:W2:Y:S04]  /*5f2c0*/  LDL.LU R26, [R1+0x30] ;  /* 0x00003000011a7983 */ /* 0x000ea80000300800 */
[----:B------:R-:W2:Y:S01]  /*5f2d0*/  LDL.LU R27, [R1+0x34] ;  /* 0x00003400011b7983 */ /* 0x000ea20000300800 */
[----:B------:R-:W-:-:S02]  /*5f2e0*/  IMAD.MOV.U32 R8, RZ, RZ, R16 ;  /* 0x000000ffff087224 */ /* 0x000fc400078e0010 */
[----:B------:R-:W-:Y:S01]  /*5f2f0*/  IMAD.MOV.U32 R9, RZ, RZ, R17 ;  /* 0x000000ffff097224 */ /* 0x000fe200078e0011 */
[----:B--2---:R0:W-:Y:S04]  /*5f300*/  STL.64 [R1+0x1280], R26 ;  /* 0x0012801a01007387 */ /* 0x0041e80000100a00 */
[----:B------:R-:W4:Y:S04]  /*5f310*/  LDL.LU R24, [R1+0x4a0] ;  /* 0x0004a00001187983 */ /* 0x000f280000300800 */
[----:B------:R-:W4:Y:S04]  /*5f320*/  LDL.LU R25, [R1+0x4a4] ;  /* 0x0004a40001197983 */ /* 0x000f280000300800 */
[----:B0-----:R-:W4:Y:S04]  /*5f330*/  LDL.LU R26, [R1+0x4a8] ;  /* 0x0004a800011a7983 */ /* 0x001f280000300800 */
[----:B------:R-:W4:Y:S04]  /*5f340*/  LDL.LU R27, [R1+0x4ac] ;  /* 0x0004ac00011b7983 */ /* 0x000f280000300800 */
[----:B------:R0:W-:Y:S04]  /*5f350*/  STL.64 [R1+0x1238], R16 ;  /* 0x0012381001007387 */ /* 0x0001e80000100a00 */
[----:B0-----:R-:W3:Y:S04]  /*5f360*/  LDL R16, [R1] ;  /* 0x0000000001107983 */ /* 0x001ee80000100800 */
[----:B------:R-:W3:Y:S01]  /*5f370*/  LDL R17, [R1+0x4] ;  /* 0x0000040001117983 */ /* 0x000ee20000100800 */
[----:B------:R-:W-:Y:S01]  /*5f380*/  MOV R10, R12 ;  /* 0x0000000c000a7202 */ /* 0x000fe20000000f00 */
[----:B------:R-:W-:-:S02]  /*5f390*/  IMAD.MOV.U32 R11, RZ, RZ, R13 ;  /* 0x000000ffff0b7224 */ /* 0x000fc400078e000d */
[----:B------:R-:W2:Y:S04]  /*5f3a0*/  LDL.LU R12, [R1+0x1294] ;  /* 0x00129400010c7983 */ /* 0x000ea80000300800 */
[----:B------:R-:W2:Y:S01]  /*5f3b0*/  LDL.LU R13, [R1+0x1290] ;  /* 0x00129000010d7983 */ /* 0x000ea20000300800 */
[----:B---3--:R-:W-:Y:S03]  /*5f3c0*/  HMMA.16816.F32 R8, R8, R16, R20 ;  /* 0x000000100808723c */ /* 0x008fe60000001814 */
[----:B------:R-:W3:Y:S04]  /*5f3d0*/  LDL.LU R22, [R1+0x128c] ;  /* 0x00128c0001167983 */ /* 0x000ee80000300800 */
[----:B------:R-:W2:Y:S04]  /*5f3e0*/  LDL.LU R20, [R1+0x1288] ;  /* 0x0012880001147983 */ /* 0x000ea80000300800 */
[----:B------:R-:W4:Y:S08]  /*5f3f0*/  LDL.LU R16, [R1+0x58] ;  /* 0x0000580001107983 */ /* 0x000f300000300800 */
[----:B------:R0:W-:Y:S04]  /*5f400*/  STL.64 [R1+0x3b0], R8 ;  /* 0x0003b00801007387 */ /* 0x0001e80000100a00 */
[----:B------:R1:W-:Y:S04]  /*5f410*/  STL.64 [R1+0x3b8], R10 ;  /* 0x0003b80a01007387 */ /* 0x0003e80000100a00 */
[----:B------:R-:W4:Y:S01]  /*5f420*/  LDL.LU R17, [R1+0x5c] ;  /* 0x00005c0001117983 */ /* 0x000f220000300800 */
[----:B0-----:R-:W-:-:S02]  /*5f430*/  IMAD.MOV.U32 R9, RZ, RZ, R18 ;  /* 0x000000ffff097224 */ /* 0x001fc400078e0012 */
[----:B-1----:R-:W-:Y:S01]  /*5f440*/  IMAD.MOV.U32 R11, RZ, RZ, R6 ;  /* 0x000000ffff0b7224 */ /* 0x002fe200078e0006 */
[----:B---3--:R-:W-:Y:S01]  /*5f450*/  MOV R10, R22 ;  /* 0x00000016000a7202 */ /* 0x008fe20000000f00 */
[----:B--2---:R-:W-:Y:S01]  /*5f460*/  IMAD.MOV.U32 R8, RZ, RZ, R20 ;  /* 0x000000ffff087224 */ /* 0x004fe200078e0014 */
[----:B----4-:R0:W-:Y:S02]  /*5f470*/  STL.64 [R1+0x1240], R16 ;  /* 0x0012401001007387 */ /* 0x0101e40000100a00 */
[----:B0-----:R-:W-:Y:S01]  /*5f480*/  IMAD.MOV.U32 R16, RZ, RZ, R13 ;  /* 0x000000ffff107224 */ /* 0x001fe200078e000d */
[----:B------:R-:W-:-:S03]  /*5f490*/  MOV R17, R12 ;  /* 0x0000000c00117202 */ /* 0x000fc60000000f00 */
[----:B------:R-:W-:Y:S01]  /*5f4a0*/  HMMA.16816.F32 R12, R8, R14, R24 ;  /* 0x0000000e080c723c */ /* 0x000fe20000001818 */
[----:B------:R-:W2:-:S15]  /*5f4b0*/  LDL.LU.64 R26, [R1+0x1280] ;  /* 0x00128000011a7983 */ /* 0x000e9e0000300a00 */
[----:B------:R-:W-:-:S03]  /*5f4c0*/  NOP ;  /* 0x0000000000007918 */ /* 0x000fc60000000000 */
        /* <DEDUP_REMOVED lines=11> */
[----:B------:R-:W4:Y:S04]  /*5f580*/  LDL.LU R15, [R1+0x46c] ;  /* 0x00046c00010f7983 */ /* 0x000f280000300800 */
[----:B----4-:R-:W-:Y:S04]  /*5f590*/  STL.64 [R1+0x1278], R14 ;  /* 0x0012780e01007387 */ /* 0x010fe80000100a00 */
[----:B---3--:R0:W-:Y:S04]  /*5f5a0*/  STL.64 [R1+0x1270], R12 ;  /* 0x0012700c01007387 */ /* 0x0081e80000100a00 */
[----:B0-----:R-:W2:Y:S04]  /*5f5b0*/  LDL.LU R12, [R1+0x490] ;  /* 0x00049000010c7983 */ /* 0x001ea80000300800 */
[----:B------:R-:W2:Y:S04]  /*5f5c0*/  LDL.LU R13, [R1+0x494] ;  /* 0x00049400010d7983 */ /* 0x000ea80000300800 */
[----:B------:R-:W2:Y:S04]  /*5f5d0*/  LDL.LU R14, [R1+0x498] ;  /* 0x00049800010e7983 */ /* 0x000ea80000300800 */
[----:B------:R-:W2:Y:S02]  /*5f5e0*/  LDL.LU R15, [R1+0x49c] ;  /* 0x00049c00010f7983 */ /* 0x000ea40000300800 */
[C---:B--2---:R-:W-:Y:S02]  /*5f5f0*/  HMMA.16816.F32 R24, R8.reuse, R26, R12 ;  /* 0x0000001a0818723c */ /* 0x044fe4000000180c */
[----:B------:R-:W2:Y:S04]  /*5f600*/  LDL.LU.64 R14, [R1+0x1278] ;  /* 0x00127800010e7983 */ /* 0x000ea80000300a00 */
[----:B------:R-:W2:Y:S01]  /*5f610*/  LDL.LU.64 R12, [R1+0x1270] ;  /* 0x00127000010c7983 */ /* 0x000ea20000300a00 */
[----:B------:R-:W-:Y:S01]  /*5f620*/  IMAD.MOV.U32 R21, RZ, RZ, R18 ;  /* 0x000000ffff157224 */ /* 0x000fe200078e0012 */
[----:B------:R-:W-:Y:S01]  /*5f630*/  MOV R23, R6 ;  /* 0x0000000600177202 */ /* 0x000fe20000000f00 */
[----:B--2---:R-:W-:Y:S01]  /*5f640*/  HMMA.16816.F32 R8, R8, R28, R12 ;  /* 0x0000001c0808723c */ /* 0x004fe2000000180c */
[----:B------:R-:W2:Y:S04]  /*5f650*/  LDL.LU.64 R14, [R1+0x1268] ;  /* 0x00126800010e7983 */ /* 0x000ea80000300a00 */
[----:B------:R-:W2:Y:S01]  /*5f660*/  LDL.LU.64 R12, [R1+0x1260] ;  /* 0x00126000010c7983 */ /* 0x000ea20000300a00 */
[----:B------:R-:W-:-:S02]  /*5f670*/  MOV R6, R0 ;  /* 0x0000000000067202 */ /* 0x000fc40000000f00 */
[----:B--2---:R-:W-:Y:S01]  /*5f680*/  HMMA.16816.F32 R20, R20, R4, R12 ;  /* 0x000000041414723c */ /* 0x004fe2000000180c */
[----:B------:R-:W2:Y:S04]  /*5f690*/  LDL.LU.64 R14, [R1+0x1258] ;  /* 0x00125800010e7983 */ /* 0x000ea80000300a00 */
[----:B------:R-:W2:Y:S01]  /*5f6a0*/  LDL.LU.64 R12, [R1+0x1250] ;  /* 0x00125000010c7983 */ /* 0x000ea20000300a00 */
[----:B-----5:R-:W-:Y:S02]  /*5f6b0*/  IMAD.MOV.U32 R4, RZ, RZ, R3 ;  /* 0x000000ffff047224 */ /* 0x020fe400078e0003 */
[----:B------:R-:W-:Y:S01]  /*5f6c0*/  IMAD.MOV.U32 R5, RZ, RZ, R19 ;  /* 0x000000ffff057224 */ /* 0x000fe200078e0013 */
[----:B------:R-:W3:Y:S04]  /*5f6d0*/  LDL.LU.64 R28, [R1+0xa00] ;  /* 0x000a0000011c7983 */ /* 0x000ee80000300a00 */
[----:B------:R-:W4:Y:S02]  /*5f6e0*/  LDL.LU R0, [R1+0x1248] ;  /* 0x0012480001007983 */ /* 0x000f240000300800 */
[----:B--2---:R-:W-:Y:S02]  /*5f6f0*/  HMMA.16816.F32 R12, R4, R16, R12 ;  /* 0x00000010040c723c */ /* 0x004fe4000000180c */
[----:B------:R-:W2:-:S15]  /*5f700*/  LDL.LU.64 R16, [R1+0x1240] ;  /* 0x0012400001107983 */ /* 0x000e9e0000300a00 */
[----:B------:R-:W-:Y:S02]  /*5f710*/  NOP ;  /* 0x0000000000007918 */ /* 0x000fe40000000000 */
[----:B------:R0:W-:Y:S04]  /*5f720*/  STL.64 [R1+0x20], R12 ;  /* 0x0000200c01007387 */ /* 0x0001e80000100a00 */
[----:B------:R1:W-:Y:S04]  /*5f730*/  STL.64 [R1+0x28], R14 ;  /* 0x0000280e01007387 */ /* 0x0003e80000100a00 */
[----:B0-----:R-:W5:Y:S04]  /*5f740*/  LDL.LU R12, [R1+0x68] ;  /* 0x00006800010c7983 */ /* 0x001f680000300800 */
[----:B------:R-:W5:Y:S04]  /*5f750*/  LDL.LU R13, [R1+0x6c] ;  /* 0x00006c00010d7983 */ /* 0x000f680000300800 */
[----:B-1----:R-:W2:Y:S02]  /*5f760*/  LDL.LU R15, [R1+0x14] ;  /* 0x00001400010f7983 */ /* 0x002ea40000300800 */
[----:B--2---:R-:W-:-:S07]  /*5f770*/  IMAD.MOV.U32 R6, RZ, RZ, R15 ;  /* 0x000000ffff067224 */ /* 0x004fce00078e000f */
[----:B------:R-:W-:Y:S01]  /*5f780*/  HMMA.16816.F32 R24, R4, R16, R24 ;  /* 0x000000100418723c */ /* 0x000fe20000001818 */
[----:B------:R-:W2:-:S15]  /*5f790*/  LDL.LU.64 R16, [R1+0x1238] ;  /* 0x0012380001107983 */ /* 0x000e9e0000300a00 */
[----:B------:R-:W-:-:S03]  /*5f7a0*/  NOP ;  /* 0x0000000000007918 */ /* 0x000fc60000000000 */
[----:B------:R0:W-:Y:S04]  /*5f7b0*/  STL.64 [R1+0x30], R24 ;  /* 0x0000301801007387 */ /* 0x0001e80000100a00 */
[----:B------:R1:W-:Y:S04]  /*5f7c0*/  STL.64 [R1+0x38], R26 ;  /* 0x0000381a01007387 */ /* 0x0003e80000100a00 */
[----:B0-----:R-:W3:Y:S04]  /*5f7d0*/  LDL.LU R24, [R1+0x808] ;  /* 0x0008080001187983 */ /* 0x001ee80000300800 */
[----:B------:R-:W3:Y:S04]  /*5f7e0*/  LDL.LU R25, [R1+0x80c] ;  /* 0x00080c0001197983 */ /* 0x000ee80000300800 */
[----:B-1----:R-:W3:Y:S04]  /*5f7f0*/  LDL.LU R26, [R1+0x7f0] ;  /* 0x0007f000011a7983 */ /* 0x002ee80000300800 */
[----:B------:R-:W3:Y:S02]  /*5f800*/  LDL.LU R27, [R1+0x7f4] ;  /* 0x0007f400011b7983 */ /* 0x000ee40000300800 */
[----:B---3--:R-:W-:-:S02]  /*5f810*/  FFMA2 R24, R28.F32x2.HI_LO, R26.F32x2.HI_LO, R24.F32x2.HI_LO ;  /* 0x0000001a1c187249 */ /* 0x008fc40000000018 */
[----:B------:R-:W3:Y:S04]  /*5f820*/  LDL.LU R28, [R1+0x7c] ;  /* 0x00007c00011c7983 */ /* 0x000ee80000300800 */
[----:B------:R5:W-:Y:S02]  /*5f830*/  STL.64 [R1+0x11e0], R24 ;  /* 0x0011e01801007387 */ /* 0x000be40000100a00 */
[----:B-----5:R-:W-:Y:S02]  /*5f840*/  HMMA.16816.F32 R24, R4, R12, R8 ;  /* 0x0000000c0418723c */ /* 0x020fe40000001808 */
[----:B----4-:R-:W0:Y:S04]  /*5f850*/  LDS.64 R8, [R0+UR7+0x42080] ;  /* 0x0420800700087984 */ /* 0x010e280008000a00 */
[----:B------:R-:W1:Y:S04]  /*5f860*/  LDS.64 R4, [R0+UR7+0x42880] ;  /* 0x0428800700047984 */ /* 0x000e680008000a00 */
[----:B------:R-:W4:Y:S09]  /*5f870*/  LDS.64 R10, [R0+UR7+0x43080] ;  /* 0x04308007000a7984 */ /* 0x000f320008000a00 */
[----:B------:R-:W-:Y:S04]  /*5f880*/  STL.64 [R1+0x50], R24 ;  /* 0x0000501801007387 */ /* 0x000fe80000100a00 */
[----:B------:R-:W-:Y:S04]  /*5f890*/  STL.64 [R1+0x58], R26 ;  /* 0x0000581a01007387 */ /* 0x000fe80000100a00 */
[----:B0-----:R-:W-:Y:S04]  /*5f8a0*/  STL.64 [R1+0x470], R8 ;  /* 0x0004700801007387 */ /* 0x001fe80000100a00 */
[----:B------:R-:W0:Y:S04]  /*5f8b0*/  LDS.64 R8, [R0+UR7+0x43880] ;  /* 0x0438800700087984 */ /* 0x000e280008000a00 */
[----:B-1----:R-:W-:Y:S04]  /*5f8c0*/  STL.64 [R1+0x450], R4 ;  /* 0x0004500401007387 */ /* 0x002fe80000100a00 */
[----:B------:R-:W1:Y:S04]  /*5f8d0*/  LDS.64 R4, [R0+UR7+0x44080] ;  /* 0x0440800700047984 */ /* 0x000e680008000a00 */
[----:B----4-:R-:W-:Y:S04]  /*5f8e0*/  STL.64 [R1+0x490], R10 ;  /* 0x0004900a01007387 */ /* 0x010fe80000100a00 */
[----:B------:R-:W4:Y:S04]  /*5f8f0*/  LDS.64 R10, [R0+UR7+0x44880] ;  /* 0x04488007000a7984 */ /* 0x000f280008000a00 */
        /* <DEDUP_REMOVED lines=36> */
[----:B---3--:R-:W-:Y:S04]  /*5fb40*/  LDS.64 R12, [R28+UR7+0x4f080] ;  /* 0x04f080071c0c7984 */ /* 0x008fe80008000a00 */
[----:B0-----:R-:W-:Y:S04]  /*5fb50*/  STL.64 [R1+0x580], R8 ;  /* 0x0005800801007387 */ /* 0x001fe80000100a00 */
[----:B------:R-:W0:Y:S04]  /*5fb60*/  LDS.64 R8, [R0+UR7+0x4e080] ;  /* 0x04e0800700087984 */ /* 0x000e280008000a00 */
[----:B-1----:R-:W-:Y:S04]  /*5fb70*/  STL.64 [R1+0x5d8], R4 ;  /* 0x0005d80401007387 */ /* 0x002fe80000100a00 */
[----:B------:R-:W1:Y:S04]  /*5fb80*/  LDS.64 R4, [R0+UR7+0x4e880] ;  /* 0x04e8800700047984 */ /* 0x000e680008000a00 */
[----:B----4-:R-:W-:Y:S04]  /*5fb90*/  STL.64 [R1+0x5a8], R10 ;  /* 0x0005a80a01007387 */ /* 0x010fe80000100a00 */
[----:B------:R-:W3:Y:S04]  /*5fba0*/  LDS.64 R10, [R0+UR7+0x4f080] ;  /* 0x04f08007000a7984 */ /* 0x000ee80008000a00 */
[----:B0-----:R-:W-:Y:S04]  /*5fbb0*/  STL.64 [R1+0x5f0], R8 ;  /* 0x0005f00801007387 */ /* 0x001fe80000100a00 */
[----:B------:R-:W0:Y:S04]  /*5fbc0*/  LDS.64 R8, [R0+UR7+0x4f880] ;  /* 0x04f8800700087984 */ /* 0x000e280008000a00 */
[----:B-1----:R-:W-:Y:S04]  /*5fbd0*/  STL.64 [R1+0x5d0], R4 ;  /* 0x0005d00401007387 */ /* 0x002fe80000100a00 */
[----:B------:R-:W1:Y:S04]  /*5fbe0*/  LDS.64 R4, [R28+UR7+0x42080] ;  /* 0x042080071c047984 */ /* 0x000e680008000a00 */
[----:B---3--:R-:W-:Y:S04]  /*5fbf0*/  STL.64 [R1+0x608], R10 ;  /* 0x0006080a01007387 */ /* 0x008fe80000100a00 */
        /* <DEDUP_REMOVED lines=18> */
[----:B------:R-:W3:Y:S04]  /*5fd20*/  LDL.LU R29, [R1+0x7b8] ;  /* 0x0007b800011d7983 */ /* 0x000ee80000300800 */
[----:B------:R-:W-:Y:S04]  /*5fd30*/  LDS.64 R10, [R28+UR7+0x47880] ;  /* 0x047880071c0a7984 */ /* 0x000fe80008000a00 */
[----:B0-----:R-:W-:Y:S04]  /*5fd40*/  STL.64 [R1+0x4f8], R8 ;  /* 0x0004f80801007387 */ /* 0x001fe80000100a00 */
[----:B------:R-:W4:Y:S04]  /*5fd50*/  LDL.LU R2, [R1+0x7bc] ;  /* 0x0007bc0001027983 */ /* 0x000f280000300800 */
[----:B-1----:R-:W-:Y:S04]  /*5fd60*/  STL.64 [R1+0x4c8], R4 ;  /* 0x0004c80401007387 */ /* 0x002fe80000100a00 */
[----:B------:R-:W0:Y:S04]  /*5fd70*/  LDS.64 R4, [R28+UR7+0x47080] ;  /* 0x047080071c047984 */ /* 0x000e280008000a00 */
[----:B------:R-:W1:Y:S04]  /*5fd80*/  LDS.64 R8, [R28+UR7+0x48080] ;  /* 0x048080071c087984 */ /* 0x000e680008000a00 */
[----:B0-----:R-:W-:Y:S04]  /*5fd90*/  STL.64 [R1+0x518], R4 ;  /* 0x0005180401007387 */ /* 0x001fe80000100a00 */
[----:B------:R-:W0:Y:S04]  /*5fda0*/  LDS.64 R4, [R28+UR7+0x48880] ;  /* 0x048880071c047984 */ /* 0x000e280008000a00 */
[----:B------:R-:W-:Y:S04]  /*5fdb0*/  STL.64 [R1+0x4e8], R10 ;  /* 0x0004e80a01007387 */ /* 0x000fe80000100a00 */
[----:B------:R-:W5:Y:S04]  /*5fdc0*/  LDS.64 R10, [R28+UR7+0x49080] ;  /* 0x049080071c0a7984 */ /* 0x000f680008000a00 */
[----:B-1----:R-:W-:Y:S04]  /*5fdd0*/  STL.64 [R1+0x538], R8 ;  /* 0x0005380801007387 */ /* 0x002fe80000100a00 */
[----:B------:R-:W1:Y:S04]  /*5fde0*/  LDS.64 R8, [R28+UR7+0x49880] ;  /* 0x049880071c087984 */ /* 0x000e680008000a00 */
[----:B0-----:R-:W-:Y:S04]  /*5fdf0*/  STL.64 [R1+0x508], R4 ;  /* 0x0005080401007387 */ /* 0x001fe80000100a00 */
[----:B------:R-:W0:Y:S04]  /*5fe00*/  LDS.64 R4, [R28+UR7+0x4a080] ;  /* 0x04a080071c047984 */ /* 0x000e280008000a00 */
[----:B-----5:R-:W-:Y:S04]  /*5fe10*/  STL.64 [R1+0x558], R10 ;  /* 0x0005580a01007387 */ /* 0x020fe80000100a00 */
        /* <DEDUP_REMOVED lines=8> */
[----:B------:R-:W-:Y:S04]  /*5fea0*/  LDS.64 R8, [R28+UR7+0x4c880] ;  /* 0x04c880071c087984 */ /* 0x000fe80008000a00 */
[----:B0-----:R-:W-:Y:S04]  /*5feb0*/  STL.64 [R1+0x568], R4 ;  /* 0x0005680401007387 */ /* 0x001fe80000100a00 */
[----:B------:R-:W0:Y:S04]  /*5fec0*/  LDS.64 R4, [R28+UR7+0x4d080] ;  /* 0x04d080071c047984 */ /* 0x000e280008000a00 */
[----:B-----5:R-:W-:Y:S04]  /*5fed0*/  STL.64 [R1+0x5c8], R10 ;  /* 0x0005c80a01007387 */ /* 0x020fe80000100a00 */
[----:B------:R-:W-:Y:S04]  /*5fee0*/  LDS.64 R10, [R28+UR7+0x4e080] ;  /* 0x04e080071c0a7984 */ /* 0x000fe80008000a00 */
[----:B0-----:R-:W-:Y:S01]  /*5fef0*/  STL.64 [R1+0x5e0], R4 ;  /* 0x0005e00401007387 */ /* 0x001fe20000100a00 */
[----:B------:R-:W-:-:S03]  /*5ff00*/  IMAD.MOV.U32 R26, RZ, RZ, R4 ;  /* 0x000000ffff1a7224 */ /* 0x000fc600078e0004 */
[----:B------:R-:W0:Y:S04]  /*5ff10*/  LDS.64 R4, [R28+UR7+0x4d880] ;  /* 0x04d880071c047984 */ /* 0x000e280008000a00 */
[----:B------:R2:W-:Y:S04]  /*5ff20*/  STL.64 [R1+0x588], R8 ;  /* 0x0005880801007387 */ /* 0x0005e80000100a00 */
[----:B0-----:R-:W-:Y:S01]  /*5ff30*/  STL.64 [R1+0x598], R4 ;  /* 0x0005980401007387 */ /* 0x001fe20000100a00 */
[----:B------:R-:W-:-:S03]  /*5ff40*/  MOV R27, R4 ;  /* 0x00000004001b7202 */ /* 0x000fc60000000f00 */
[----:B------:R-:W0:Y:S04]  /*5ff50*/  LDS.64 R4, [R28+UR7+0x4e880] ;  /* 0x04e880071c047984 */ /* 0x000e280008000a00 */
[----:B------:R1:W-:Y:S04]  /*5ff60*/  STL.64 [R1+0x11e8], R26 ;  /* 0x0011e81a01007387 */ /* 0x0003e80000100a00 */
[----:B------:R-:W5:Y:S04]  /*5ff70*/  LDL.LU R24, [R1+0x2e0] ;  /* 0x0002e00001187983 */ /* 0x000f680000300800 */
[----:B------:R-:W5:Y:S01]  /*5ff80*/  LDL.LU R25, [R1+0x2e4] ;  /* 0x0002e40001197983 */ /* 0x000f620000300800 */
[----:B--2---:R-:W-:-:S02]  /*5ff90*/  IMAD.MOV.U32 R8, RZ, RZ, R16 ;  /* 0x000000ffff087224 */ /* 0x004fc400078e0010 */
[----:B------:R-:W-:Y:S01]  /*5ffa0*/  IMAD.MOV.U32 R9, RZ, RZ, R17 ;  /* 0x000000ffff097224 */ /* 0x000fe200078e0011 */
[----:B-1----:R-:W5:Y:S04]  /*5ffb0*/  LDL.LU R26, [R1+0x2e8] ;  /* 0x0002e800011a7983 */ /* 0x002f680000300800 */
[----:B------:R-:W5:Y:S04]  /*5ffc0*/  LDL.LU R27, [R1+0x2ec] ;  /* 0x0002ec00011b7983 */ /* 0x000f680000300800 */
[----:B------:R1:W-:Y:S04]  /*5ffd0*/  STL.64 [R1+0x5f8], R10 ;  /* 0x0005f80a01007387 */ /* 0x0003e80000100a00 */
[----:B------:R-:W5:Y:S04]  /*5ffe0*/  LDL.LU R16, [R1+0x1234] ;  /* 0x0012340001107983 */ /* 0x000f680000300800 */
[----:B0-----:R-:W-:Y:S04]  /*5fff0*/  STL.64 [R1+0x5c0], R4 ;  /* 0x0005c00401007387 */ /* 0x001fe80000100a00 */
[----:B------:R-:W5:Y:S04]  /*60000*/  LDL.LU R17, [R1+0x1230] ;  /* 0x0012300001117983 */ /* 0x000f680000300800 */
[----:B-1----:R-:W5:Y:S04]  /*60010*/  LDL.LU R10, [R1+0x3a8] ;  /* 0x0003a800010a7983 */ /* 0x002f680000300800 */
[----:B------:R-:W5:Y:S04]  /*60020*/  LDL.LU R11, [R1+0x398] ;  /* 0x00039800010b7983 */ /* 0x000f680000300800 */
[----:B------:R-:W0:Y:S04]  /*60030*/  LDS.64 R4, [R28+UR7+0x4f880] ;  /* 0x04f880071c047984 */ /* 0x000e280008000a00 */
[----:B------:R-:W-:Y:S01]  /*60040*/  STL.64 [R1+0x600], R12 ;  /* 0x0006000c01007387 */ /* 0x000fe20000100a00 */
[----:B0-----:R-:W-:Y:S01]  /*60050*/  MOV R18, R4 ;  /* 0x0000000400127202 */ /* 0x001fe20000000f00 */
[----:B------:R-:W-:Y:S01]  /*60060*/  IMAD.MOV.U32 R0, RZ, RZ, R5 ;  /* 0x000000ffff007224 */ /* 0x000fe200078e0005 */
[----:B---3--:R-:W-:-:S02]  /*60070*/  F2FP.F16.E4M3.UNPACK_B R4, R29.H1 ;  /* 0x0000001dff04723e */ /* 0x008fc400030006ff */
[----:B----4-:R-:W-:Y:S01]  /*60080*/  F2FP.F16.E4M3.UNPACK_B R5, R2.H1 ;  /* 0x00000002ff05723e */ /* 0x010fe200030006ff */
[----:B-----5:R-:W-:Y:S01]  /*60090*/  HMMA.16816.F32 R8, R8, R16, R24 ;  /* 0x000000100808723c */ /* 0x020fe20000001818 */
[----:B------:R-:W-:-:S15]  /*600a0*/  STL.64 [R1+0x11f0], R16 ;  /* 0x0011f01001007387 */ /* 0x000fde0000100a00 */
[----:B------:R-:W-:-:S03]  /*600b0*/  NOP ;  /* 0x0000000000007918 */ /* 0x000fc60000000000 */
[----:B------:R0:W-:Y:S04]  /*600c0*/  STL.64 [R1+0x360], R8 ;  /* 0x0003600801007387 */ /* 0x0001e80000100a00 */
[----:B------:R1:W-:Y:S04]  /*600d0*/  STL.64 [R1+0x368], R10 ;  /* 0x0003680a01007387 */ /* 0x0003e80000100a00 */
[----:B------:R2:W-:Y:S04]  /*600e0*/  STL.64 [R1+0x11f8], R4 ;  /* 0x0011f80401007387 */ /* 0x0005e80000100a00 */
[----:B------:R-:W3:Y:S04]  /*600f0*/  LDL.LU R6, [R1+0x7c8] ;  /* 0x0007c80001067983 */ /* 0x000ee80000300800 */
[----:B0-----:R-:W4:Y:S04]  /*60100*/  LDL.LU R8, [R1+0x7e8] ;  /* 0x0007e80001087983 */ /* 0x001f280000300800 */
[----:B------:R-:W5:Y:S04]  /*60110*/  LDL.LU R9, [R1+0x7ec] ;  /* 0x0007ec0001097983 */ /* 0x000f680000300800 */
[----:B-1----:R-:W3:Y:S04]  /*60120*/  LDL.LU R10, [R1+0x7d8] ;  /* 0x0007d800010a7983 */ /* 0x002ee80000300800 */
[----:B------:R-:W3:Y:S04]  /*60130*/  LDL.LU R11, [R1+0x7dc] ;  /* 0x0007dc00010b7983 */ /* 0x000ee80000300800 */
[----:B--2---:R-:W2:Y:S04]  /*60140*/  LDL.LU R4, [R1+0x87c] ;  /* 0x00087c0001047983 */ /* 0x004ea80000300800 */
[----:B------:R-:W2:Y:S04]  /*60150*/  LDL.LU R5, [R1+0x878] ;  /* 0x0008780001057983 */ /* 0x000ea80000300800 */
[----:B--2---:R0:W-:Y:S04]  /*60160*/  STL.64 [R1+0x1200], R4 ;  /* 0x0012000401007387 */ /* 0x0041e80000100a00 */
[----:B0-----:R-:W2:Y:S04]  /*60170*/  LDL.LU R4, [R1+0x8a4] ;  /* 0x0008a40001047983 */ /* 0x001ea80000300800 */
        /* <DEDUP_REMOVED lines=12> */
[----:B------:R-:W2:Y:S01]  /*60240*/  LDL.LU R5, [R1+0x860] ;  /* 0x0008600001057983 */ /* 0x000ea20000300800 */
[----:B------:R-:W-:-:S02]  /*60250*/  IMAD.MOV.U32 R14, RZ, RZ, R15 ;  /* 0x000000ffff0e7224 */ /* 0x000fc400078e000f */
[----:B------:R-:W-:Y:S01]  /*60260*/  IMAD.MOV.U32 R12, RZ, RZ, R3 ;  /* 0x000000ffff0c7224 */ /* 0x000fe200078e0003 */
[----:B------:R-:W-:Y:S01]  /*60270*/  MOV R13, R19 ;  /* 0x00000013000d7202 */ /* 0x000fe20000000f00 */
[----:B------:R-:W-:Y:S01]  /*60280*/  IMAD.MOV.U32 R15, RZ, RZ, R7 ;  /* 0x000000ffff0f7224 */ /* 0x000fe200078e0007 */
[----:B--2---:R0:W-:Y:S04]  /*60290*/  STL.64 [R1+0x1228], R4 ;  /* 0x0012280401007387 */ /* 0x0041e80000100a00 */
[----:B0-----:R-:W2:Y:S04]  /*602a0*/  LDL.LU R4, [R1+0x70] ;  /* 0x0000700001047983 */ /* 0x001ea80000300800 */
[----:B------:R-:W2:Y:S04]  /*602b0*/  LDL.LU R5, [R1+0x74] ;  /* 0x0000740001057983 */ /* 0x000ea80000300800 */
        /* <DEDUP_REMOVED lines=12> */
[----:B--2---:R-:W-:Y:S03]  /*60380*/  HMMA.16816.F32 R20, R12, R4, R20 ;  /* 0x000000040c14723c */ /* 0x004fe60000001814 */
[----:B------:R-:W2:Y:S04]  /*60390*/  LDL.LU.64 R4, [R1+0x1228] ;  /* 0x0012280001047983 */ /* 0x000ea80000300a00 */
[----:B------:R-:W3:Y:S04]  /*603a0*/  LDL.LU R13, [R1+0x86c] ;  /* 0x00086c00010d7983 */ /* 0x000ee80000300800 */
[----:B------:R-:W3:Y:S08]  /*603b0*/  LDL.LU R14, [R1+0x868] ;  /* 0x00086800010e7983 */ /* 0x000ef00000300800 */
[----:B------:R0:W-:Y:S04]  /*603c0*/  STL.64 [R1+0x1a0], R20 ;  /* 0x0001a01401007387 */ /* 0x0001e80000100a00 */
[----:B------:R1:W-:Y:S04]  /*603d0*/  STL.64 [R1+0x1a8], R22 ;  /* 0x0001a81601007387 */ /* 0x0003e80000100a00 */
[----:B------:R-:W3:Y:S04]  /*603e0*/  LDL.LU R15, [R1+0x85c] ;  /* 0x00085c00010f7983 */ /* 0x000ee80000300800 */
[----:B0-----:R-:W3:Y:S04]  /*603f0*/  LDL.LU R20, [R1+0x858] ;  /* 0x0008580001147983 */ /* 0x001ee80000300800 */
[----:B------:R-:W3:Y:S04]  /*60400*/  LDL.LU R21, [R1+0x834] ;  /* 0x0008340001157983 */ /* 0x000ee80000300800 */
[----:B-1----:R-:W3:Y:S04]  /*60410*/  LDL.LU R22, [R1+0x830] ;  /* 0x0008300001167983 */ /* 0x002ee80000300800 */
[----:B------:R-:W3:Y:S01]  /*60420*/  LDL.LU R23, [R1+0x7fc] ;  /* 0x0007fc0001177983 */ /* 0x000ee20000300800 */
[----:B--2---:R-:W-:-:S04]  /*60430*/  LOP3.LUT R5, R5, R4, RZ, 0x3c, !PT ;  /* 0x0000000405057212 */ /* 0x004fc800078e3cff */
[----:B------:R-:W-:-:S04]  /*60440*/  LOP3.LUT R4, R5, R4, RZ, 0x3c, !PT ;  /* 0x0000000405047212 */ /* 0x000fc800078e3cff */
[----:B------:R-:W-:-:S05]  /*60450*/  LOP3.LUT R5, R5, R4, RZ, 0x3c, !PT ;  /* 0x0000000405057212 */ /* 0x000fca00078e3cff */
[----:B------:R0:W-:Y:S04]  /*60460*/  STL.64 [R1+0x9e8], R4 ;  /* 0x0009e80401007387 */ /* 0x0001e80000100a00 */
[----:B0-----:R-:W2:Y:S02]  /*60470*/  LDL.LU.64 R4, [R1+0x1220] ;  /* 0x0012200001047983 */ /* 0x001ea40000300a00 */
        /* <DEDUP_REMOVED lines=19> */
[----:B0-----:R-:W2:Y:S01]  /*605b0*/  LDL.LU.64 R4, [R1+0x1200] ;  /* 0x0012000001047983 */ /* 0x001ea20000300a00 */
[----:B---3--:R-:W-:Y:S02]  /*605c0*/  LOP3.LUT R17, R17, R16, RZ, 0x3c, !PT ;  /* 0x0000001011117212 */ /* 0x008fe400078e3cff */
[----:B------:R-:W-:Y:S02]  /*605d0*/  LOP3.LUT R27, R27, R26, RZ, 0x3c, !PT ;  /* 0x0000001a1b1b7212 */ /* 0x000fe400078e3cff */
[----:B------:R-:W-:Y:S02]  /*605e0*/  LOP3.LUT R16, R17, R16, RZ, 0x3c, !PT ;  /* 0x0000001011107212 */ /* 0x000fe400078e3cff */
[----:B------:R-:W-:-:S02]  /*605f0*/  LOP3.LUT R25, R25, R24, RZ, 0x3c, !PT ;  /* 0x0000001819197212 */ /* 0x000fc400078e3cff */
[----:B------:R-:W-:Y:S02]  /*60600*/  MOV R12, R14 ;  /* 0x0000000e000c7202 */ /* 0x000fe40000000f00 */
[----:B------:R-:W-:Y:S02]  /*60610*/  LOP3.LUT R17, R17, R16, RZ, 0x3c, !PT ;  /* 0x0000001011117212 */ /* 0x000fe400078e3cff */
[----:B------:R-:W-:Y:S01]  /*60620*/  LOP3.LUT R26, R27, R26, RZ, 0x3c, !PT ;  /* 0x0000001a1b1a7212 */ /* 0x000fe200078e3cff */
[----:B------:R-:W-:Y:S01]  /*60630*/  IMAD.MOV.U32 R14, RZ, RZ, R20 ;  /* 0x000000ffff0e7224 */ /* 0x000fe200078e0014 */
[----:B------:R-:W-:Y:S02]  /*60640*/  LOP3.LUT R24, R25, R24, RZ, 0x3c, !PT ;  /* 0x0000001819187212 */ /* 0x000fe400078e3cff */
[----:B------:R-:W-:Y:S02]  /*60650*/  LOP3.LUT R27, R27, R26, RZ, 0x3c, !PT ;  /* 0x0000001a1b1b7212 */ /* 0x000fe400078e3cff */
[----:B------:R-:W-:-:S02]  /*60660*/  LOP3.LUT R25, R25, R24, RZ, 0x3c, !PT ;  /* 0x0000001819197212 */ /* 0x000fc400078e3cff */
[----:B--2---:R-:W-:-:S04]  /*60670*/  LOP3.LUT R5, R5, R4, RZ, 0x3c, !PT ;  /* 0x0000000405057212 */ /* 0x004fc800078e3cff */
[----:B------:R-:W-:-:S04]  /*60680*/  LOP3.LUT R4, R5, R4, RZ, 0x3c, !PT ;  /* 0x0000000405047212 */ /* 0x000fc800078e3cff */
[----:B------:R-:W-:-:S05]  /*60690*/  LOP3.LUT R5, R5, R4, RZ, 0x3c, !PT ;  /* 0x0000000405057212 */ /* 0x000fca00078e3cff */
[----:B------:R0:W-:Y:S04]  /*606a0*/  STL.64 [R1+0x878], R4 ;  /* 0x0008780401007387 */ /* 0x0001e80000100a00 */
[----:B0-----:R-:W2:Y:S04]  /*606b0*/  LDL.LU.64 R4, [R1+0x11f8] ;  /* 0x0011f80001047983 */ /* 0x001ea80000300a00 */
[----:B------:R0:W-:Y:S04]  /*606c0*/  STL.64 [R1+0x870], R16 ;  /* 0x0008701001007387 */ /* 0x0001e80000100a00 */
[----:B0-----:R-:W3:Y:S04]  /*606d0*/  LDL.LU.64 R16, [R1+0x11f0] ;  /* 0x0011f00001107983 */ /* 0x001ee80000300a00 */
[----:B------:R0:W-:Y:S04]  /*606e0*/  STL.64 [R1+0x868], R12 ;  /* 0x0008680c01007387 */ /* 0x0001e80000100a00 */
[----:B0-----:R-:W2:Y:S04]  /*606f0*/  LDL R12, [R1+0x470] ;  /* 0x00047000010c7983 */ /* 0x001ea80000100800 */
[----:B------:R0:W-:Y:S04]  /*60700*/  STL.64 [R1+0x858], R14 ;  /* 0x0008580e01007387 */ /* 0x0001e80000100a00 */
[----:B------:R-:W2:Y:S04]  /*60710*/  LDL R13, [R1+0x450] ;  /* 0x00045000010d7983 */ /* 0x000ea80000100800 */
[----:B0-----:R-:W2:Y:S04]  /*60720*/  LDL R14, [R1+0x478] ;  /* 0x00047800010e7983 */ /* 0x001ea80000100800 */
[----:B------:R-:W2:Y:S04]  /*60730*/  LDL R15, [R1+0x458] ;  /* 0x00045800010f7983 */ /* 0x000ea80000100800 */
[----:B------:R0:W-:Y:S04]  /*60740*/  STL.64 [R1+0x850], R26 ;  /* 0x0008501a01007387 */ /* 0x0001e80000100a00 */
[----:B0-----:R-:W2:Y:S04]  /*60750*/  LDL.LU.64 R26, [R1+0x11e8] ;  /* 0x0011e800011a7983 */ /* 0x001ea80000300a00 */
[----:B------:R0:W-:Y:S04]  /*60760*/  STL.64 [R1+0x848], R24 ;  /* 0x0008481801007387 */ /* 0x0001e80000100a00 */
[----:B0-----:R-:W2:Y:S01]  /*60770*/  LDL.LU.64 R24, [R1+0x11e0] ;  /* 0x0011e00001187983 */ /* 0x001ea20000300a00 */
[----:B------:R-:W-:-:S02]  /*60780*/  LOP3.LUT R29, R29, R28, RZ, 0x3c, !PT ;  /* 0x0000001c1d1d7212 */ /* 0x000fc400078e3cff */
[----:B------:R-:W-:Y:S02]  /*60790*/  LOP3.LUT R3, R3, R2, RZ, 0x3c, !PT ;  /* 0x0000000203037212 */ /* 0x000fe400078e3cff */
[----:B------:R-:W-:Y:S02]  /*607a0*/  LOP3.LUT R28, R29, R28, RZ, 0x3c, !PT ;  /* 0x0000001c1d1c7212 */ /* 0x000fe400078e3cff */
[----:B------:R-:W-:Y:S02]  /*607b0*/  LOP3.LUT R2, R3, R2, RZ, 0x3c, !PT ;  /* 0x0000000203027212 */ /* 0x000fe400078e3cff */
[----:B------:R-:W-:Y:S02]  /*607c0*/  LOP3.LUT R29, R29, R28, RZ, 0x3c, !PT ;  /* 0x0000001c1d1d7212 */ /* 0x000fe400078e3cff */
[----:B------:R-:W-:Y:S01]  /*607d0*/  LOP3.LUT R3, R3, R2, RZ, 0x3c, !PT ;  /* 0x0000000203037212 */ /* 0x000fe200078e3cff */
[----:B------:R-:W-:Y:S02]  /*607e0*/  IMAD.MOV.U32 R20, RZ, RZ, R22 ;  /* 0x000000ffff147224 */ /* 0x000fe400078e0016 */
[----:B------:R0:W-:Y:S01]  /*607f0*/  STL.64 [R1+0x840], R28 ;  /* 0x0008401c01007387 */ /* 0x0001e20000100a00 */
[----:B------:R-:W-:-:S03]  /*60800*/  MOV R22, R19 ;  /* 0x0000001300167202 */ /* 0x000fc60000000f00 */
[----:B0-----:R-:W3:Y:S04]  /*60810*/  LDL.LU.64 R28, [R1+0x11d8] ;  /* 0x0011d800011c7983 */ /* 0x001ee80000300a00 */
[----:B------:R0:W-:Y:S04]  /*60820*/  STL.64 [R1+0x838], R2 ;  /* 0x0008380201007387 */ /* 0x0001e80000100a00 */
[----:B0-----:R-:W3:Y:S04]  /*60830*/  LDL.LU.64 R2, [R1+0x11d0] ;  /* 0x0011d00001027983 */ /* 0x001ee80000300a00 */
[----:B------:R2:W-:Y:S01]  /*60840*/  STL.64 [R1+0x830], R20 ;  /* 0x0008301401007387 */ /* 0x0005e20000100a00 */
[----:B------:R-:W-:-:S02]  /*60850*/  F2FP.F16.E4M3.UNPACK_B R6, R6.H1 ;  /* 0x00000006ff06723e */ /* 0x000fc400030006ff */
[----:B------:R-:W-:Y:S02]  /*60860*/  F2FP.F16.E4M3.UNPACK_B R7, R7.H1 ;  /* 0x00000007ff07723e */ /* 0x000fe400030006ff */
[----:B----4-:R-:W-:Y:S02]  /*60870*/  F2FP.F16.E4M3.UNPACK_B R8, R8.H1 ;  /* 0x00000008ff08723e */ /* 0x010fe400030006ff */
[----:B-----5:R-:W-:Y:S02]  /*60880*/  F2FP.F16.E4M3.UNPACK_B R9, R9.H1 ;  /* 0x00000009ff09723e */ /* 0x020fe400030006ff */
[----:B------:R-:W-:Y:S02]  /*60890*/  F2FP.F16.E4M3.UNPACK_B R10, R10.H1 ;  /* 0x0000000aff0a723e */ /* 0x000fe400030006ff */
[----:B------:R-:W-:Y:S01]  /*608a0*/  F2FP.F16.E4M3.UNPACK_B R11, R11.H1 ;  /* 0x0000000bff0b723e */ /* 0x000fe200030006ff */
[----:B--2---:R-:W-:Y:S02]  /*608b0*/  IMAD.MOV.U32 R20, RZ, RZ, R24 ;  /* 0x000000ffff147224 */ /* 0x004fe400078e0018 */
[----:B------:R-:W-:-:S05]  /*608c0*/  IMAD.MOV.U32 R21, RZ, RZ, R25 ;  /* 0x000000ffff157224 */ /* 0x000fca00078e0019 */
[----:B------:R-:W-:Y:S04]  /*608d0*/  STL.64 [R1+0xa00], R20 ;  /* 0x000a001401007387 */ /* 0x000fe80000100a00 */
[----:B------:R-:W-:Y:S04]  /*608e0*/  STL.64 [R1+0x9f0], R22 ;  /* 0x0009f01601007387 */ /* 0x000fe80000100a00 */
[----:B------:R0:W-:Y:S04]  /*608f0*/  STL.64 [R1+0x15d8], R26 ;  /* 0x0015d81a01007387 */ /* 0x0001e80000100a00 */
[----:B------:R-:W2:Y:S04]  /*60900*/  LDL.LU R24, [R1+0x170] ;  /* 0x0001700001187983 */ /* 0x000ea80000300800 */
[----:B------:R-:W2:Y:S04]  /*60910*/  LDL.LU R25, [R1+0x174] ;  /* 0x0001740001197983 */ /* 0x000ea80000300800 */
[----:B0-----:R-:W4:Y:S04]  /*60920*/  LDL.LU R26, [R1+0x178] ;  /* 0x00017800011a7983 */ /* 0x001f280000300800 */
[----:B------:R-:W4:Y:S04]  /*60930*/  LDL.LU R27, [R1+0x17c] ;  /* 0x00017c00011b7983 */ /* 0x000f280000300800 */
[----:B------:R-:W5:Y:S04]  /*60940*/  LDL.LU R20, [R1+0x280] ;  /* 0x0002800001147983 */ /* 0x000f680000300800 */
[----:B------:R-:W5:Y:S04]  /*60950*/  LDL.LU R21, [R1+0x284] ;  /* 0x0002840001157983 */ /* 0x000f680000300800 */
[----:B------:R-:W5:Y:S04]  /*60960*/  LDL.LU R22, [R1+0x288] ;  /* 0x0002880001167983 */ /* 0x000f680000300800 */
[----:B------:R-:W5:Y:S04]  /*60970*/  LDL.LU R23, [R1+0x28c] ;  /* 0x00028c0001177983 */ /* 0x000f680000300800 */
[----:B----4-:R-:W-:Y:S04]  /*60980*/  STL.64 [R1+0x15e8], R26 ;  /* 0x0015e81a01007387 */ /* 0x010fe80000100a00 */
[----:B--2---:R0:W-:Y:S04]  /*60990*/  STL.64 [R1+0x15e0], R24 ;  /* 0x0015e01801007387 */ /* 0x0041e80000100a00 */
[----:B0-----:R-:W2:Y:S04]  /*609a0*/  LDL.LU R24, [R1+0x190] ;  /* 0x0001900001187983 */ /* 0x001ea80000300800 */
[----:B------:R-:W2:Y:S04]  /*609b0*/  LDL.LU R25, [R1+0x194] ;  /* 0x0001940001197983 */ /* 0x000ea80000300800 */
[----:B------:R-:W4:Y:S04]  /*609c0*/  LDL.LU R26, [R1+0x198] ;  /* 0x00019800011a7983 */ /* 0x000f280000300800 */
[----:B------:R-:W4:Y:S04]  /*609d0*/  LDL.LU R27, [R1+0x19c] ;  /* 0x00019c00011b7983 */ /* 0x000f280000300800 */
[----:B----4-:R-:W-:Y:S04]  /*609e0*/  STL.64 [R1+0x15f8], R26 ;  /* 0x0015f81a01007387 */ /* 0x010fe80000100a00 */
[----:B--2---:R0:W-:Y:S04]  /*609f0*/  STL.64 [R1+0x15f0], R24 ;  /* 0x0015f01801007387 */ /* 0x0041e80000100a00 */
[----:B0-----:R-:W2:Y:S04]  /*60a00*/  LDL.LU R24, [R1+0x270] ;  /* 0x0002700001187983 */ /* 0x001ea80000300800 */
[----:B------:R-:W2:Y:S04]  /*60a10*/  LDL.LU R25, [R1+0x274] ;  /* 0x0002740001197983 */ /* 0x000ea80000300800 */
[----:B------:R-:W2:Y:S04]  /*60a20*/  LDL.LU R26, [R1+0x278] ;  /* 0x00027800011a7983 */ /* 0x000ea80000300800 */
[----:B------:R-:W2:Y:S04]  /*60a30*/  LDL.LU R27, [R1+0x27c] ;  /* 0x00027c00011b7983 */ /* 0x000ea80000300800 */
[----:B---3--:R-:W-:Y:S04]  /*60a40*/  STL [R1+0x14ac], R16 ;  /* 0x0014ac1001007387 */ /* 0x008fe80000100800 */
[----:B------:R-:W-:Y:S04]  /*60a50*/  STL [R1+0x14a8], R17 ;  /* 0x0014a81101007387 */ /* 0x000fe80000100800 */
[----:B------:R0:W-:Y:S04]  /*60a60*/  STL [R1+0x1444], R4 ;  /* 0x0014440401007387 */ /* 0x0001e80000100800 */
[----:B------:R1:W-:Y:S04]  /*60a70*/  STL [R1+0x1440], R5 ;  /* 0x0014400501007387 */ /* 0x0003e80000100800 */
[----:B------:R3:W-:Y:S04]  /*60a80*/  STL [R1+0x142c], R6 ;  /* 0x00142c0601007387 */ /* 0x0007e80000100800 */
[----:B------:R4:W-:Y:S04]  /*60a90*/  STL [R1+0x1428], R7 ;  /* 0x0014280701007387 */ /* 0x0009e80000100800 */
[----:B0-----:R-:W2:Y:S04]  /*60aa0*/  LDL.LU R4, [R1+0x290] ;  /* 0x0002900001047983 */ /* 0x001ea80000300800 */
[----:B-1----:R-:W2:Y:S04]  /*60ab0*/  LDL.LU R5, [R1+0x294] ;  /* 0x0002940001057983 */ /* 0x002ea80000300800 */
[----:B---3--:R-:W2:Y:S04]  /*60ac0*/  LDL.LU R6, [R1+0x298] ;  /* 0x0002980001067983 */ /* 0x008ea80000300800 */
[----:B----4-:R-:W2:Y:S04]  /*60ad0*/  LDL.LU R7, [R1+0x29c] ;  /* 0x00029c0001077983 */ /* 0x010ea80000300800 */
[----:B------:R0:W-:Y:S04]  /*60ae0*/  STL.64 [R1+0x1420], R10 ;  /* 0x0014200a01007387 */ /* 0x0001e80000100a00 */
[----:B0-----:R-:W3:Y:S04]  /*60af0*/  LDL.LU R10, [R1+0x4e0] ;  /* 0x0004e000010a7983 */ /* 0x001ee80000300800 */
[----:B------:R-:W3:Y:S04]  /*60b00*/  LDL.LU R11, [R1+0x518] ;  /* 0x00051800010b7983 */ /* 0x000ee80000300800 */
[----:B------:R0:W-:Y:S04]  /*60b10*/  STL.64 [R1+0x1418], R8 ;  /* 0x0014180801007387 */ /* 0x0001e80000100a00 */
[----:B0-----:R-:W4:Y:S04]  /*60b20*/  LDL.LU R8, [R1+0x4c8] ;  /* 0x0004c80001087983 */ /* 0x001f280000300800 */
[----:B------:R-:W3:Y:S04]  /*60b30*/  LDL.LU R9, [R1+0x510] ;  /* 0x0005100001097983 */ /* 0x000ee80000300800 */
[----:B------:R-:W-:Y:S01]  /*60b40*/  STL [R1+0x1378], R0 ;  /* 0x0013780001007387 */ /* 0x000fe20000100800 */
[----:B--2---:R-:W-:Y:S03]  /*60b50*/  HMMA.16816.F32 R12, R12, R2, R4 ;  /* 0x000000020c0c723c */ /* 0x004fe60000001804 */
[----:B------:R-:W2:-:S15]  /*60b60*/  LDL.LU R4, [R1+0x150] ;  /* 0x0001500001047983 */ /* 0x000e9e0000300800 */
[----:B------:R-:W-:Y:S01]  /*60b70*/  NOP ;  /* 0x0000000000007918 */ /* 0x000fe20000000000 */
[----:B------:R0:W-:Y:S04]  /*60b80*/  STL.64 [R1+0x350], R12 ;  /* 0x0003500c01007387 */ /* 0x0001e80000100a00 */
[----:B------:R1:W-:Y:S04]  /*60b90*/  STL.64 [R1+0x358], R14 ;  /* 0x0003580e01007387 */ /* 0x0003e80000100a00 */
[----:B------:R-:W2:Y:S04]  /*60ba0*/  LDL.LU R5, [R1+0x154] ;  /* 0x0001540001057983 */ /* 0x000ea80000300800 */
[----:B------:R-:W2:Y:S04]  /*60bb0*/  LDL.LU R6, [R1+0x158] ;  /* 0x0001580001067983 */ /* 0x000ea80000300800 */
[----:B------:R-:W2:Y:S04]  /*60bc0*/  LDL.LU R7, [R1+0x15c] ;  /* 0x00015c0001077983 */ /* 0x000ea80000300800 */
[----:B0-----:R-:W5:Y:S04]  /*60bd0*/  LDL R12, [R1+0x490] ;  /* 0x00049000010c7983 */ /* 0x001f680000100800 */
[----:B------:R-:W5:Y:S04]  /*60be0*/  LDL R13, [R1+0x460] ;  /* 0x00046000010d7983 */ /* 0x000f680000100800 */
[----:B-1----:R-:W5:Y:S04]  /*60bf0*/  LDL R14, [R1+0x498] ;  /* 0x00049800010e7983 */ /* 0x002f680000100800 */
[----:B------:R-:W5:Y:S02]  /*60c00*/  LDL R15, [R1+0x468] ;  /* 0x00046800010f7983 */ /* 0x000f640000100800 */
[----:B-----5:R-:W-:Y:S02]  /*60c10*/  HMMA.16816.F32 R20, R12, R2, R20 ;  /* 0x000000020c14723c */ /* 0x020fe40000001814 */
[----:B------:R-:W5:-:S15]  /*60c20*/  LDL R12, [R1+0x4b0] ;  /* 0x0004b000010c7983 */ /* 0x000f5e0000100800 */
[----:B------:R-:W-:Y:S02]  /*60c30*/  NOP ;  /* 0x0000000000007918 */ /* 0x000fe40000000000 */
[----:B------:R0:W-:Y:S04]  /*60c40*/  STL.64 [R1+0x340], R20 ;  /* 0x0003401401007387 */ /* 0x0001e80000100a00 */
[----:B------:R1:W-:Y:S04]  /*60c50*/  STL.64 [R1+0x348], R22 ;  /* 0x0003481601007387 */ /* 0x0003e80000100a00 */
[----:B------:R-:W5:Y:S04]  /*60c60*/  LDL R13, [R1+0x480] ;  /* 0x00048000010d7983 */ /* 0x000f680000100800 */
[----:B0-----:R-:W2:Y:S04]  /*60c70*/  LDL.LU R20, [R1+0x130] ;  /* 0x0001300001147983 */ /* 0x001ea80000300800 */
[----:B------:R-:W2:Y:S04]  /*60c80*/  LDL.LU R21, [R1+0x134] ;  /* 0x0001340001157983 */ /* 0x000ea80000300800 */
[----:B-1----:R-:W2:Y:S04]  /*60c90*/  LDL.LU R22, [R1+0x138] ;  /* 0x0001380001167983 */ /* 0x002ea80000300800 */
[----:B------:R-:W2:Y:S04]  /*60ca0*/  LDL.LU R23, [R1+0x13c] ;  /* 0x00013c0001177983 */ /* 0x000ea80000300800 */
[----:B------:R-:W5:Y:S04]  /*60cb0*/  LDL R14, [R1+0x4b8] ;  /* 0x0004b800010e7983 */ /* 0x000f680000100800 */
[----:B------:R-:W5:Y:S02]  /*60cc0*/  LDL R15, [R1+0x488] ;  /* 0x00048800010f7983 */ /* 0x000f640000100800 */
[----:B-----5:R-:W-:Y:S02]  /*60cd0*/  HMMA.16816.F32 R12, R12, R2, R24 ;  /* 0x000000020c0c723c */ /* 0x020fe40000001818 */
[----:B------:R-:W5:Y:S04]  /*60ce0*/  LDL.LU.64 R26, [R1+0x15f8] ;  /* 0x0015f800011a7983 */ /* 0x000f680000300a00 */
[----:B------:R-:W5:-:S13]  /*60cf0*/  LDL.LU.64 R24, [R1+0x15f0] ;  /* 0x0015f00001187983 */ /* 0x000f5a0000300a00 */
[----:B------:R0:W-:Y:S04]  /*60d00*/  STL.64 [R1+0x330], R12 ;  /* 0x0003300c01007387 */ /* 0x0001e80000100a00 */
[----:B------:R1:W-:Y:S04]  /*60d10*/  STL.64 [R1+0x338], R14 ;  /* 0x0003380e01007387 */ /* 0x0003e80000100a00 */
[----:B0-----:R-:W5:Y:S04]  /*60d20*/  LDL R12, [R1+0x4d0] ;  /* 0x0004d000010c7983 */ /* 0x001f680000100800 */
[----:B------:R-:W5:Y:S04]  /*60d30*/  LDL R13, [R1+0x4a0] ;  /* 0x0004a000010d7983 */ /* 0x000f680000100800 */
[----:B-1----:R-:W5:Y:S04]  /*60d40*/  LDL R14, [R1+0x4d8] ;  /* 0x0004d800010e7983 */ /* 0x002f680000100800 */
        /* <DEDUP_REMOVED lines=8> */
[----:B-1----:R-:W5:Y:S01]  /*60dd0*/  LDL R14, [R1+0x4f8] ;  /* 0x0004f800010e7983 */ /* 0x002f620000100800 */
[----:B----4-:R-:W-:-:S07]  /*60de0*/  MOV R15, R8 ;  /* 0x00000008000f7202 */ /* 0x010fce0000000f00 */
[----:B-----5:R-:W-:Y:S01]  /*60df0*/  HMMA.16816.F32 R12, R12, R2, R24 ;  /* 0x000000020c0c723c */ /* 0x020fe20000001818 */
[----:B------:R-:W4:-:S15]  /*60e00*/  LDL.LU.64 R26, [R1+0x15d8] ;  /* 0x0015d800011a7983 */ /* 0x000f1e0000300a00 */
[----:B------:R-:W-:-:S03]  /*60e10*/  NOP ;  /* 0x0000000000007918 */ /* 0x000fc60000000000 */
[----:B------:R0:W-:Y:S04]  /*60e20*/  STL.64 [R1+0x310], R12 ;  /* 0x0003100c01007387 */ /* 0x0001e80000100a00 */
[----:B------:R1:W-:Y:S04]  /*60e30*/  STL.64 [R1+0x318], R14 ;  /* 0x0003180e01007387 */ /* 0x0003e80000100a00 */
[----:B---3--:R-:W-:Y:S04]  /*60e40*/  STL.64 [R1+0x15a0], R10 ;  /* 0x0015a00a01007387 */ /* 0x008fe80000100a00 */
[----:B------:R2:W-:Y:S01]  /*60e50*/  STL.64 [R1+0x1598], R8 ;  /* 0x0015980801007387 */ /* 0x0005e20000100a00 */
[----:B0-----:R-:W-:-:S02]  /*60e60*/  IMAD.MOV.U32 R12, RZ, RZ, R9 ;  /* 0x000000ffff0c7224 */ /* 0x001fc400078e0009 */
[----:B------:R-:W-:Y:S01]  /*60e70*/  IMAD.MOV.U32 R13, RZ, RZ, R10 ;  /* 0x000000ffff0d7224 */ /* 0x000fe200078e000a */
[----:B-1----:R-:W2:Y:S01]  /*60e80*/  LDL R15, [R1+0x4e8] ;  /* 0x0004e800010f7983 */ /* 0x002ea20000100800 */
[----:B------:R-:W-:-:S07]  /*60e90*/  MOV R14, R11 ;  /* 0x0000000b000e7202 */ /* 0x000fce0000000f00 */
[----:B--2---:R-:W-:Y:S01]  /*60ea0*/  HMMA.16816.F32 R8, R12, R2, R4 ;  /* 0x000000020c08723c */ /* 0x004fe20000001804 */
[----:B------:R-:W2:Y:S04]  /*60eb0*/  LDL.LU R4, [R1+0x5c8] ;  /* 0x0005c80001047983 */ /* 0x000ea80000300800 */
[----:B------:R-:W3:-:S14]  /*60ec0*/  LDL.LU R5, [R1+0x588] ;  /* 0x0005880001057983 */ /* 0x000edc0000300800 */
[----:B------:R-:W-:Y:S04]  /*60ed0*/  STL.64 [R1+0x300], R8 ;  /* 0x0003000801007387 */ /* 0x000fe80000100a00 */
[----:B------:R-:W-:Y:S04]  /*60ee0*/  STL.64 [R1+0x308], R10 ;  /* 0x0003080a01007387 */ /* 0x000fe80000100a00 */
[----:B------:R-:W5:Y:S04]  /*60ef0*/  LDL.LU R24, [R1+0x5d8] ;  /* 0x0005d80001187983 */ /* 0x000f680000300800 */
[----:B------:R-:W5:Y:S04]  /*60f00*/  LDL.LU R25, [R1+0x5a8] ;  /* 0x0005a80001197983 */ /* 0x000f680000300800 */
[----:B----4-:R-:W-:Y:S04]  /*60f10*/  STL.64 [R1+0x15c0], R26 ;  /* 0x0015c01a01007387 */ /* 0x010fe80000100a00 */
[----:B-----5:R0:W-:Y:S04]  /*60f20*/  STL.64 [R1+0x15b8], R24 ;  /* 0x0015b81801007387 */ /* 0x0201e80000100a00 */
[----:B------:R-:W4:Y:S04]  /*60f30*/  LDL R12, [R1+0x530] ;  /* 0x00053000010c7983 */ /* 0x000f280000100800 */
[----:B------:R-:W4:Y:S04]  /*60f40*/  LDL R13, [R1+0x500] ;  /* 0x00050000010d7983 */ /* 0x000f280000100800 */
[----:B------:R-:W4:Y:S04]  /*60f50*/  LDL R14, [R1+0x538] ;  /* 0x00053800010e7983 */ /* 0x000f280000100800 */
[----:B------:R-:W4:Y:S04]  /*60f60*/  LDL R15, [R1+0x508] ;  /* 0x00050800010f7983 */ /* 0x000f280000100800 */
        /* <DEDUP_REMOVED lines=8> */
[----:B----4-:R-:W-:Y:S04]  /*60ff0*/  STL.64 [R1+0x15d0], R26 ;  /* 0x0015d01a01007387 */ /* 0x010fe80000100a00 */
[----:B-----5:R0:W-:Y:S04]  /*61000*/  STL.64 [R1+0x15c8], R24 ;  /* 0x0015c81801007387 */ /* 0x0201e80000100a00 */
[----:B0-----:R-:W4:Y:S04]  /*61010*/  LDL.LU R24, [R1+0xf0] ;  /* 0x0000f00001187983 */ /* 0x001f280000300800 */
[----:B------:R-:W4:Y:S04]  /*61020*/  LDL.LU R25, [R1+0xf4] ;  /* 0x0000f40001197983 */ /* 0x000f280000300800 */
[----:B------:R-:W4:Y:S04]  /*61030*/  LDL.LU R26, [R1+0xf8] ;  /* 0x0000f800011a7983 */ /* 0x000f280000300800 */
[----:B------:R-:W4:Y:S04]  /*61040*/  LDL.LU R27, [R1+0xfc] ;  /* 0x0000fc00011b7983 */ /* 0x000f280000300800 */
        /* <DEDUP_REMOVED lines=17> */
[----:B------:R-:W2:Y:S04]  /*61160*/  LDL R12, [R1+0x550] ;  /* 0x00055000010c7983 */ /* 0x000ea80000100800 */
[----:B------:R-:W2:Y:S04]  /*61170*/  LDL R13, [R1+0x520] ;  /* 0x00052000010d7983 */ /* 0x000ea80000100800 */
[----:B------:R-:W2:Y:S04]  /*61180*/  LDL R14, [R1+0x558] ;  /* 0x00055800010e7983 */ /* 0x000ea80000100800 */
[----:B------:R-:W2:Y:S02]  /*61190*/  LDL R15, [R1+0x528] ;  /* 0x00052800010f7983 */ /* 0x000ea40000100800 */
        /* <DEDUP_REMOVED lines=10> */
[----:B0-----:R-:W4:Y:S04]  /*61240*/  LDL R12, [R1+0x570] ;  /* 0x00057000010c7983 */ /* 0x001f280000100800 */
[----:B------:R-:W4:Y:S04]  /*61250*/  LDL R13, [R1+0x540] ;  /* 0x00054000010d7983 */ /* 0x000f280000100800 */
[----:B-1----:R-:W4:Y:S04]  /*61260*/  LDL R14, [R1+0x578] ;  /* 0x00057800010e7983 */ /* 0x002f280000100800 */
[----:B------:R-:W4:Y:S02]  /*61270*/  LDL R15, [R1+0x548] ;  /* 0x00054800010f7983 */ /* 0x000f240000100800 */
[----:B----4-:R-:W-:Y:S02]  /*61280*/  HMMA.16816.F32 R12, R12, R2, R24 ;  /* 0x000000020c0c723c */ /* 0x010fe40000001818 */
[----:B------:R-:W4:Y:S04]  /*61290*/  LDL.LU.64 R26, [R1+0x15d0] ;  /* 0x0015d000011a7983 */ /* 0x000f280000300a00 */
[----:B------:R-:W4:-:S13]  /*612a0*/  LDL.LU.64 R24, [R1+0x15c8] ;  /* 0x0015c80001187983 */ /* 0x000f1a0000300a00 */
[----:B------:R0:W-:Y:S04]  /*612b0*/  STL.64 [R1+0x2d0], R12 ;  /* 0x0002d00c01007387 */ /* 0x0001e80000100a00 */
[----:B------:R1:W-:Y:S04]  /*612c0*/  STL.64 [R1+0x2d8], R14 ;  /* 0x0002d80e01007387 */ /* 0x0003e80000100a00 */
[----:B0-----:R-:W4:Y:S04]  /*612d0*/  LDL R12, [R1+0x590] ;  /* 0x00059000010c7983 */ /* 0x001f280000100800 */
[----:B------:R-:W4:Y:S04]  /*612e0*/  LDL R13, [R1+0x560] ;  /* 0x00056000010d7983 */ /* 0x000f280000100800 */
[----:B-1----:R-:W4:Y:S04]  /*612f0*/  LDL R14, [R1+0x5a0] ;  /* 0x0005a000010e7983 */ /* 0x002f280000100800 */
[----:B------:R-:W4:Y:S02]  /*61300*/  LDL R15, [R1+0x568] ;  /* 0x00056800010f7983 */ /* 0x000f240000100800 */
[----:B----4-:R-:W-:Y:S02]  /*61310*/  HMMA.16816.F32 R12, R12, R2, R24 ;  /* 0x000000020c0c723c */ /* 0x010fe40000001818 */
[----:B------:R-:W4:Y:S04]  /*61320*/  LDL.LU.64 R26, [R1+0x15c0] ;  /* 0x0015c000011a7983 */ /* 0x000f280000300a00 */
[----:B------:R-:W2:-:S13]  /*61330*/  LDL.LU.64 R24, [R1+0x15b8] ;  /* 0x0015b80001187983 */ /* 0x000e9a0000300a00 */
[----:B------:R0:W-:Y:S04]  /*61340*/  STL.64 [R1+0x2c0], R12 ;  /* 0x0002c00c01007387 */ /* 0x0001e80000100a00 */
[----:B------:R1:W-:Y:S04]  /*61350*/  STL.64 [R1+0x2c8], R14 ;  /* 0x0002c80e01007387 */ /* 0x0003e80000100a00 */
[----:B0-----:R-:W5:Y:S04]  /*61360*/  LDL R12, [R1+0x5b0] ;  /* 0x0005b000010c7983 */ /* 0x001f680000100800 */
[----:B------:R-:W5:Y:S01]  /*61370*/  LDL R13, [R1+0x580] ;  /* 0x00058000010d7983 */ /* 0x000f620000100800 */
[----:B-1----:R-:W-:-:S02]  /*61380*/  IMAD.MOV.U32 R14, RZ, RZ, R4 ;  /* 0x000000ffff0e7224 */ /* 0x002fc400078e0004 */
[----:B---3--:R-:W-:-:S07]  /*61390*/  IMAD.MOV.U32 R15, RZ, RZ, R5 ;  /* 0x000000ffff0f7224 */ /* 0x008fce00078e0005 */
[----:B-----5:R-:W-:Y:S01]  /*613a0*/  HMMA.16816.F32 R12, R12, R2, R8 ;  /* 0x000000020c0c723c */ /* 0x020fe20000001808 */
[----:B------:R-:W3:-:S15]  /*613b0*/  LDL.LU R8, [R1+0x20] ;  /* 0x0000200001087983 */ /* 0x000ede0000300800 */
[----:B------:R-:W-:-:S03]  /*613c0*/  NOP ;  /* 0x0000000000007918 */ /* 0x000fc60000000000 */
[----:B------:R2:W-:Y:S04]  /*613d0*/  STL.64 [R1+0x2b0], R12 ;  /* 0x0002b00c01007387 */ /* 0x0005e80000100a00 */
[----:B------:R4:W-:Y:S04]  /*613e0*/  STL.64 [R1+0x2b8], R14 ;  /* 0x0002b80e01007387 */ /* 0x0009e80000100a00 */
[----:B------:R-:W3:Y:S04]  /*613f0*/  LDL.LU R9, [R1+0x24] ;  /* 0x0000240001097983 */ /* 0x000ee80000300800 */
[----:B------:R-:W3:Y:S01]  /*61400*/  LDL.LU R10, [R1+0x28] ;  /* 0x00002800010a7983 */ /* 0x000ee20000300800 */
[----:B--2---:R-:W-:Y:S01]  /*61410*/  MOV R12, R24 ;  /* 0x00000018000c7202 */ /* 0x004fe20000000f00 */
[----:B------:R-:W-:-:S02]  /*61420*/  IMAD.MOV.U32 R13, RZ, RZ, R25 ;  /* 0x000000ffff0d7224 */ /* 0x000fc400078e0019 */
[----:B----4-:R-:W-:Y:S01]  /*61430*/  IMAD.MOV.U32 R14, RZ, RZ, R26 ;  /* 0x000000ffff0e7224 */ /* 0x010fe200078e001a */
[----:B------:R-:W-:Y:S01]  /*61440*/  MOV R15, R27 ;  /* 0x0000001b000f7202 */ /* 0x000fe20000000f00 */
[----:B------:R-:W3:Y:S04]  /*61450*/  LDL.LU R11, [R1+0x2c] ;  /* 0x00002c00010b7983 */ /* 0x000ee80000300800 */
[----:B------:R-:W-:Y:S04]  /*61460*/  STL.64 [R1+0x1550], R26 ;  /* 0x0015501a01007387 */ /* 0x000fe80000100a00 */
[----:B------:R0:W-:Y:S01]  /*61470*/  STL.64 [R1+0x1548], R24 ;  /* 0x0015481801007387 */ /* 0x0001e20000100a00 */
[----:B------:R-:W-:Y:S03]  /*61480*/  HMMA.16816.F32 R12, R12, R2, R20 ;  /* 0x000000020c0c723c */ /* 0x000fe60000001814 */
[----:B0-----:R-:W2:Y:S04]  /*61490*/  LDL.LU R24, [R1+0x40] ;  /* 0x0000400001187983 */ /* 0x001ea80000300800 */
[----:B------:R-:W2:Y:S04]  /*614a0*/  LDL.LU R25, [R1+0x44] ;  /* 0x0000440001197983 */ /* 0x000ea80000300800 */
[----:B------:R-:W2:Y:S04]  /*614b0*/  LDL.LU R26, [R1+0x48] ;  /* 0x00004800011a7983 */ /* 0x000ea80000300800 */
[----:B------:R-:W2:Y:S04]  /*614c0*/  LDL.LU R27, [R1+0x4c] ;  /* 0x00004c00011b7983 */ /* 0x000ea80000300800 */
[----:B------:R-:W4:Y:S04]  /*614d0*/  LDL.LU.64 R22, [R1+0x15b0] ;  /* 0x0015b00001167983 */ /* 0x000f280000300a00 */
[----:B------:R-:W5:Y:S04]  /*614e0*/  LDL.LU.64 R20, [R1+0x15a8] ;  /* 0x0015a80001147983 */ /* 0x000f680000300a00 */
[----:B------:R-:W-:Y:S04]  /*614f0*/  STL.64 [R1+0x2a0], R12 ;  /* 0x0002a00c01007387 */ /* 0x000fe80000100a00 */
[----:B------:R4:W-:Y:S02]  /*61500*/  STL.64 [R1+0x2a8], R14 ;  /* 0x0002a80e01007387 */ /* 0x0009e40000100a00 */
[----:B----4-:R-:W-:Y:S01]  /*61510*/  MOV R14, R22 ;  /* 0x00000016000e7202 */ /* 0x010fe20000000f00 */
[----:B------:R-:W-:-:S02]  /*61520*/  IMAD.MOV.U32 R15, RZ, RZ, R23 ;  /* 0x000000ffff0f7224 */ /* 0x000fc400078e0017 */
[----:B-----5:R-:W-:Y:S02]  /*61530*/  IMAD.MOV.U32 R12, RZ, RZ, R20 ;  /* 0x000000ffff0c7224 */ /* 0x020fe400078e0014 */
[----:B------:R-:W-:-:S07]  /*61540*/  IMAD.MOV.U32 R13, RZ, RZ, R21 ;  /* 0x000000ffff0d7224 */ /* 0x000fce00078e0015 */
[----:B--2---:R-:W-:Y:S01]  /*61550*/  HMMA.16816.F32 R12, R12, R2, R24 ;  /* 0x000000020c0c723c */ /* 0x004fe20000001818 */
[----:B------:R-:W-:Y:S04]  /*61560*/  STL.64 [R1+0x1560], R22 ;  /* 0x0015601601007387 */ /* 0x000fe80000100a00 */
[----:B------:R-:W-:Y:S04]  /*61570*/  STL.64 [R1+0x1558], R20 ;  /* 0x0015581401007387 */ /* 0x000fe80000100a00 */
[----:B------:R-:W2:Y:S10]  /*61580*/  LDL.LU R24, [R1+0x720] ;  /* 0x0007200001187983 */ /* 0x000eb40000300800 */
        /* <DEDUP_REMOVED lines=8> */
[----:B------:R-:W2:Y:S04]  /*61610*/  LDL.LU R27, [R1+0x72c] ;  /* 0x00072c00011b7983 */ /* 0x000ea80000300800 */
[----:B------:R-:W4:Y:S02]  /*61620*/  LDL.LU R20, [R1+0x6c0] ;  /* 0x0006c00001147983 */ /* 0x000f240000300800 */
[----:B---3--:R-:W-:Y:S02]  /*61630*/  HMMA.16816.F32 R12, R12, R2, R8 ;  /* 0x000000020c0c723c */ /* 0x008fe40000001808 */
[----:B------:R-:W4:Y:S04]  /*61640*/  LDL.LU R21, [R1+0x6c4] ;  /* 0x0006c40001157983 */ /* 0x000f280000300800 */
[----:B------:R-:W4:Y:S04]  /*61650*/  LDL.LU R22, [R1+0x6c8] ;  /* 0x0006c80001167983 */ /* 0x000f280000300800 */
[----:B------:R-:W4:Y:S04]  /*61660*/  LDL.LU R23, [R1+0x6cc] ;  /* 0x0006cc0001177983 */ /* 0x000f280000300800 */
[----:B------:R-:W-:Y:S04]  /*61670*/  STL.64 [R1+0x1570], R6 ;  /* 0x0015700601007387 */ /* 0x000fe80000100a00 */
[----:B------:R0:W-:Y:S01]  /*61680*/  STL.64 [R1+0x1568], R4 ;  /* 0x0015680401007387 */ /* 0x0001e20000100a00 */
[----:B------:R-:W-:-:S03]  /*61690*/  MOV R0, R15 ;  /* 0x0000000f00007202 */ /* 0x000fc60000000f00 */
[----:B0-----:R-:W3:Y:S04]  /*616a0*/  LDL.LU R4, [R1+0x6f0] ;  /* 0x0006f00001047983 */ /* 0x001ee80000300800 */
[----:B------:R-:W3:Y:S04]  /*616b0*/  LDL.LU R5, [R1+0x6f4] ;  /* 0x0006f40001057983 */ /* 0x000ee80000300800 */
[----:B------:R-:W3:Y:S04]  /*616c0*/  LDL.LU R6, [R1+0x6f8] ;  /* 0x0006f80001067983 */ /* 0x000ee80000300800 */
[----:B------:R-:W3:Y:S04]  /*616d0*/  LDL.LU R7, [R1+0x6fc] ;  /* 0x0006fc0001077983 */ /* 0x000ee80000300800 */
[----:B------:R-:W5:Y:S04]  /*616e0*/  LDL.LU.64 R10, [R1+0x15a0] ;  /* 0x0015a000010a7983 */ /* 0x000f680000300a00 */
[----:B------:R-:W2:Y:S04]  /*616f0*/  LDL.LU.64 R8, [R1+0x1598] ;  /* 0x0015980001087983 */ /* 0x000ea80000300a00 */
[----:B------:R0:W-:Y:S04]  /*61700*/  STL.64 [R1+0x1d0], R12 ;  /* 0x0001d00c01007387 */ /* 0x0001e80000100a00 */
[----:B------:R1:W-:Y:S04]  /*61710*/  STL [R1+0x1d8], R14 ;  /* 0x0001d80e01007387 */ /* 0x0003e80000100800 */
[----:B------:R-:W-:Y:S04]  /*61720*/  STL [R1+0x1390], R0 ;  /* 0x0013900001007387 */ /* 0x000fe80000100800 */
[----:B0-----:R-:W2:Y:S01]  /*61730*/  LDL R12, [R1+0x470] ;  /* 0x00047000010c7983 */ /* 0x001ea20000100800 */
[----:B------:R-:W-:-:S03]  /*61740*/  IMAD.MOV.U32 R13, RZ, RZ, R16 ;  /* 0x000000ffff0d7224 */ /* 0x000fc600078e0010 */
[----:B------:R-:W-:Y:S01]  /*61750*/  STL.64 [R1+0x1580], R18 ;  /* 0x0015801201007387 */ /* 0x000fe20000100a00 */
[----:B-1----:R-:W-:-:S03]  /*61760*/  IMAD.MOV.U32 R14, RZ, RZ, R17 ;  /* 0x000000ffff0e7224 */ /* 0x002fc600078e0011 */
[----:B------:R0:W-:Y:S04]  /*61770*/  STL.64 [R1+0x1578], R16 ;  /* 0x0015781001007387 */ /* 0x0001e80000100a00 */
[----:B0-----:R-:W2:Y:S04]  /*61780*/  LDL.LU R16, [R1+0x750] ;  /* 0x0007500001107983 */ /* 0x001ea80000300800 */
[----:B------:R-:W2:Y:S04]  /*61790*/  LDL.LU R17, [R1+0x754] ;  /* 0x0007540001117983 */ /* 0x000ea80000300800 */
[----:B------:R-:W2:Y:S04]  /*617a0*/  LDL.LU R18, [R1+0x758] ;  /* 0x0007580001127983 */ /* 0x000ea80000300800 */
[----:B------:R-:W2:Y:S04]  /*617b0*/  LDL.LU R19, [R1+0x75c] ;  /* 0x00075c0001137983 */ /* 0x000ea80000300800 */
[----:B------:R-:W2:Y:S02]  /*617c0*/  LDL R15, [R1+0x458] ;  /* 0x00045800010f7983 */ /* 0x000ea40000100800 */
[----:B--2---:R-:W-:-:S15]  /*617d0*/  HMMA.16816.F32 R16, R12, R28, R16 ;  /* 0x0000001c0c10723c */ /* 0x004fde0000001810 */
[----:B------:R-:W-:-:S04]  /*617e0*/  NOP ;  /* 0x0000000000007918 */ /* 0x000fc80000000000 */
[----:B------:R-:W-:Y:S01]  /*617f0*/  MOV R0, R19 ;  /* 0x0000001300007202 */ /* 0x000fe20000000f00 */
[----:B------:R-:W-:Y:S04]  /*61800*/  STL.64 [R1+0x280], R16 ;  /* 0x0002801001007387 */ /* 0x000fe80000100a00 */
[----:B------:R0:W-:Y:S04]  /*61810*/  STL [R1+0x288], R18 ;  /* 0x0002881201007387 */ /* 0x0001e80000100800 */
[----:B------:R1:W-:Y:S04]  /*61820*/  STL [R1+0x13f8], R0 ;  /* 0x0013f80001007387 */ /* 0x0003e80000100800 */
[----:B------:R-:W0:Y:S04]  /*61830*/  LDL R12, [R1+0x490] ;  /* 0x00049000010c7983 */ /* 0x000e280000100800 */
[----:B------:R-:W0:Y:S04]  /*61840*/  LDL R13, [R1+0x460] ;  /* 0x00046000010d7983 */ /* 0x000e280000100800 */
[----:B------:R-:W0:Y:S04]  /*61850*/  LDL R14, [R1+0x498] ;  /* 0x00049800010e7983 */ /* 0x000e280000100800 */
[----:B------:R-:W0:Y:S02]  /*61860*/  LDL R15, [R1+0x468] ;  /* 0x00046800010f7983 */ /* 0x000e240000100800 */
[----:B0-----:R-:W-:Y:S02]  /*61870*/  HMMA.16816.F32 R16, R12, R28, R24 ;  /* 0x0000001c0c10723c */ /* 0x001fe40000001818 */
[----:B------:R-:W3:-:S15]  /*61880*/  LDL R12, [R1+0x4b0] ;  /* 0x0004b000010c7983 */ /* 0x000ede0000100800 */
[----:B------:R-:W-:Y:S02]  /*61890*/  NOP ;  /* 0x0000000000007918 */ /* 0x000fe40000000000 */
[----:B------:R-:W-:Y:S04]  /*618a0*/  STL.64 [R1+0x270], R16 ;  /* 0x0002701001007387 */ /* 0x000fe80000100a00 */
[----:B------:R-:W-:Y:S04]  /*618b0*/  STL.64 [R1+0x278], R18 ;  /* 0x0002781201007387 */ /* 0x000fe80000100a00 */
[----:B------:R-:W2:Y:S04]  /*618c0*/  LDL.LU R24, [R1+0x1b0] ;  /* 0x0001b00001187983 */ /* 0x000ea80000300800 */
[----:B------:R-:W2:Y:S04]  /*618d0*/  LDL.LU R25, [R1+0x1b4] ;  /* 0x0001b40001197983 */ /* 0x000ea80000300800 */
[----:B------:R-:W2:Y:S04]  /*618e0*/  LDL.LU R26, [R1+0x1b8] ;  /* 0x0001b800011a7983 */ /* 0x000ea80000300800 */
[----:B------:R-:W2:Y:S04]  /*618f0*/  LDL.LU R27, [R1+0x1bc] ;  /* 0x0001bc00011b7983 */ /* 0x000ea80000300800 */
[----:B------:R-:W3:Y:S04]  /*61900*/  LDL R13, [R1+0x480] ;  /* 0x00048000010d7983 */ /* 0x000ee80000100800 */
[----:B------:R-:W3:Y:S04]  /*61910*/  LDL R14, [R1+0x4b8] ;  /* 0x0004b800010e7983 */ /* 0x000ee80000100800 */
[----:B------:R-:W3:Y:S02]  /*61920*/  LDL R15, [R1+0x488] ;  /* 0x00048800010f7983 */ /* 0x000ee40000100800 */
[----:B---3--:R-:W-:Y:S02]  /*61930*/  HMMA.16816.F32 R4, R12, R28, R4 ;  /* 0x0000001c0c04723c */ /* 0x008fe40000001804 */
[----:B------:R-:W4:-:S15]  /*61940*/  LDL R12, [R1+0x4d0] ;  /* 0x0004d000010c7983 */ /* 0x000f1e0000100800 */
[----:B------:R-:W-:Y:S02]  /*61950*/  NOP ;  /* 0x0000000000007918 */ /* 0x000fe40000000000 */
[----:B------:R-:W-:Y:S04]  /*61960*/  STL.64 [R1+0x260], R4 ;  /* 0x0002600401007387 */ /* 0x000fe80000100a00 */
[----:B------:R4:W-:Y:S04]  /*61970*/  STL.64 [R1+0x268], R6 ;  /* 0x0002680601007387 */ /* 0x0009e80000100a00 */
[----:B------:R-:W4:Y:S04]  /*61980*/  LDL R13, [R1+0x4a0] ;  /* 0x0004a000010d7983 */ /* 0x000f280000100800 */
[----:B------:R-:W4:Y:S04]  /*61990*/  LDL R14, [R1+0x4d8] ;  /* 0x0004d800010e7983 */ /* 0x000f280000100800 */
[----:B------:R-:W4:Y:S04]  /*619a0*/  LDL R15, [R1+0x4a8] ;  /* 0x0004a800010f7983 */ /* 0x000f280000100800 */
[----:B-1----:R-:W3:Y:S04]  /*619b0*/  LDL.LU R0, [R1+0x568] ;  /* 0x0005680001007983 */ /* 0x002ee80000300800 */
[----:B------:R-:W2:Y:S01]  /*619c0*/  LDL.LU R2, [R1+0x5b0] ;  /* 0x0005b00001027983 */ /* 0x000ea20000300800 */
[----:B----4-:R-:W-:-:S15]  /*619d0*/  HMMA.16816.F32 R4, R12, R28, R20 ;  /* 0x0000001c0c04723c */ /* 0x010fde0000001814 */
[----:B------:R-:W-:-:S04]  /*619e0*/  NOP ;  /* 0x0000000000007918 */ /* 0x000fc80000000000 */
[----:B------:R-:W-:Y:S04]  /*619f0*/  STL.64 [R1+0x250], R4 ;  /* 0x0002500401007387 */ /* 0x000fe80000100a00 */
[----:B------:R-:W-:Y:S04]  /*61a00*/  STL.64 [R1+0x258], R6 ;  /* 0x0002580601007387 */ /* 0x000fe80000100a00 */
[----:B------:R-:W4:Y:S04]  /*61a10*/  LDL.LU R3, [R1+0x580] ;  /* 0x0005800001037983 */ /* 0x000f280000300800 */
[----:B------:R-:W2:Y:S04]  /*61a20*/  LDL R12, [R1+0x4f0] ;  /* 0x0004f000010c7983 */ /* 0x000ea80000100800 */
[----:B------:R-:W2:Y:S04]  /*61a30*/  LDL R13, [R1+0x4c0] ;  /* 0x0004c000010d7983 */ /* 0x000ea80000100800 */
        /* <DEDUP_REMOVED lines=11> */
[----:B------:R-:W2:Y:S04]  /*61af0*/  LDL R14, [R1+0x4f8] ;  /* 0x0004f800010e7983 */ /* 0x000ea80000100800 */
[----:B------:R-:W3:Y:S04]  /*61b00*/  LDL.LU R4, [R1+0x140] ;  /* 0x0001400001047983 */ /* 0x000ee80000300800 */
[----:B------:R-:W3:Y:S04]  /*61b10*/  LDL.LU R5, [R1+0x144] ;  /* 0x0001440001057983 */ /* 0x000ee80000300800 */
[----:B------:R-:W3:Y:S04]  /*61b20*/  LDL.LU R6, [R1+0x148] ;  /* 0x0001480001067983 */ /* 0x000ee80000300800 */
[----:B------:R-:W3:Y:S01]  /*61b30*/  LDL.LU R7, [R1+0x14c] ;  /* 0x00014c0001077983 */ /* 0x000ee20000300800 */
        /* <DEDUP_REMOVED lines=8> */
[----:B------:R-:W2:Y:S04]  /*61bc0*/  LDL.LU R20, [R1+0x100] ;  /* 0x0001000001147983 */ /* 0x000ea80000300800 */
[----:B------:R-:W2:Y:S04]  /*61bd0*/  LDL.LU R21, [R1+0x104] ;  /* 0x0001040001157983 */ /* 0x000ea80000300800 */
[----:B------:R-:W2:Y:S01]  /*61be0*/  LDL.LU R22, [R1+0x108] ;  /* 0x0001080001167983 */ /* 0x000ea20000300800 */
[----:B0-----:R-:W-:-:S03]  /*61bf0*/  IMAD.MOV.U32 R12, RZ, RZ, R9 ;  /* 0x000000ffff0c7224 */ /* 0x001fc600078e0009 */
[----:B------:R-:W2:Y:S01]  /*61c00*/  LDL.LU R23, [R1+0x10c] ;  /* 0x00010c0001177983 */ /* 0x000ea20000300800 */
[----:B-----5:R-:W-:-:S03]  /*61c10*/  MOV R13, R10 ;  /* 0x0000000a000d7202 */ /* 0x020fc60000000f00 */
[----:B------:R-:W-:Y:S01]  /*61c20*/  STL.64 [R1+0x1520], R10 ;  /* 0x0015200a01007387 */ /* 0x000fe20000100a00 */
[----:B-1----:R-:W-:-:S03]  /*61c30*/  IMAD.MOV.U32 R14, RZ, RZ, R11 ;  /* 0x000000ffff0e7224 */ /* 0x002fc600078e000b */
[----:B------:R0:W-:Y:S04]  /*61c40*/  STL.64 [R1+0x1518], R8 ;  /* 0x0015180801007387 */ /* 0x0001e80000100a00 */
[----:B0-----:R-:W5:Y:S04]  /*61c50*/  LDL.LU R8, [R1+0x120] ;  /* 0x0001200001087983 */ /* 0x001f680000300800 */
[----:B------:R-:W5:Y:S04]  /*61c60*/  LDL.LU R9, [R1+0x124] ;  /* 0x0001240001097983 */ /* 0x000f680000300800 */
[----:B------:R-:W5:Y:S04]  /*61c70*/  LDL.LU R10, [R1+0x128] ;  /* 0x00012800010a7983 */ /* 0x000f680000300800 */
[----:B------:R-:W5:Y:S04]  /*61c80*/  LDL.LU R11, [R1+0x12c] ;  /* 0x00012c00010b7983 */ /* 0x000f680000300800 */
[----:B------:R-:W2:Y:S02]  /*61c90*/  LDL R15, [R1+0x4e8] ;  /* 0x0004e800010f7983 */ /* 0x000ea40000100800 */
[----:B--2---:R-:W-:Y:S02]  /*61ca0*/  HMMA.16816.F32 R12, R12, R28, R16 ;  /* 0x0000001c0c0c723c */ /* 0x004fe40000001810 */
[----:B------:R-:W2:Y:S04]  /*61cb0*/  LDL.LU.64 R18, [R1+0x1590] ;  /* 0x0015900001127983 */ /* 0x000ea80000300a00 */
[----:B------:R-:W2:-:S13]  /*61cc0*/  LDL.LU.64 R16, [R1+0x1588] ;  /* 0x0015880001107983 */ /* 0x000e9a0000300a00 */
[----:B------:R0:W-:Y:S04]  /*61cd0*/  STL.64 [R1+0x230], R12 ;  /* 0x0002300c01007387 */ /* 0x0001e80000100a00 */
[----:B------:R1:W-:Y:S04]  /*61ce0*/  STL.64 [R1+0x238], R14 ;  /* 0x0002380e01007387 */ /* 0x0003e80000100a00 */
[----:B0-----:R-:W2:Y:S04]  /*61cf0*/  LDL R12, [R1+0x530] ;  /* 0x00053000010c7983 */ /* 0x001ea80000100800 */
[----:B------:R-:W2:Y:S04]  /*61d00*/  LDL R13, [R1+0x500] ;  /* 0x00050000010d7983 */ /* 0x000ea80000100800 */
[----:B-1----:R-:W2:Y:S04]  /*61d10*/  LDL R14, [R1+0x538] ;  /* 0x00053800010e7983 */ /* 0x002ea80000100800 */
[----:B------:R-:W2:Y:S02]  /*61d20*/  LDL R15, [R1+0x508] ;  /* 0x00050800010f7983 */ /* 0x000ea40000100800 */
[----:B--2---:R-:W-:Y:S02]  /*61d30*/  HMMA.16816.F32 R12, R12, R28, R16 ;  /* 0x0000001c0c0c723c */ /* 0x004fe40000001810 */
[----:B------:R-:W2:Y:S04]  /*61d40*/  LDL.LU.64 R18, [R1+0x1580] ;  /* 0x0015800001127983 */ /* 0x000ea80000300a00 */
[----:B------:R-:W2:-:S13]  /*61d50*/  LDL.LU.64 R16, [R1+0x1578] ;  /* 0x0015780001107983 */ /* 0x000e9a0000300a00 */
[----:B------:R0:W-:Y:S04]  /*61d60*/  STL.64 [R1+0x220], R12 ;  /* 0x0002200c01007387 */ /* 0x0001e80000100a00 */
[----:B------:R1:W-:Y:S04]  /*61d70*/  STL.64 [R1+0x228], R14 ;  /* 0x0002280e01007387 */ /* 0x0003e80000100a00 */
[----:B0-----:R-:W3:Y:S04]  /*61d80*/  LDL R12, [R1+0x550] ;  /* 0x00055000010c7983 */ /* 0x001ee80000100800 */
[----:B------:R-:W3:Y:S04]  /*61d90*/  LDL R13, [R1+0x520] ;  /* 0x00052000010d7983 */ /* 0x000ee80000100800 */
[----:B-1----:R-:W3:Y:S04]  /*61da0*/  LDL R14, [R1+0x558] ;  /* 0x00055800010e7983 */ /* 0x002ee80000100800 */
[----:B------:R-:W3:Y:S02]  /*61db0*/  LDL R15, [R1+0x528] ;  /* 0x00052800010f7983 */ /* 0x000ee40000100800 */
[----:B---3--:R-:W-:Y:S02]  /*61dc0*/  HMMA.16816.F32 R12, R12, R28, R4 ;  /* 0x0000001c0c0c723c */ /* 0x008fe40000001804 */
[----:B------:R-:W3:Y:S04]  /*61dd0*/  LDL.LU.64 R6, [R1+0x1570] ;  /* 0x0015700001067983 */ /* 0x000ee80000300a00 */
[----:B------:R-:W2:-:S13]  /*61de0*/  LDL.LU.64 R4, [R1+0x1568] ;  /* 0x0015680001047983 */ /* 0x000e9a0000300a00 */
[----:B------:R0:W-:Y:S04]  /*61df0*/  STL.64 [R1+0x210], R12 ;  /* 0x0002100c01007387 */ /* 0x0001e80000100a00 */
[----:B------:R1:W-:Y:S04]  /*61e00*/  STL.64 [R1+0x218], R14 ;  /* 0x0002180e01007387 */ /* 0x0003e80000100a00 */
[----:B0-----:R-:W5:Y:S04]  /*61e10*/  LDL R12, [R1+0x570] ;  /* 0x00057000010c7983 */ /* 0x001f680000100800 */
[----:B------:R-:W5:Y:S04]  /*61e20*/  LDL R13, [R1+0x540] ;  /* 0x00054000010d7983 */ /* 0x000f680000100800 */
[----:B-1----:R-:W5:Y:S04]  /*61e30*/  LDL R14, [R1+0x578] ;  /* 0x00057800010e7983 */ /* 0x002f680000100800 */
[----:B------:R-:W5:Y:S02]  /*61e40*/  LDL R15, [R1+0x548] ;  /* 0x00054800010f7983 */ /* 0x000f640000100800 */
[----:B-----5:R-:W-:Y:S02]  /*61e50*/  HMMA.16816.F32 R12, R12, R28, R8 ;  /* 0x0000001c0c0c723c */ /* 0x020fe40000001808 */
[----:B------:R-:W5:-:S15]  /*61e60*/  LDL.LU R8, [R1+0x80] ;  /* 0x0000800001087983 */ /* 0x000f5e0000300800 */
[----:B------:R-:W-:Y:S02]  /*61e70*/  NOP ;  /* 0x0000000000007918 */ /* 0x000fe40000000000 */
[----:B------:R0:W-:Y:S04]  /*61e80*/  STL.64 [R1+0x200], R12 ;  /* 0x0002000c01007387 */ /* 0x0001e80000100a00 */
[----:B------:R1:W-:Y:S04]  /*61e90*/  STL.64 [R1+0x208], R14 ;  /* 0x0002080e01007387 */ /* 0x0003e80000100a00 */
[----:B------:R-:W5:Y:S04]  /*61ea0*/  LDL.LU R9, [R1+0x84] ;  /* 0x0000840001097983 */ /* 0x000f680000300800 */
[----:B------:R-:W5:Y:S04]  /*61eb0*/  LDL.LU R10, [R1+0x88] ;  /* 0x00008800010a7983 */ /* 0x000f680000300800 */
[----:B------:R-:W5:Y:S04]  /*61ec0*/  LDL.LU R11, [R1+0x8c] ;  /* 0x00008c00010b7983 */ /* 0x000f680000300800 */
[----:B0-----:R-:W2:Y:S04]  /*61ed0*/  LDL R12, [R1+0x590] ;  /* 0x00059000010c7983 */ /* 0x001ea80000100800 */
[----:B------:R-:W2:Y:S04]  /*61ee0*/  LDL R13, [R1+0x560] ;  /* 0x00056000010d7983 */ /* 0x000ea80000100800 */
[----:B-1----:R-:W2:Y:S01]  /*61ef0*/  LDL R14, [R1+0x5a0] ;  /* 0x0005a000010e7983 */ /* 0x002ea20000100800 */
[----:B------:R-:W-:-:S07]  /*61f00*/  IMAD.MOV.U32 R15, RZ, RZ, R0 ;  /* 0x000000ffff0f7224 */ /* 0x000fce00078e0000 */
[----:B--2---:R-:W-:Y:S01]  /*61f10*/  HMMA.16816.F32 R12, R12, R28, R20 ;  /* 0x0000001c0c0c723c */ /* 0x004fe20000001814 */
[----:B------:R-:W2:Y:S04]  /*61f20*/  LDL.LU.64 R22, [R1+0x1560] ;  /* 0x0015600001167983 */ /* 0x000ea80000300a00 */
[----:B------:R-:W2:-:S14]  /*61f30*/  LDL.LU.64 R20, [R1+0x1558] ;  /* 0x0015580001147983 */ /* 0x000e9c0000300a00 */
[----:B------:R0:W-:Y:S04]  /*61f40*/  STL.64 [R1+0x1f0], R12 ;  /* 0x0001f00c01007387 */ /* 0x0001e80000100a00 */
[----:B------:R1:W-:Y:S01]  /*61f50*/  STL.64 [R1+0x1f8], R14 ;  /* 0x0001f80e01007387 */ /* 0x0003e20000100a00 */
[----:B0-----:R-:W-:Y:S01]  /*61f60*/  MOV R12, R2 ;  /* 0x00000002000c7202 */ /* 0x001fe20000000f00 */
[----:B----4-:R-:W-:Y:S02]  /*61f70*/  IMAD.MOV.U32 R13, RZ, RZ, R3 ;  /* 0x000000ffff0d7224 */ /* 0x010fe400078e0003 */
[----:B-1----:R-:W-:Y:S01]  /*61f80*/  IMAD.MOV.U32 R14, RZ, RZ, R4 ;  /* 0x000000ffff0e7224 */ /* 0x002fe200078e0004 */
[----:B------:R-:W-:-:S07]  /*61f90*/  MOV R15, R5 ;  /* 0x00000005000f7202 */ /* 0x000fce0000000f00 */
[----:B------:R-:W-:Y:S01]  /*61fa0*/  HMMA.16816.F32 R12, R12, R28, R24 ;  /* 0x0000001c0c0c723c */ /* 0x000fe20000001818 */
[----:B------:R-:W4:Y:S04]  /*61fb0*/  LDL.LU.64 R26, [R1+0x1550] ;  /* 0x00155000011a7983 */ /* 0x000f280000300a00 */
[----:B------:R-:W2:-:S14]  /*61fc0*/  LDL.LU.64 R24, [R1+0x1548] ;  /* 0x0015480001187983 */ /* 0x000e9c0000300a00 */
[----:B------:R2:W-:Y:S04]  /*61fd0*/  STL.64 [R1+0x1e0], R12 ;  /* 0x0001e00c01007387 */ /* 0x0005e80000100a00 */
[----:B------:R-:W-:Y:S01]  /*61fe0*/  STL.64 [R1+0x1e8], R14 ;  /* 0x0001e80e01007387 */ /* 0x000fe20000100a00 */
[----:B--2---:R-:W-:-:S03]  /*61ff0*/  IMAD.MOV.U32 R12, RZ, RZ, R24 ;  /* 0x000000ffff0c7224 */ /* 0x004fc600078e0018 */
[----:B------:R0:W-:Y:S01]  /*62000*/  STL.64 [R1+0x14c8], R24 ;  /* 0x0014c81801007387 */ /* 0x0001e20000100a00 */
[----:B------:R-:W-:-:S03]  /*62010*/  IMAD.MOV.U32 R13, RZ, RZ, R25 ;  /* 0x000000ffff0d7224 */ /* 0x000fc600078e0019 */
[----:B0-----:R-:W2:Y:S01]  /*62020*/  LDL.LU.64 R24, [R1] ;  /* 0x0000000001187983 */ /* 0x001ea20000300a00 */
[----:B----4-:R-:W-:-:S03]  /*62030*/  MOV R14, R26 ;  /* 0x0000001a000e7202 */ /* 0x010fc60000000f00 */
[----:B------:R-:W-:Y:S01]  /*62040*/  STL.64 [R1+0x1540], R26 ;  /* 0x0015401a01007387 */ /* 0x000fe20000100a00 */
[----:B------:R-:W-:-:S03]  /*62050*/  IMAD.MOV.U32 R15, RZ, RZ, R27 ;  /* 0x000000ffff0f7224 */ /* 0x000fc600078e001b */
[----:B--2---:R0:W-:Y:S04]  /*62060*/  STL.64 [R1+0x1538], R24 ;  /* 0x0015381801007387 */ /* 0x0041e80000100a00 */
[----:B0-----:R-:W2:Y:S04]  /*62070*/  LDL.LU R24, [R1+0xa0] ;  /* 0x0000a00001187983 */ /* 0x001ea80000300800 */
        /* <DEDUP_REMOVED lines=15> */
[----:B-----5:R-:W-:Y:S01]  /*62170*/  HMMA.16816.F32 R12, R12, R28, R8 ;  /* 0x0000001c0c0c723c */ /* 0x020fe20000001808 */
[----:B------:R-:W-:Y:S04]  /*62180*/  STL [R1+0x14c0], R20 ;  /* 0x0014c01401007387 */ /* 0x000fe80000100800 */
[----:B------:R-:W-:Y:S04]  /*62190*/  STL [R1+0x14c4], R21 ;  /* 0x0014c41501007387 */ /* 0x000fe80000100800 */
[----:B------:R-:W-:Y:S04]  /*621a0*/  STL.64 [R1+0x14d0], R22 ;  /* 0x0014d01601007387 */ /* 0x000fe80000100a00 */
[----:B------:R-:W4:Y:S06]  /*621b0*/  LDL.LU R8, [R1+0x760] ;  /* 0x0007600001087983 */ /* 0x000f2c0000300800 */
[----:B------:R3:W-:Y:S04]  /*621c0*/  STL.64 [R1+0x1b0], R12 ;  /* 0x0001b00c01007387 */ /* 0x0007e80000100a00 */
[----:B------:R0:W-:Y:S04]  /*621d0*/  STL.64 [R1+0x1b8], R14 ;  /* 0x0001b80e01007387 */ /* 0x0001e80000100a00 */
[----:B------:R-:W4:Y:S04]  /*621e0*/  LDL.LU R9, [R1+0x764] ;  /* 0x0007640001097983 */ /* 0x000f280000300800 */
[----:B------:R-:W5:Y:S04]  /*621f0*/  LDL.LU R10, [R1+0x768] ;  /* 0x00076800010a7983 */ /* 0x000f680000300800 */
[----:B------:R-:W5:Y:S01]  /*62200*/  LDL.LU R11, [R1+0x76c] ;  /* 0x00076c00010b7983 */ /* 0x000f620000300800 */
[----:B---3--:R-:W-:Y:S01]  /*62210*/  MOV R12, R6 ;  /* 0x00000006000c7202 */ /* 0x008fe20000000f00 */
[----:B------:R-:W-:Y:S01]  /*62220*/  IMAD.MOV.U32 R13, RZ, RZ, R7 ;  /* 0x000000ffff0d7224 */ /* 0x000fe200078e0007 */
[----:B0-----:R-:W-:Y:S01]  /*62230*/  MOV R15, R18 ;  /* 0x00000012000f7202 */ /* 0x001fe20000000f00 */
[----:B------:R-:W-:-:S07]  /*62240*/  IMAD.MOV.U32 R14, RZ, RZ, R19 ;  /* 0x000000ffff0e7224 */ /* 0x000fce00078e0013 */
[----:B--2---:R-:W-:Y:S01]  /*62250*/  HMMA.16816.F32 R12, R12, R28, R24 ;  /* 0x0000001c0c0c723c */ /* 0x004fe20000001818 */
        /* <DEDUP_REMOVED lines=16> */
[----:B------:R-:W5:Y:S04]  /*62360*/  LDL.LU.64 R26, [R1+0x1540] ;  /* 0x00154000011a7983 */ /* 0x000f680000300a00 */
[----:B------:R-:W2:Y:S04]  /*62370*/  LDL.LU.64 R24, [R1+0x1538] ;  /* 0x0015380001187983 */ /* 0x000ea80000300a00 */
[----:B------:R0:W-:Y:S04]  /*62380*/  STL.64 [R1+0xc0], R12 ;  /* 0x0000c00c01007387 */ /* 0x0001e80000100a00 */
[----:B------:R1:W-:Y:S04]  /*62390*/  STL.64 [R1+0xc8], R14 ;  /* 0x0000c80e01007387 */ /* 0x0003e80000100a00 */
        /* <DEDUP_REMOVED lines=27> */
[----:B------:R-:W2:Y:S04]  /*62550*/  LDL R15, [R1+0x488] ;  /* 0x00048800010f7983 */ /* 0x000ea80000100800 */
[----:B------:R-:W3:Y:S04]  /*62560*/  LDL.LU R28, [R1+0x560] ;  /* 0x00056000011c7983 */ /* 0x000ee80000300800 */
[----:B------:R-:W3:Y:S01]  /*62570*/  LDL.LU R29, [R1+0x5a0] ;  /* 0x0005a000011d7983 */ /* 0x000ee20000300800 */
[----:B--2---:R-:W-:-:S15]  /*62580*/  HMMA.16816.F32 R12, R12, R24, R16 ;  /* 0x000000180c0c723c */ /* 0x004fde0000001810 */
[----:B------:R-:W-:-:S04]  /*62590*/  NOP ;  /* 0x0000000000007918 */ /* 0x000fc80000000000 */
[----:B------:R0:W-:Y:S04]  /*625a0*/  STL.64 [R1+0x170], R12 ;  /* 0x0001700c01007387 */ /* 0x0001e80000100a00 */
[----:B------:R1:W-:Y:S04]  /*625b0*/  STL.64 [R1+0x178], R14 ;  /* 0x0001780e01007387 */ /* 0x0003e80000100a00 */
[----:B0-----:R-:W4:Y:S04]  /*625c0*/  LDL R12, [R1+0x4d0] ;  /* 0x0004d000010c7983 */ /* 0x001f280000100800 */
[----:B------:R-:W4:Y:S04]  /*625d0*/  LDL R13, [R1+0x4a0] ;  /* 0x0004a000010d7983 */ /* 0x000f280000100800 */
[----:B-1----:R-:W4:Y:S04]  /*625e0*/  LDL R14, [R1+0x4d8] ;  /* 0x0004d800010e7983 */ /* 0x002f280000100800 */
[----:B------:R-:W4:Y:S02]  /*625f0*/  LDL R15, [R1+0x4a8] ;  /* 0x0004a800010f7983 */ /* 0x000f240000100800 */
[----:B----4-:R-:W-:Y:S02]  /*62600*/  HMMA.16816.F32 R4, R12, R24, R4 ;  /* 0x000000180c04723c */ /* 0x010fe40000001804 */
[----:B------:R-:W3:-:S15]  /*62610*/  LDL R12, [R1+0x4f0] ;  /* 0x0004f000010c7983 */ /* 0x000ede0000100800 */
[----:B------:R-:W-:Y:S02]  /*62620*/  NOP ;  /* 0x0000000000007918 */ /* 0x000fe40000000000 */
[----:B------:R-:W-:Y:S04]  /*62630*/  STL.64 [R1+0x160], R4 ;  /* 0x0001600401007387 */ /* 0x000fe80000100a00 */
[----:B------:R3:W-:Y:S04]  /*62640*/  STL.64 [R1+0x168], R6 ;  /* 0x0001680601007387 */ /* 0x0007e80000100a00 */
[----:B------:R-:W3:Y:S04]  /*62650*/  LDL R13, [R1+0x4c0] ;  /* 0x0004c000010d7983 */ /* 0x000ee80000100800 */
[----:B------:R-:W3:Y:S01]  /*62660*/  LDL R14, [R1+0x4f8] ;  /* 0x0004f800010e7983 */ /* 0x000ee20000100800 */
[----:B------:R-:W-:-:S03]  /*62670*/  MOV R15, R8 ;  /* 0x00000008000f7202 */ /* 0x000fc60000000f00 */
[----:B------:R-:W2:Y:S04]  /*62680*/  LDL.LU R16, [R1+0x640] ;  /* 0x0006400001107983 */ /* 0x000ea80000300800 */
[----:B---3--:R-:W-:-:S15]  /*62690*/  HMMA.16816.F32 R4, R12, R24, R20 ;  /* 0x000000180c04723c */ /* 0x008fde0000001814 */
[----:B------:R-:W-:-:S04]  /*626a0*/  NOP ;  /* 0x0000000000007918 */ /* 0x000fc80000000000 */
[----:B------:R-:W-:Y:S04]  /*626b0*/  STL.64 [R1+0x150], R4 ;  /* 0x0001500401007387 */ /* 0x000fe80000100a00 */
[----:B------:R-:W-:Y:S04]  /*626c0*/  STL.64 [R1+0x158], R6 ;  /* 0x0001580601007387 */ /* 0x000fe80000100a00 */
[----:B------:R-:W2:Y:S04]  /*626d0*/  LDL.LU R17, [R1+0x644] ;  /* 0x0006440001117983 */ /* 0x000ea80000300800 */
[----:B------:R-:W3:Y:S04]  /*626e0*/  LDL.LU R18, [R1+0x648] ;  /* 0x0006480001127983 */ /* 0x000ee80000300800 */
[----:B------:R-:W3:Y:S04]  /*626f0*/  LDL.LU R19, [R1+0x64c] ;  /* 0x00064c0001137983 */ /* 0x000ee80000300800 */
        /* <DEDUP_REMOVED lines=8> */
[----:B------:R-:W-:Y:S01]  /*62780*/  IMAD.MOV.U32 R13, RZ, RZ, R10 ;  /* 0x000000ffff0d7224 */ /* 0x000fe200078e000a */
        /* <DEDUP_REMOVED lines=14> */
[----:B------:R-:W-:Y:S04]  /*62870*/  STL.64 [R1+0x1490], R10 ;  /* 0x0014900a01007387 */ /* 0x000fe80000100a00 */
[----:B------:R0:W-:Y:S04]  /*62880*/  STL.64 [R1+0x1488], R8 ;  /* 0x0014880801007387 */ /* 0x0001e80000100a00 */
[----:B0-----:R-:W2:Y:S04]  /*62890*/  LDL.LU R8, [R1+0x6a0] ;  /* 0x0006a00001087983 */ /* 0x001ea80000300800 */
[----:B------:R-:W2:Y:S04]  /*628a0*/  LDL.LU R9, [R1+0x6a4] ;  /* 0x0006a40001097983 */ /* 0x000ea80000300800 */
[----:B------:R-:W2:Y:S04]  /*628b0*/  LDL.LU R10, [R1+0x6a8] ;  /* 0x0006a800010a7983 */ /* 0x000ea80000300800 */
[----:B------:R-:W2:Y:S04]  /*628c0*/  LDL.LU R11, [R1+0x6ac] ;  /* 0x0006ac00010b7983 */ /* 0x000ea80000300800 */
[----:B------:R-:W2:Y:S02]  /*628d0*/  LDL R15, [R1+0x4e8] ;  /* 0x0004e800010f7983 */ /* 0x000ea40000100800 */
[----:B--2---:R-:W-:Y:S02]  /*628e0*/  HMMA.16816.F32 R8, R12, R24, R8 ;  /* 0x000000180c08723c */ /* 0x004fe40000001808 */
[----:B------:R-:W2:-:S15]  /*628f0*/  LDL R12, [R1+0x530] ;  /* 0x00053000010c7983 */ /* 0x000e9e0000100800 */
[----:B------:R-:W-:Y:S02]  /*62900*/  NOP ;  /* 0x0000000000007918 */ /* 0x000fe40000000000 */
[----:B------:R0:W-:Y:S04]  /*62910*/  STL.64 [R1+0x140], R8 ;  /* 0x0001400801007387 */ /* 0x0001e80000100a00 */
[----:B------:R1:W-:Y:S04]  /*62920*/  STL.64 [R1+0x148], R10 ;  /* 0x0001480a01007387 */ /* 0x0003e80000100a00 */
[----:B------:R-:W2:Y:S04]  /*62930*/  LDL R13, [R1+0x500] ;  /* 0x00050000010d7983 */ /* 0x000ea80000100800 */
[----:B------:R-:W2:Y:S04]  /*62940*/  LDL R14, [R1+0x538] ;  /* 0x00053800010e7983 */ /* 0x000ea80000100800 */
[----:B0-----:R-:W2:Y:S04]  /*62950*/  LDL.LU R8, [R1+0x370] ;  /* 0x0003700001087983 */ /* 0x001ea80000300800 */
[----:B------:R-:W2:Y:S04]  /*62960*/  LDL.LU R9, [R1+0x374] ;  /* 0x0003740001097983 */ /* 0x000ea80000300800 */
[----:B-1----:R-:W2:Y:S04]  /*62970*/  LDL.LU R10, [R1+0x378] ;  /* 0x00037800010a7983 */ /* 0x002ea80000300800 */
        /* <DEDUP_REMOVED lines=25> */
[----:B0-----:R-:W4:Y:S01]  /*62b10*/  LDL R12, [R1+0x590] ;  /* 0x00059000010c7983 */ /* 0x001f220000100800 */
[----:B------:R-:W-:Y:S02]  /*62b20*/  IMAD.MOV.U32 R13, RZ, RZ, R28 ;  /* 0x000000ffff0d7224 */ /* 0x000fe400078e001c */
[----:B-1----:R-:W-:Y:S01]  /*62b30*/  IMAD.MOV.U32 R14, RZ, RZ, R29 ;  /* 0x000000ffff0e7224 */ /* 0x002fe200078e001d */
[----:B------:R-:W-:-:S07]  /*62b40*/  MOV R15, R0 ;  /* 0x00000000000f7202 */ /* 0x000fce0000000f00 */
[----:B----4-:R-:W-:Y:S01]  /*62b50*/  HMMA.16816.F32 R12, R12, R24, R4 ;  /* 0x000000180c0c723c */ /* 0x010fe20000001804 */
[----:B------:R-:W4:Y:S04]  /*62b60*/  LDL.LU.64 R6, [R1+0x14e0] ;  /* 0x0014e00001067983 */ /* 0x000f280000300a00 */
[----:B------:R-:W2:-:S14]  /*62b70*/  LDL.LU.64 R4, [R1+0x14d8] ;  /* 0x0014d80001047983 */ /* 0x000e9c0000300a00 */
[----:B------:R0:W-:Y:S04]  /*62b80*/  STL.64 [R1+0x100], R12 ;  /* 0x0001000c01007387 */ /* 0x0001e80000100a00 */
[----:B------:R2:W-:Y:S01]  /*62b90*/  STL.64 [R1+0x108], R14 ;  /* 0x0001080e01007387 */ /* 0x0005e20000100a00 */
[----:B0-----:R-:W-:Y:S02]  /*62ba0*/  IMAD.MOV.U32 R12, RZ, RZ, R2 ;  /* 0x000000ffff0c7224 */ /* 0x001fe400078e0002 */
[----:B------:R-:W-:Y:S01]  /*62bb0*/  IMAD.MOV.U32 R13, RZ, RZ, R3 ;  /* 0x000000ffff0d7224 */ /* 0x000fe200078e0003 */
[----:B--2---:R-:W-:Y:S01]  /*62bc0*/  MOV R14, R4 ;  /* 0x00000004000e7202 */ /* 0x004fe20000000f00 */
[----:B------:R-:W-:-:S07]  /*62bd0*/  IMAD.MOV.U32 R15, RZ, RZ, R5 ;  /* 0x000000ffff0f7224 */ /* 0x000fce00078e0005 */
[----:B---3--:R-:W-:Y:S01]  /*62be0*/  HMMA.16816.F32 R12, R12, R24, R20 ;  /* 0x000000180c0c723c */ /* 0x008fe20000001814 */
[----:B------:R-:W2:Y:S01]  /*62bf0*/  LDL.LU.64 R22, [R1+0x14d0] ;  /* 0x0014d00001167983 */ /* 0x000ea20000300a00 */
[----:B------:R-:W-:Y:S01]  /*62c00*/  IMAD.MOV.U32 R21, RZ, RZ, R24 ;  /* 0x000000ffff157224 */ /* 0x000fe200078e0018 */
[----:B------:R-:W-:-:S15]  /*62c10*/  MOV R20, R25 ;  /* 0x0000001900147202 */ /* 0x000fde0000000f00 */
[----:B------:R-:W-:Y:S01]  /*62c20*/  NOP ;  /* 0x0000000000007918 */ /* 0x000fe20000000000 */
[----:B------:R-:W-:Y:S04]  /*62c30*/  STL.64 [R1+0xf0], R12 ;  /* 0x0000f00c01007387 */ /* 0x000fe80000100a00 */
[----:B------:R0:W-:Y:S04]  /*62c40*/  STL.64 [R1+0xf8], R14 ;  /* 0x0000f80e01007387 */ /* 0x0001e80000100a00 */
[----:B------:R-:W3:Y:S04]  /*62c50*/  LDL.LU.64 R24, [R1+0x14c8] ;  /* 0x0014c80001187983 */ /* 0x000ee80000300a00 */
[----:B-----5:R1:W-:Y:S01]  /*62c60*/  STL.64 [R1+0x1450], R26 ;  /* 0x0014501a01007387 */ /* 0x0203e20000100a00 */
[----:B0-----:R-:W-:Y:S01]  /*62c70*/  MOV R14, R26 ;  /* 0x0000001a000e7202 */ /* 0x001fe20000000f00 */
[----:B------:R-:W-:-:S02]  /*62c80*/  IMAD.MOV.U32 R15, RZ, RZ, R27 ;  /* 0x000000ffff0f7224 */ /* 0x000fc400078e001b */
[----:B-1----:R-:W-:Y:S01]  /*62c90*/  IMAD.MOV.U32 R26, RZ, RZ, R21 ;  /* 0x000000ffff1a7224 */ /* 0x002fe200078e0015 */
[----:B------:R-:W-:Y:S01]  /*62ca0*/  MOV R27, R20 ;  /* 0x00000014001b7202 */ /* 0x000fe20000000f00 */
[----:B------:R-:W5:Y:S04]  /*62cb0*/  LDL.LU R21, [R1+0x14c4] ;  /* 0x0014c40001157983 */ /* 0x000f680000300800 */
[----:B------:R-:W2:Y:S01]  /*62cc0*/  LDL.LU R20, [R1+0x14c0] ;  /* 0x0014c00001147983 */ /* 0x000ea20000300800 */
[----:B---3--:R-:W-:Y:S02]  /*62cd0*/  IMAD.MOV.U32 R12, RZ, RZ, R24 ;  /* 0x000000ffff0c7224 */ /* 0x008fe400078e0018 */
[----:B------:R-:W-:-:S07]  /*62ce0*/  IMAD.MOV.U32 R13, RZ, RZ, R25 ;  /* 0x000000ffff0d7224 */ /* 0x000fce00078e0019 */
[----:B------:R-:W-:Y:S01]  /*62cf0*/  HMMA.16816.F32 R12, R12, R26, R8 ;  /* 0x0000001a0c0c723c */ /* 0x000fe20000001808 */
[----:B------:R-:W-:Y:S04]  /*62d00*/  STL.64 [R1+0x1448], R24 ;  /* 0x0014481801007387 */ /* 0x000fe80000100a00 */
[----:B------:R-:W3:-:S14]  /*62d10*/  LDL.LU R8, [R1+0x790] ;  /* 0x0007900001087983 */ /* 0x000edc0000300800 */
[----:B------:R-:W-:Y:S04]  /*62d20*/  STL.64 [R1+0xe0], R12 ;  /* 0x0000e00c01007387 */ /* 0x000fe80000100a00 */
[----:B------:R-:W-:Y:S04]  /*62d30*/  STL.64 [R1+0xe8], R14 ;  /* 0x0000e80e01007387 */ /* 0x000fe80000100a00 */
[----:B------:R-:W3:Y:S04]  /*62d40*/  LDL.LU R9, [R1+0x794] ;  /* 0x0007940001097983 */ /* 0x000ee80000300800 */
[----:B------:R-:W2:Y:S04]  /*62d50*/  LDL.LU R10, [R1+0x798] ;  /* 0x00079800010a7983 */ /* 0x000ea80000300800 */
[----:B------:R-:W2:Y:S04]  /*62d60*/  LDL.LU R11, [R1+0x79c] ;  /* 0x00079c00010b7983 */ /* 0x000ea80000300800 */
[----:B--2---:R-:W-:Y:S04]  /*62d70*/  STL.64 [R1+0x14a0], R10 ;  /* 0x0014a00a01007387 */ /* 0x004fe80000100a00 */
[----:B---3--:R0:W-:Y:S04]  /*62d80*/  STL.64 [R1+0x1498], R8 ;  /* 0x0014980801007387 */ /* 0x0081e80000100a00 */
[----:B0-----:R-:W2:Y:S04]  /*62d90*/  LDL.LU R8, [R1+0x7a0] ;  /* 0x0007a00001087983 */ /* 0x001ea80000300800 */
[----:B------:R-:W2:Y:S04]  /*62da0*/  LDL.LU R9, [R1+0x7a4] ;  /* 0x0007a40001097983 */ /* 0x000ea80000300800 */
[----:B------:R-:W3:Y:S04]  /*62db0*/  LDL.LU R10, [R1+0x7a8] ;  /* 0x0007a800010a7983 */ /* 0x000ee80000300800 */
[----:B------:R-:W3:Y:S01]  /*62dc0*/  LDL.LU R11, [R1+0x7ac] ;  /* 0x0007ac00010b7983 */ /* 0x000ee20000300800 */
[----:B------:R-:W-:Y:S01]  /*62dd0*/  IMAD.MOV.U32 R12, RZ, RZ, R20 ;  /* 0x000000ffff0c7224 */ /* 0x000fe200078e0014 */
[----:B------:R-:W-:Y:S01]  /*62de0*/  MOV R14, R22 ;  /* 0x00000016000e7202 */ /* 0x000fe20000000f00 */
[----:B-----5:R-:W-:-:S02]  /*62df0*/  IMAD.MOV.U32 R13, RZ, RZ, R21 ;  /* 0x000000ffff0d7224 */ /* 0x020fc400078e0015 */
[----:B------:R-:W-:Y:S01]  /*62e00*/  IMAD.MOV.U32 R15, RZ, RZ, R23 ;  /* 0x000000ffff0f7224 */ /* 0x000fe200078e0017 */
[----:B---3--:R-:W-:Y:S04]  /*62e10*/  STL.64 [R1+0x14b8], R10 ;  /* 0x0014b80a01007387 */ /* 0x008fe80000100a00 */
[----:B--2---:R0:W-:Y:S04]  /*62e20*/  STL.64 [R1+0x14b0], R8 ;  /* 0x0014b00801007387 */ /* 0x0041e80000100a00 */
        /* <DEDUP_REMOVED lines=15> */
[----:B------:R-:W3:Y:S01]  /*62f20*/  LDL.LU R21, [R1+0x744] ;  /* 0x0007440001157983 */ /* 0x000ee20000300800 */
[----:B----4-:R-:W-:Y:S01]  /*62f30*/  IMAD.MOV.U32 R12, RZ, RZ, R6 ;  /* 0x000000ffff0c7224 */ /* 0x010fe200078e0006 */
[----:B------:R-:W-:-:S02]  /*62f40*/  MOV R13, R7 ;  /* 0x00000007000d7202 */ /* 0x000fc40000000f00 */
[----:B------:R-:W3:Y:S01]  /*62f50*/  LDL.LU R22, [R1+0x748] ;  /* 0x0007480001167983 */ /* 0x000ee20000300800 */
[----:B0-----:R-:W-:Y:S02]  /*62f60*/  IMAD.MOV.U32 R14, RZ, RZ, R19 ;  /* 0x000000ffff0e7224 */ /* 0x001fe400078e0013 */
[----:B------:R-:W-:Y:S01]  /*62f70*/  IMAD.MOV.U32 R15, RZ, RZ, R18 ;  /* 0x000000ffff0f7224 */ /* 0x000fe200078e0012 */
[----:B------:R-:W3:Y:S06]  /*62f80*/  LDL.LU R23, [R1+0x74c] ;  /* 0x00074c0001177983 */ /* 0x000eec0000300800 */
[----:B--2---:R-:W-:Y:S01]  /*62f90*/  HMMA.16816.F32 R24, R12, R26, R8 ;  /* 0x0000001a0c18723c */ /* 0x004fe20000001808 */
[----:B------:R-:W-:Y:S04]  /*62fa0*/  STL.64 [R1+0x1460], R6 ;  /* 0x0014600601007387 */ /* 0x000fe80000100a00 */
[----:B------:R0:W-:Y:S01]  /*62fb0*/  STL.64 [R1+0x1458], R4 ;  /* 0x0014580401007387 */ /* 0x0001e20000100a00 */
[----:B------:R-:W-:Y:S01]  /*62fc0*/  MOV R13, R16 ;  /* 0x00000010000d7202 */ /* 0x000fe20000000f00 */
[----:B------:R-:W-:-:S02]  /*62fd0*/  IMAD.MOV.U32 R14, RZ, RZ, R17 ;  /* 0x000000ffff0e7224 */ /* 0x000fc400078e0011 */
[----:B0-----:R-:W2:Y:S04]  /*62fe0*/  LDL.LU R4, [R1+0x770] ;  /* 0x0007700001047983 */ /* 0x001ea80000300800 */
[----:B------:R-:W2:Y:S04]  /*62ff0*/  LDL.LU R5, [R1+0x774] ;  /* 0x0007740001057983 */ /* 0x000ea80000300800 */
[----:B------:R-:W2:Y:S04]  /*63000*/  LDL.LU R6, [R1+0x778] ;  /* 0x0007780001067983 */ /* 0x000ea80000300800 */
[----:B------:R-:W2:Y:S04]  /*63010*/  LDL.LU R7, [R1+0x77c] ;  /* 0x00077c0001077983 */ /* 0x000ea80000300800 */
[----:B------:R-:W4:Y:S04]  /*63020*/  LDL.LU.64 R10, [R1+0x14b8] ;  /* 0x0014b800010a7983 */ /* 0x000f280000300a00 */
[----:B------:R-:W4:Y:S04]  /*63030*/  LDL.LU.64 R8, [R1+0x14b0] ;  /* 0x0014b00001087983 */ /* 0x000f280000300a00 */
[----:B------:R-:W4:Y:S04]  /*63040*/  LDL.LU R12, [R1+0x470] ;  /* 0x00047000010c7983 */ /* 0x000f280000300800 */
[----:B------:R0:W-:Y:S04]  /*63050*/  STL.64 [R1+0x10], R24 ;  /* 0x0000101801007387 */ /* 0x0001e80000100a00 */
[----:B------:R1:W-:Y:S04]  /*63060*/  STL.64 [R1+0x18], R26 ;  /* 0x0000181a01007387 */ /* 0x0003e80000100a00 */
[----:B------:R-:W4:Y:S04]  /*63070*/  LDL.LU R16, [R1+0x14ac] ;  /* 0x0014ac0001107983 */ /* 0x000f280000300800 */
[----:B------:R-:W4:Y:S04]  /*63080*/  LDL.LU R17, [R1+0x14a8] ;  /* 0x0014a80001117983 */ /* 0x000f280000300800 */
[----:B------:R-:W4:Y:S04]  /*63090*/  LDL.LU R15, [R1+0x458] ;  /* 0x00045800010f7983 */ /* 0x000f280000300800 */
[----:B0-----:R-:W5:Y:S04]  /*630a0*/  LDL.LU R24, [R1+0x710] ;  /* 0x0007100001187983 */ /* 0x001f680000300800 */
[----:B------:R-:W5:Y:S04]  /*630b0*/  LDL.LU R25, [R1+0x714] ;  /* 0x0007140001197983 */ /* 0x000f680000300800 */
[----:B-1----:R-:W5:Y:S04]  /*630c0*/  LDL.LU R26, [R1+0x718] ;  /* 0x00071800011a7983 */ /* 0x002f680000300800 */
[----:B------:R-:W5:Y:S01]  /*630d0*/  LDL.LU R27, [R1+0x71c] ;  /* 0x00071c00011b7983 */ /* 0x000f620000300800 */
[----:B----4-:R-:W-:Y:S03]  /*630e0*/  HMMA.16816.F32 R12, R12, R16, R8 ;  /* 0x000000100c0c723c */ /* 0x010fe60000001808 */
[----:B------:R-:W4:Y:S04]  /*630f0*/  LDL.LU.64 R10, [R1+0x14a0] ;  /* 0x0014a000010a7983 */ /* 0x000f280000300a00 */
[----:B------:R-:W4:-:S12]  /*63100*/  LDL.LU.64 R8, [R1+0x1498] ;  /* 0x0014980001087983 */ /* 0x000f180000300a00 */
[----:B------:R0:W-:Y:S04]  /*63110*/  STL.64 [R1+0xb0], R12 ;  /* 0x0000b00c01007387 */ /* 0x0001e80000100a00 */
[----:B------:R1:W-:Y:S04]  /*63120*/  STL.64 [R1+0xb8], R14 ;  /* 0x0000b80e01007387 */ /* 0x0003e80000100a00 */
[----:B0-----:R-:W4:Y:S04]  /*63130*/  LDL.LU R12, [R1+0x490] ;  /* 0x00049000010c7983 */ /* 0x001f280000300800 */
[----:B------:R-:W4:Y:S04]  /*63140*/  LDL.LU R13, [R1+0x460] ;  /* 0x00046000010d7983 */ /* 0x000f280000300800 */
[----:B-1----:R-:W4:Y:S04]  /*63150*/  LDL.LU R14, [R1+0x498] ;  /* 0x00049800010e7983 */ /* 0x002f280000300800 */
[----:B------:R-:W4:Y:S02]  /*63160*/  LDL.LU R15, [R1+0x468] ;  /* 0x00046800010f7983 */ /* 0x000f240000300800 */
[----:B----4-:R-:W-:Y:S02]  /*63170*/  HMMA.16816.F32 R12, R12, R16, R8 ;  /* 0x000000100c0c723c */ /* 0x010fe40000001808 */
[----:B------:R-:W4:Y:S04]  /*63180*/  LDL.LU.64 R10, [R1+0x1490] ;  /* 0x00149000010a7983 */ /* 0x000f280000300a00 */
        /* <DEDUP_REMOVED lines=16> */
[----:B------:R-:W5:-:S15]  /*63290*/  LDL.LU R12, [R1+0x4f0] ;  /* 0x0004f000010c7983 */ /* 0x000f5e0000300800 */
[----:B------:R-:W-:Y:S02]  /*632a0*/  NOP ;  /* 0x0000000000007918 */ /* 0x000fe40000000000 */
[----:B------:R-:W-:Y:S04]  /*632b0*/  STL.64 [R1+0x80], R4 ;  /* 0x0000800401007387 */ /* 0x000fe80000100a00 */
[----:B------:R-:W-:Y:S04]  /*632c0*/  STL.64 [R1+0x88], R6 ;  /* 0x0000880601007387 */ /* 0x000fe80000100a00 */
[----:B------:R-:W5:Y:S04]  /*632d0*/  LDL.LU R13, [R1+0x4c0] ;  /* 0x0004c000010d7983 */ /* 0x000f680000300800 */
[----:B------:R-:W2:Y:S04]  /*632e0*/  LDL.LU R20, [R1+0x6b0] ;  /* 0x0006b00001147983 */ /* 0x000ea80000300800 */
[----:B------:R-:W2:Y:S04]  /*632f0*/  LDL.LU R21, [R1+0x6b4] ;  /* 0x0006b40001157983 */ /* 0x000ea80000300800 */
[----:B------:R-:W3:Y:S04]  /*63300*/  LDL.LU R22, [R1+0x6b8] ;  /* 0x0006b80001167983 */ /* 0x000ee80000300800 */
[----:B------:R-:W3:Y:S01]  /*63310*/  LDL.LU R23, [R1+0x6bc] ;  /* 0x0006bc0001177983 */ /* 0x000ee20000300800 */
[----:B------:R-:W-:-:S03]  /*63320*/  IMAD.MOV.U32 R15, RZ, RZ, R8 ;  /* 0x000000ffff0f7224 */ /* 0x000fc600078e0008 */
[----:B---3--:R-:W-:Y:S04]  /*63330*/  STL.64 [R1+0x1480], R22 ;  /* 0x0014801601007387 */ /* 0x008fe80000100a00 */
[----:B--2---:R0:W-:Y:S04]  /*63340*/  STL.64 [R1+0x1478], R20 ;  /* 0x0014781401007387 */ /* 0x0041e80000100a00 */
[----:B0-----:R-:W2:Y:S04]  /*63350*/  LDL.LU R20, [R1+0x6e0] ;  /* 0x0006e00001147983 */ /* 0x001ea80000300800 */
[----:B------:R-:W2:Y:S04]  /*63360*/  LDL.LU R21, [R1+0x6e4] ;  /* 0x0006e40001157983 */ /* 0x000ea80000300800 */
[----:B------:R-:W2:Y:S04]  /*63370*/  LDL.LU R22, [R1+0x6e8] ;  /* 0x0006e80001167983 */ /* 0x000ea80000300800 */
[----:B------:R-:W2:Y:S04]  /*63380*/  LDL.LU R23, [R1+0x6ec] ;  /* 0x0006ec0001177983 */ /* 0x000ea80000300800 */
[----:B------:R-:W5:Y:S04]  /*63390*/  LDL.LU R14, [R1+0x4f8] ;  /* 0x0004f800010e7983 */ /* 0x000f680000300800 */
[----:B------:R-:W3:Y:S01]  /*633a0*/  LDL.LU R4, [R1+0x670] ;  /* 0x0006700001047983 */ /* 0x000ee20000300800 */
[----:B-----5:R-:W-:-:S15]  /*633b0*/  HMMA.16816.F32 R24, R12, R16, R24 ;  /* 0x000000100c18723c */ /* 0x020fde0000001818 */
[----:B------:R-:W-:-:S04]  /*633c0*/  NOP ;  /* 0x0000000000007918 */ /* 0x000fc80000000000 */
[----:B------:R-:W-:Y:S04]  /*633d0*/  STL.64 [R1+0x70], R24 ;  /* 0x0000701801007387 */ /* 0x000fe80000100a00 */
[----:B------:R-:W-:Y:S04]  /*633e0*/  STL.64 [R1+0x78], R26 ;  /* 0x0000781a01007387 */ /* 0x000fe80000100a00 */
[----:B------:R-:W3:Y:S04]  /*633f0*/  LDL.LU R5, [R1+0x674] ;  /* 0x0006740001057983 */ /* 0x000ee80000300800 */
[----:B------:R-:W5:Y:S04]  /*63400*/  LDL.LU R6, [R1+0x678] ;  /* 0x0006780001067983 */ /* 0x000f680000300800 */
[----:B------:R-:W5:Y:S01]  /*63410*/  LDL.LU R7, [R1+0x67c] ;  /* 0x00067c0001077983 */ /* 0x000f620000300800 */
[----:B------:R-:W-:Y:S01]  /*63420*/  MOV R12, R9 ;  /* 0x00000009000c7202 */ /* 0x000fe20000000f00 */
[----:B----4-:R-:W-:-:S02]  /*63430*/  IMAD.MOV.U32 R13, RZ, RZ, R10 ;  /* 0x000000ffff0d7224 */ /* 0x010fc400078e000a */
[----:B------:R-:W-:Y:S01]  /*63440*/  IMAD.MOV.U32 R14, RZ, RZ, R11 ;  /* 0x000000ffff0e7224 */ /* 0x000fe200078e000b */
[----:B-----5:R-:W-:Y:S04]  /*63450*/  STL.64 [R1+0x1470], R6 ;  /* 0x0014700601007387 */ /* 0x020fe80000100a00 */
        /* <DEDUP_REMOVED lines=9> */
[----:B------:R-:W5:Y:S04]  /*634f0*/  LDL.LU R8, [R1+0x630] ;  /* 0x0006300001087983 */ /* 0x000f680000300800 */
[----:B------:R-:W5:Y:S04]  /*63500*/  LDL.LU R9, [R1+0x634] ;  /* 0x0006340001097983 */ /* 0x000f680000300800 */
[----:B------:R-:W5:Y:S04]  /*63510*/  LDL.LU R10, [R1+0x638] ;  /* 0x00063800010a7983 */ /* 0x000f680000300800 */
[----:B------:R-:W5:Y:S04]  /*63520*/  LDL.LU R11, [R1+0x63c] ;  /* 0x00063c00010b7983 */ /* 0x000f680000300800 */
        /* <DEDUP_REMOVED lines=33> */
[----:B------:R-:W2:-:S13]  /*63740*/  LDL.LU.64 R4, [R1+0x1458] ;  /* 0x0014580001047983 */ /* 0x000e9a0000300a00 */
[----:B------:R0:W-:Y:S04]  /*63750*/  STL.64 [R1+0x30], R12 ;  /* 0x0000300c01007387 */ /* 0x0001e80000100a00 */
[----:B------:R1:W-:Y:S04]  /*63760*/  STL.64 [R1+0x38], R14 ;  /* 0x0000380e01007387 */ /* 0x0003e80000100a00 */
[----:B0-----:R-:W4:Y:S01]  /*63770*/  LDL.LU R12, [R1+0x590] ;  /* 0x00059000010c7983 */ /* 0x001f220000300800 */
[----:B------:R-:W-:Y:S01]  /*63780*/  MOV R13, R28 ;  /* 0x0000001c000d7202 */ /* 0x000fe20000000f00 */
[----:B-1----:R-:W-:-:S02]  /*63790*/  IMAD.MOV.U32 R14, RZ, RZ, R29 ;  /* 0x000000ffff0e7224 */ /* 0x002fc400078e001d */
[----:B------:R-:W-:-:S07]  /*637a0*/  IMAD.MOV.U32 R15, RZ, RZ, R0 ;  /* 0x000000ffff0f7224 */ /* 0x000fce00078e0000 */
[----:B----4-:R-:W-:Y:S01]  /*637b0*/  HMMA.16816.F32 R12, R12, R16, R24 ;  /* 0x000000100c0c723c */ /* 0x010fe20000001818 */
[----:B------:R-:W4:Y:S04]  /*637c0*/  LDL.LU.64 R26, [R1+0x1450] ;  /* 0x00145000011a7983 */ /* 0x000f280000300a00 */
[----:B------:R-:W4:-:S14]  /*637d0*/  LDL.LU.64 R24, [R1+0x1448] ;  /* 0x0014480001187983 */ /* 0x000f1c0000300a00 */
[----:B------:R0:W-:Y:S04]  /*637e0*/  STL.64 [R1+0x20], R12 ;  /* 0x0000200c01007387 */ /* 0x0001e80000100a00 */
[----:B------:R2:W-:Y:S01]  /*637f0*/  STL.64 [R1+0x28], R14 ;  /* 0x0000280e01007387 */ /* 0x0005e20000100a00 */
[----:B0-----:R-:W-:Y:S01]  /*63800*/  MOV R12, R2 ;  /* 0x00000002000c7202 */ /* 0x001fe20000000f00 */
[----:B------:R-:W-:Y:S02]  /*63810*/  IMAD.MOV.U32 R13, RZ, RZ, R3 ;  /* 0x000000ffff0d7224 */ /* 0x000fe400078e0003 */
[----:B--2---:R-:W-:Y:S01]  /*63820*/  IMAD.MOV.U32 R14, RZ, RZ, R4 ;  /* 0x000000ffff0e7224 */ /* 0x004fe200078e0004 */
[----:B------:R-:W-:Y:S01]  /*63830*/  MOV R15, R5 ;  /* 0x00000005000f7202 */ /* 0x000fe20000000f00 */
[----:B------:R-:W2:Y:S04]  /*63840*/  LDL.LU R4, [R1+0x1444] ;  /* 0x0014440001047983 */ /* 0x000ea80000300800 */
[----:B------:R-:W2:Y:S02]  /*63850*/  LDL.LU R5, [R1+0x1440] ;  /* 0x0014400001057983 */ /* 0x000ea40000300800 */
[----:B-----5:R-:W-:Y:S02]  /*63860*/  HMMA.16816.F32 R8, R12, R16, R8 ;  /* 0x000000100c08723c */ /* 0x020fe40000001808 */
[----:B------:R-:W5:-:S15]  /*63870*/  LDL.LU R12, [R1+0x380] ;  /* 0x00038000010c7983 */ /* 0x000f5e0000300800 */
[----:B------:R-:W-:Y:S02]  /*63880*/  NOP ;  /* 0x0000000000007918 */ /* 0x000fe40000000000 */
[----:B------:R0:W-:Y:S04]  /*63890*/  STL.64 [R1], R8 ;  /* 0x0000000801007387 */ /* 0x0001e80000100a00 */
[----:B------:R1:W-:Y:S04]  /*638a0*/  STL.64 [R1+0x8], R10 ;  /* 0x0000080a01007387 */ /* 0x0003e80000100a00 */
[----:B------:R-:W5:Y:S04]  /*638b0*/  LDL.LU R13, [R1+0x384] ;  /* 0x00038400010d7983 */ /* 0x000f680000300800 */
[----:B------:R-:W5:Y:S04]  /*638c0*/  LDL.LU R14, [R1+0x388] ;  /* 0x00038800010e7983 */ /* 0x000f680000300800 */
[----:B------:R-:W5:Y:S04]  /*638d0*/  LDL.LU R15, [R1+0x38c] ;  /* 0x00038c00010f7983 */ /* 0x000f680000300800 */
[----:B0-----:R-:W2:Y:S04]  /*638e0*/  LDL.LU R8, [R1+0x1a0] ;  /* 0x0001a00001087983 */ /* 0x001ea80000300800 */
[----:B------:R-:W2:Y:S04]  /*638f0*/  LDL.LU R9, [R1+0x1a4] ;  /* 0x0001a40001097983 */ /* 0x000ea80000300800 */
[----:B-1----:R-:W2:Y:S04]  /*63900*/  LDL.LU R10, [R1+0x1a8] ;  /* 0x0001a800010a7983 */ /* 0x002ea80000300800 */
[----:B------:R-:W2:Y:S01]  /*63910*/  LDL.LU R11, [R1+0x1ac] ;  /* 0x0001ac00010b7983 */ /* 0x000ea20000300800 */
[----:B----4-:R-:W-:Y:S03]  /*63920*/  HMMA.16816.F32 R24, R24, R16, R20 ;  /* 0x000000101818723c */ /* 0x010fe60000001814 */
[----:B------:R-:W5:Y:S04]  /*63930*/  LDL.LU.64 R22, [R1+0x1438] ;  /* 0x0014380001167983 */ /* 0x000f680000300a00 */
[----:B------:R-:W5:-:S12]  /*63940*/  LDL.LU.64 R20, [R1+0x1430] ;  /* 0x0014300001147983 */ /* 0x000f580000300a00 */
[----:B------:R-:W-:Y:S04]  /*63950*/  STL [R1+0x11f4], R24 ;  /* 0x0011f41801007387 */ /* 0x000fe80000100800 */
[----:B------:R-:W-:Y:S04]  /*63960*/  STL [R1+0x11f0], R25 ;  /* 0x0011f01901007387 */ /* 0x000fe80000100800 */
[----:B------:R-:W-:Y:S04]  /*63970*/  STL [R1+0x11ec], R26 ;  /* 0x0011ec1a01007387 */ /* 0x000fe80000100800 */
[----:B------:R-:W-:Y:S04]  /*63980*/  STL [R1+0x11e8], R27 ;  /* 0x0011e81b01007387 */ /* 0x000fe80000100800 */
[----:B------:R-:W4:Y:S01]  /*63990*/  LDL.LU R0, [R1+0x42c] ;  /* 0x00042c0001007983 */ /* 0x000f220000300800 */
[----:B-----5:R-:W-:Y:S01]  /*639a0*/  HMMA.16816.F32 R20, R20, R16, R12 ;  /* 0x000000101414723c */ /* 0x020fe2000000180c */
[----:B---3--:R-:W-:-:S02]  /*639b0*/  IMAD.MOV.U32 R12, RZ, RZ, R6 ;  /* 0x000000ffff0c7224 */ /* 0x008fc400078e0006 */
[----:B------:R-:W-:-:S15]  /*639c0*/  IMAD.MOV.U32 R13, RZ, RZ, R7 ;  /* 0x000000ffff0d7224 */ /* 0x000fde00078e0007 */
[----:B------:R-:W-:Y:S01]  /*639d0*/  NOP ;  /* 0x0000000000007918 */ /* 0x000fe20000000000 */
[----:B------:R-:W-:Y:S04]  /*639e0*/  STL [R1+0x11e4], R20 ;  /* 0x0011e41401007387 */ /* 0x000fe80000100800 */
[----:B------:R-:W-:Y:S04]  /*639f0*/  STL [R1+0x11e0], R21 ;  /* 0x0011e01501007387 */ /* 0x000fe80000100800 */
[----:B------:R-:W-:Y:S04]  /*63a00*/  STL [R1+0x11dc], R22 ;  /* 0x0011dc1601007387 */ /* 0x000fe80000100800 */
[----:B------:R-:W-:Y:S04]  /*63a10*/  STL [R1+0x11d8], R23 ;  /* 0x0011d81701007387 */ /* 0x000fe80000100800 */
[----:B------:R-:W3:Y:S04]  /*63a20*/  LDL.LU R6, [R1+0x142c] ;  /* 0x00142c0001067983 */ /* 0x000ee80000300800 */
[----:B------:R-:W3:Y:S04]  /*63a30*/  LDL.LU R7, [R1+0x1428] ;  /* 0x0014280001077983 */ /* 0x000ee80000300800 */
[----:B------:R-:W5:Y:S04]  /*63a40*/  LDL.LU R28, [R1+0x3a4] ;  /* 0x0003a400011c7983 */ /* 0x000f680000300800 */
[----:B-----5:R0:W-:Y:S04]  /*63a50*/  STL [R1+0x1404], R28 ;  /* 0x0014041c01007387 */ /* 0x0201e80000100800 */
[----:B0-----:R-:W5:Y:S04]  /*63a60*/  LDL.LU R28, [R1+0x444] ;  /* 0x00044400011c7983 */ /* 0x001f680000300800 */
[----:B------:R-:W2:Y:S04]  /*63a70*/  LDL.LU R29, [R1+0x394] ;  /* 0x00039400011d7983 */ /* 0x000ea80000300800 */
[----:B--2---:R0:W-:Y:S04]  /*63a80*/  STL [R1+0x1400], R29 ;  /* 0x0014001d01007387 */ /* 0x0041e80000100800 */
[----:B0-----:R-:W2:Y:S04]  /*63a90*/  LDL.LU R29, [R1+0x424] ;  /* 0x00042400011d7983 */ /* 0x001ea80000300800 */
[----:B------:R-:W2:Y:S04]  /*63aa0*/  LDL.LU R2, [R1+0x3ac] ;  /* 0x0003ac0001027983 */ /* 0x000ea80000300800 */
[----:B------:R-:W2:Y:S01]  /*63ab0*/  LDL.LU R3, [R1+0x39c] ;  /* 0x00039c0001037983 */ /* 0x000ea20000300800 */
[----:B------:R-:W-:Y:S01]  /*63ac0*/  MOV R14, R19 ;  /* 0x00000013000e7202 */ /* 0x000fe20000000f00 */
[----:B------:R-:W-:-:S02]  /*63ad0*/  IMAD.MOV.U32 R15, RZ, RZ, R18 ;  /* 0x000000ffff0f7224 */ /* 0x000fc400078e0012 */
[----:B--2---:R0:W-:Y:S04]  /*63ae0*/  STL [R1+0x13fc], R3 ;  /* 0x0013fc0301007387 */ /* 0x0041e80000100800 */
[----:B0-----:R-:W2:Y:S04]  /*63af0*/  LDL.LU R3, [R1+0x44c] ;  /* 0x00044c0001037983 */ /* 0x001ea80000300800 */
[----:B------:R-:W2:Y:S04]  /*63b00*/  LDL.LU R20, [R1+0x410] ;  /* 0x0004100001147983 */ /* 0x000ea80000300800 */
[----:B------:R-:W2:Y:S04]  /*63b10*/  LDL.LU R21, [R1+0x414] ;  /* 0x0004140001157983 */ /* 0x000ea80000300800 */
[----:B------:R-:W2:Y:S04]  /*63b20*/  LDL.LU R22, [R1+0x418] ;  /* 0x0004180001167983 */ /* 0x000ea80000300800 */
[----:B------:R-:W2:Y:S04]  /*63b30*/  LDL.LU R23, [R1+0x41c] ;  /* 0x00041c0001177983 */ /* 0x000ea80000300800 */
[----:B------:R-:W2:Y:S04]  /*63b40*/  LDL.LU R24, [R1+0x3c0] ;  /* 0x0003c00001187983 */ /* 0x000ea80000300800 */
[----:B------:R-:W2:Y:S04]  /*63b50*/  LDL.LU R25, [R1+0x3c4] ;  /* 0x0003c40001197983 */ /* 0x000ea80000300800 */
[----:B------:R-:W2:Y:S04]  /*63b60*/  LDL.LU R26, [R1+0x3c8] ;  /* 0x0003c800011a7983 */ /* 0x000ea80000300800 */
[----:B------:R-:W2:Y:S01]  /*63b70*/  LDL.LU R27, [R1+0x3cc] ;  /* 0x0003cc00011b7983 */ /* 0x000ea20000300800 */
[----:B------:R-:W-:Y:S03]  /*63b80*/  HMMA.16816.F32 R12, R12, R16, R8 ;  /* 0x000000100c0c723c */ /* 0x000fe60000001808 */
[----:B------:R-:W3:Y:S04]  /*63b90*/  LDL.LU R8, [R1+0x400] ;  /* 0x0004000001087983 */ /* 0x000ee80000300800 */
[----:B------:R-:W3:Y:S04]  /*63ba0*/  LDL.LU R9, [R1+0x404] ;  /* 0x0004040001097983 */ /* 0x000ee80000300800 */
[----:B------:R-:W3:Y:S04]  /*63bb0*/  LDL.LU R10, [R1+0x408] ;  /* 0x00040800010a7983 */ /* 0x000ee80000300800 */
[----:B------:R-:W3:Y:S04]  /*63bc0*/  LDL.LU R11, [R1+0x40c] ;  /* 0x00040c00010b7983 */ /* 0x000ee80000300800 */
[----:B--2---:R-:W-:Y:S04]  /*63bd0*/  STL.64 [R1+0x13f0], R26 ;  /* 0x0013f01a01007387 */ /* 0x004fe80000100a00 */
[----:B------:R0:W-:Y:S04]  /*63be0*/  STL.64 [R1+0x13e8], R24 ;  /* 0x0013e81801007387 */ /* 0x0001e80000100a00 */
[----:B0-----:R-:W2:Y:S04]  /*63bf0*/  LDL.LU R24, [R1+0x3e0] ;  /* 0x0003e00001187983 */ /* 0x001ea80000300800 */
[----:B------:R-:W2:Y:S04]  /*63c00*/  LDL.LU R25, [R1+0x3e4] ;  /* 0x0003e40001197983 */ /* 0x000ea80000300800 */
[----:B------:R-:W2:Y:S04]  /*63c10*/  LDL.LU R26, [R1+0x3e8] ;  /* 0x0003e800011a7983 */ /* 0x000ea80000300800 */
[----:B------:R-:W2:Y:S01]  /*63c20*/  LDL.LU R27, [R1+0x3ec] ;  /* 0x0003ec00011b7983 */ /* 0x000ea20000300800 */
[----:B-----5:R-:W-:Y:S01]  /*63c30*/  IMAD.MOV.U32 R16, RZ, RZ, R28 ;  /* 0x000000ffff107224 */ /* 0x020fe200078e001c */
[----:B------:R-:W-:Y:S01]  /*63c40*/  MOV R17, R29 ;  /* 0x0000001d00117202 */ /* 0x000fe20000000f00 */
[----:B------:R-:W-:-:S02]  /*63c50*/  IMAD.MOV.U32 R18, RZ, RZ, R3 ;  /* 0x000000ffff127224 */ /* 0x000fc400078e0003 */
[----:B----4-:R-:W-:-:S07]  /*63c60*/  IMAD.MOV.U32 R19, RZ, RZ, R0 ;  /* 0x000000ffff137224 */ /* 0x010fce00078e0000 */
[----:B------:R-:W-:Y:S01]  /*63c70*/  HMMA.16816.F32 R16, R16, R4, R20 ;  /* 0x000000041010723c */ /* 0x000fe20000001814 */
[----:B--2---:R-:W-:Y:S04]  /*63c80*/  STL.64 [R1+0x1410], R26 ;  /* 0x0014101a01007387 */ /* 0x004fe80000100a00 */
[----:B------:R0:W-:Y:S04]  /*63c90*/  STL.64 [R1+0x1408], R24 ;  /* 0x0014081801007387 */ /* 0x0001e80000100a00 */
[----:B0-----:R-:W2:Y:S04]  /*63ca0*/  LDL.LU R24, [R1+0x3f0] ;  /* 0x0003f00001187983 */ /* 0x001ea80000300800 */
[----:B------:R-:W2:Y:S04]  /*63cb0*/  LDL.LU R25, [R1+0x3f4] ;  /* 0x0003f40001197983 */ /* 0x000ea80000300800 */
[----:B------:R-:W2:Y:S04]  /*63cc0*/  LDL.LU R26, [R1+0x3f8] ;  /* 0x0003f800011a7983 */ /* 0x000ea80000300800 */
[----:B------:R-:W2:Y:S04]  /*63cd0*/  LDL.LU R27, [R1+0x3fc] ;  /* 0x0003fc00011b7983 */ /* 0x000ea80000300800 */
        /* <DEDUP_REMOVED lines=8> */
[----:B------:R-:W5:Y:S04]  /*63d60*/  LDL.LU R20, [R1+0x3b0] ;  /* 0x0003b00001147983 */ /* 0x000f680000300800 */
[----:B------:R0:W-:Y:S04]  /*63d70*/  STL.64 [R1+0x620], R16 ;  /* 0x0006201001007387 */ /* 0x0001e80000100a00 */
[----:B------:R1:W-:Y:S04]  /*63d80*/  STL.64 [R1+0x628], R18 ;  /* 0x0006281201007387 */ /* 0x0003e80000100a00 */
[----:B------:R-:W5:Y:S01]  /*63d90*/  LDL.LU R21, [R1+0x3b4] ;  /* 0x0003b40001157983 */ /* 0x000f620000300800 */
[----:B0-----:R-:W-:Y:S01]  /*63da0*/  MOV R16, R28 ;  /* 0x0000001c00107202 */ /* 0x001fe20000000f00 */
[----:B------:R-:W-:-:S02]  /*63db0*/  IMAD.MOV.U32 R17, RZ, RZ, R29 ;  /* 0x000000ffff117224 */ /* 0x000fc400078e001d */
[----:B------:R-:W5:Y:S01]  /*63dc0*/  LDL.LU R22, [R1+0x3b8] ;  /* 0x0003b80001167983 */ /* 0x000f620000300800 */
[----:B-1----:R-:W-:Y:S01]  /*63dd0*/  IMAD.MOV.U32 R18, RZ, RZ, R3 ;  /* 0x000000ffff127224 */ /* 0x002fe200078e0003 */
[----:B------:R-:W-:Y:S02]  /*63de0*/  MOV R19, R0 ;  /* 0x0000000000137202 */ /* 0x000fe40000000f00 */
[----:B------:R-:W5:Y:S05]  /*63df0*/  LDL.LU R23, [R1+0x3bc] ;  /* 0x0003bc0001177983 */ /* 0x000f6a0000300800 */
[----:B---3--:R-:W-:Y:S01]  /*63e00*/  HMMA.16816.F32 R16, R16, R6, R8 ;  /* 0x000000061010723c */ /* 0x008fe20000001808 */
[----:B------:R-:W3:Y:S04]  /*63e10*/  LDL.LU.64 R10, [R1+0x1420] ;  /* 0x00142000010a7983 */ /* 0x000ee80000300a00 */
[----:B------:R-:W2:-:S14]  /*63e20*/  LDL.LU.64 R8, [R1+0x1418] ;  /* 0x0014180001087983 */ /* 0x000e9c0000300a00 */
[----:B------:R0:W-:Y:S04]  /*63e30*/  STL.64 [R1+0x610], R16 ;  /* 0x0006101001007387 */ /* 0x0001e80000100a00 */
[----:B------:R1:W-:Y:S01]  /*63e40*/  STL.64 [R1+0x618], R18 ;  /* 0x0006181201007387 */ /* 0x0003e20000100a00 */
[----:B0-----:R-:W-:Y:S02]  /*63e50*/  IMAD.MOV.U32 R16, RZ, RZ, R28 ;  /* 0x000000ffff107224 */ /* 0x001fe400078e001c */
[----:B------:R-:W-:Y:S01]  /*63e60*/  IMAD.MOV.U32 R17, RZ, RZ, R29 ;  /* 0x000000ffff117224 */ /* 0x000fe200078e001d */
[----:B-1----:R-:W-:Y:S01]  /*63e70*/  MOV R18, R3 ;  /* 0x0000000300127202 */ /* 0x002fe20000000f00 */
[----:B------:R-:W-:-:S07]  /*63e80*/  IMAD.MOV.U32 R19, RZ, RZ, R0 ;  /* 0x000000ffff137224 */ /* 0x000fce00078e0000 */
[----:B--2---:R-:W-:Y:S01]  /*63e90*/  HMMA.16816.F32 R16, R16, R8, R24 ;  /* 0x000000081010723c */ /* 0x004fe20000001818 */
[----:B------:R-:W3:Y:S04]  /*63ea0*/  LDL.LU.64 R26, [R1+0x1410] ;  /* 0x00141000011a7983 */ /* 0x000ee80000300a00 */
[----:B------:R-:W3:-:S14]  /*63eb0*/  LDL.LU.64 R24, [R1+0x1408] ;  /* 0x0014080001187983 */ /* 0x000edc0000300a00 */
[----:B------:R0:W-:Y:S04]  /*63ec0*/  STL.64 [R1+0x430], R16 ;  /* 0x0004301001007387 */ /* 0x0001e80000100a00 */
[----:B------:R1:W-:Y:S01]  /*63ed0*/  STL.64 [R1+0x438], R18 ;  /* 0x0004381201007387 */ /* 0x0003e20000100a00 */
[----:B0-----:R-:W-:Y:S01]  /*63ee0*/  IMAD.MOV.U32 R16, RZ, RZ, R28 ;  /* 0x000000ffff107224 */ /* 0x001fe200078e001c */
[----:B------:R-:W-:Y:S02]  /*63ef0*/  MOV R17, R29 ;  /* 0x0000001d00117202 */ /* 0x000fe40000000f00 */
[----:B------:R-:W2:Y:S01]  /*63f00*/  LDL.LU R28, [R1+0x1404] ;  /* 0x00140400011c7983 */ /* 0x000ea20000300800 */
[----:B-1----:R-:W-:-:S03]  /*63f10*/  IMAD.MOV.U32 R18, RZ, RZ, R3 ;  /* 0x000000ffff127224 */ /* 0x002fc600078e0003 */
[----:B------:R-:W4:Y:S04]  /*63f20*/  LDL.LU R29, [R1+0x1400] ;  /* 0x00140000011d7983 */ /* 0x000f280000300800 */
[----:B------:R-:W5:Y:S01]  /*63f30*/  LDL.LU R3, [R1+0x13fc] ;  /* 0x0013fc0001037983 */ /* 0x000f620000300800 */
[----:B------:R-:W-:-:S03]  /*63f40*/  IMAD.MOV.U32 R19, RZ, RZ, R0 ;  /* 0x000000ffff137224 */ /* 0x000fc600078e0000 */
[----:B------:R-:W5:Y:S04]  /*63f50*/  LDL.LU R0, [R1+0x13f8] ;  /* 0x0013f80001007983 */ /* 0x000f680000300800 */
[----:B---3--:R-:W-:Y:S01]  /*63f60*/  HMMA.16816.F32 R16, R16, R10, R24 ;  /* 0x0000000a1010723c */ /* 0x008fe20000001818 */
[----:B------:R-:W3:Y:S04]  /*63f70*/  LDL.LU.64 R26, [R1+0x13f0] ;  /* 0x0013f000011a7983 */ /* 0x000ee80000300a00 */
[----:B------:R-:W3:-:S14]  /*63f80*/  LDL.LU.64 R24, [R1+0x13e8] ;  /* 0x0013e80001187983 */ /* 0x000edc0000300a00 */
[----:B------:R2:W-:Y:S04]  /*63f90*/  STL.64 [R1+0x380], R16 ;  /* 0x0003801001007387 */ /* 0x0005e80000100a00 */
[----:B------:R0:W-:Y:S01]  /*63fa0*/  STL.64 [R1+0x388], R18 ;  /* 0x0003881201007387 */ /* 0x0001e20000100a00 */
[----:B--2---:R-:W-:Y:S01]  /*63fb0*/  MOV R16, R28 ;  /* 0x0000001c00107202 */ /* 0x004fe20000000f00 */
[----:B----4-:R-:W-:Y:S02]  /*63fc0*/  IMAD.MOV.U32 R17, RZ, RZ, R29 ;  /* 0x000000ffff117224 */ /* 0x010fe400078e001d */
[----:B0-----:R-:W-:Y:S01]  /*63fd0*/  IMAD.MOV.U32 R18, RZ, RZ, R2 ;  /* 0x000000ffff127224 */ /* 0x001fe200078e0002 */
[----:B-----5:R-:W-:-:S07]  /*63fe0*/  MOV R19, R3 ;  /* 0x0000000300137202 */ /* 0x020fce0000000f00 */
[----:B------:R-:W-:-:S15]  /*63ff0*/  HMMA.16816.F32 R12, R16, R4, R12 ;  /* 0x00000004100c723c */ /* 0x000fde000000180c */
[----:B------:R-:W-:-:S04]  /*64000*/  NOP ;  /* 0x0000000000007918 */ /* 0x000fc80000000000 */
[----:B------:R-:W-:Y:S04]  /*64010*/  STL.64 [R1+0x650], R12 ;  /* 0x0006500c01007387 */ /* 0x000fe80000100a00 */
[----:B------:R3:W-:Y:S02]  /*64020*/  STL.64 [R1+0x658], R14 ;  /* 0x0006580e01007387 */ /* 0x0007e40000100a00 */
[----:B---3--:R-:W-:Y:S02]  /*64030*/  HMMA.16816.F32 R12, R16, R6, R24 ;  /* 0x00000006100c723c */ /* 0x008fe40000001818 */
[----:B------:R-:W2:-:S15]  /*64040*/  LDL.LU R24, [R1+0x360] ;  /* 0x0003600001187983 */ /* 0x000e9e0000300800 */
[----:B------:R-:W-:Y:S02]  /*64050*/  NOP ;  /* 0x0000000000007918 */ /* 0x000fe40000000000 */
[----:B------:R-:W-:Y:S04]  /*64060*/  STL.64 [R1+0x640], R12 ;  /* 0x0006400c01007387 */ /* 0x000fe80000100a00 */
[----:B------:R0:W-:Y:S04]  /*64070*/  STL.64 [R1+0x648], R14 ;  /* 0x0006480e01007387 */ /* 0x0001e80000100a00 */
[----:B------:R-:W2:Y:S04]  /*64080*/  LDL.LU R25, [R1+0x364] ;  /* 0x0003640001197983 */ /* 0x000ea80000300800 */
[----:B------:R-:W2:Y:S01]  /*64090*/  LDL.LU R26, [R1+0x368] ;  /* 0x00036800011a7983 */ /* 0x000ea20000300800 */
[----:B0-----:R-:W-:Y:S03]  /*640a0*/  HMMA.16816.F32 R12, R16, R8, R20 ;  /* 0x00000008100c723c */ /* 0x001fe60000001814 */
[----:B------:R-:W2:-:S15]  /*640b0*/  LDL.LU R27, [R1+0x36c] ;  /* 0x00036c00011b7983 */ /* 0x000e9e0000300800 */
[----:B------:R-:W-:Y:S01]  /*640c0*/  NOP ;  /* 0x0000000000007918 */ /* 0x000fe20000000000 */
[----:B------:R-:W-:Y:S04]  /*640d0*/  STL.64 [R1+0x630], R12 ;  /* 0x0006300c01007387 */ /* 0x000fe80000100a00 */
[----:B------:R-:W-:Y:S04]  /*640e0*/  STL.64 [R1+0x638], R14 ;  /* 0x0006380e01007387 */ /* 0x000fe80000100a00 */
[----:B------:R-:W3:Y:S04]  /*640f0*/  LDL.LU R20, [R1+0x320] ;  /* 0x0003200001147983 */ /* 0x000ee80000300800 */
        /* <DEDUP_REMOVED lines=14> */
[----:B------:R-:W3:Y:S04]  /*641e0*/  LDL.LU R22, [R1+0x348] ;  /* 0x0003480001167983 */ /* 0x000ee80000300800 */
[----:B------:R-:W3:Y:S04]  /*641f0*/  LDL.LU R23, [R1+0x34c] ;  /* 0x00034c0001177983 */ /* 0x000ee80000300800 */
[----:B---3--:R-:W-:Y:S04]  /*64200*/  STL.64 [R1+0x13e0], R22 ;  /* 0x0013e01601007387 */ /* 0x008fe80000100a00 */
        /* <DEDUP_REMOVED lines=8> */
[----:B------:R1:W-:Y:S04]  /*64290*/  STL.64 [R1+0x428], R14 ;  /* 0x0004280e01007387 */ /* 0x0003e80000100a00 */
[----:B------:R-:W2:Y:S04]  /*642a0*/  LDL R16, [R1+0x474] ;  /* 0x0004740001107983 */ /* 0x000ea80000100800 */
[----:B------:R-:W2:Y:S04]  /*642b0*/  LDL R17, [R1+0x454] ;  /* 0x0004540001117983 */ /* 0x000ea80000100800 */
[----:B0-----:R-:W3:Y:S04]  /*642c0*/  LDL.LU R12, [R1+0x310] ;  /* 0x00031000010c7983 */ /* 0x001ee80000300800 */
[----:B------:R-:W3:Y:S04]  /*642d0*/  LDL.LU R13, [R1+0x314] ;  /* 0x00031400010d7983 */ /* 0x000ee80000300800 */
[----:B-1----:R-:W3:Y:S04]  /*642e0*/  LDL.LU R14, [R1+0x318] ;  /* 0x00031800010e7983 */ /* 0x002ee80000300800 */
[----:B------:R-:W3:Y:S04]  /*642f0*/  LDL.LU R15, [R1+0x31c] ;  /* 0x00031c00010f7983 */ /* 0x000ee80000300800 */
[----:B------:R-:W2:Y:S04]  /*64300*/  LDL R18, [R1+0x47c] ;  /* 0x00047c0001127983 */ /* 0x000ea80000100800 */
[----:B------:R-:W4:Y:S04]  /*64310*/  LDL.LU R24, [R1+0x300] ;  /* 0x0003000001187983 */ /* 0x000f280000300800 */
[----:B------:R-:W4:Y:S04]  /*64320*/  LDL.LU R25, [R1+0x304] ;  /* 0x0003040001197983 */ /* 0x000f280000300800 */
[----:B------:R-:W4:Y:S04]  /*64330*/  LDL.LU R26, [R1+0x308] ;  /* 0x00030800011a7983 */ /* 0x000f280000300800 */
[----:B------:R-:W4:Y:S04]  /*64340*/  LDL.LU R27, [R1+0x30c] ;  /* 0x00030c00011b7983 */ /* 0x000f280000300800 */
        /* <DEDUP_REMOVED lines=29> */
[----:B------:R-:W3:-:S15]  /*64520*/  LDL R16, [R1+0x4f4] ;  /* 0x0004f40001107983 */ /* 0x000ede0000100800 */
[----:B------:R-:W-:Y:S02]  /*64530*/  NOP ;  /* 0x0000000000007918 */ /* 0x000fe40000000000 */
[----:B------:R0:W-:Y:S04]  /*64540*/  STL.64 [R1+0x6c0], R20 ;  /* 0x0006c01401007387 */ /* 0x0001e80000100a00 */
[----:B------:R1:W-:Y:S04]  /*64550*/  STL.64 [R1+0x6c8], R22 ;  /* 0x0006c81601007387 */ /* 0x0003e80000100a00 */
[----:B------:R-:W3:Y:S04]  /*64560*/  LDL R17, [R1+0x4c4] ;  /* 0x0004c40001117983 */ /* 0x000ee80000100800 */
[----:B------:R-:W3:Y:S04]  /*64570*/  LDL R18, [R1+0x4fc] ;  /* 0x0004fc0001127983 */ /* 0x000ee80000100800 */
[----:B0-----:R-:W2:Y:S04]  /*64580*/  LDL.LU R20, [R1+0x2f0] ;  /* 0x0002f00001147983 */ /* 0x001ea80000300800 */
[----:B------:R-:W2:Y:S04]  /*64590*/  LDL.LU R21, [R1+0x2f4] ;  /* 0x0002f40001157983 */ /* 0x000ea80000300800 */
[----:B-1----:R-:W2:Y:S04]  /*645a0*/  LDL.LU R22, [R1+0x2f8] ;  /* 0x0002f80001167983 */ /* 0x002ea80000300800 */
[----:B------:R-:W2:Y:S04]  /*645b0*/  LDL.LU R23, [R1+0x2fc] ;  /* 0x0002fc0001177983 */ /* 0x000ea80000300800 */
        /* <DEDUP_REMOVED lines=9> */
[----:B------:R-:W3:Y:S04]  /*64650*/  LDL R10, [R1+0x564] ;  /* 0x00056400010a7983 */ /* 0x000ee80000100800 */
[----:B------:R-:W3:Y:S01]  /*64660*/  LDL R11, [R1+0x5a4] ;  /* 0x0005a400010b7983 */ /* 0x000ee20000100800 */
[----:B----4-:R-:W-:-:S15]  /*64670*/  HMMA.16816.F32 R12, R16, R4, R24 ;  /* 0x00000004100c723c */ /* 0x010fde0000001818 */
[----:B------:R-:W-:-:S04]  /*64680*/  NOP ;  /* 0x0000000000007918 */ /* 0x000fc80000000000 */
[----:B------:R-:W-:Y:S04]  /*64690*/  STL.64 [R1+0x720], R12 ;  /* 0x0007200c01007387 */ /* 0x000fe80000100a00 */
[----:B------:R-:W-:Y:S04]  /*646a0*/  STL.64 [R1+0x728], R14 ;  /* 0x0007280e01007387 */ /* 0x000fe80000100a00 */
[----:B---3--:R-:W-:Y:S04]  /*646b0*/  STL.64 [R1+0x13a0], R10 ;  /* 0x0013a00a01007387 */ /* 0x008fe80000100a00 */
        /* <DEDUP_REMOVED lines=12> */
[----:B------:R-:W5:Y:S04]  /*64780*/  LDL.LU R24, [R1+0x5b4] ;  /* 0x0005b40001187983 */ /* 0x000f680000300800 */
        /* <DEDUP_REMOVED lines=8> */
[----:B------:R-:W2:Y:S04]  /*64810*/  LDL.LU R20, [R1+0x5dc] ;  /* 0x0005dc0001147983 */ /* 0x000ea80000300800 */
[----:B------:R-:W2:-:S13]  /*64820*/  LDL.LU R21, [R1+0x5ac] ;  /* 0x0005ac0001157983 */ /* 0x000e9a0000300800 */
        /* <DEDUP_REMOVED lines=11> */
[----:B0-----:R-:W3:Y:S04]  /*648e0*/  LDL R16, [R1+0x554] ;  /* 0x0005540001107983 */ /* 0x001ee80000100800 */
[----:B------:R-:W3:Y:S04]  /*648f0*/  LDL R17, [R1+0x524] ;  /* 0x0005240001117983 */ /* 0x000ee80000100800 */
[----:B-1----:R-:W3:Y:S04]  /*64900*/  LDL R18, [R1+0x55c] ;  /* 0x00055c0001127983 */ /* 0x002ee80000100800 */
[----:B------:R-:W3:Y:S02]  /*64910*/  LDL R19, [R1+0x52c] ;  /* 0x00052c0001137983 */ /* 0x000ee40000100800 */
[----:B---3--:R-:W-:Y:S02]  /*64920*/  HMMA.16816.F32 R16, R16, R4, R8 ;  /* 0x000000041010723c */ /* 0x008fe40000001808 */
[----:B------:R-:W3:Y:S04]  /*64930*/  LDL.LU.64 R10, [R1+0x13b0] ;  /* 0x0013b000010a7983 */ /* 0x000ee80000300a00 */
[----:B------:R-:W3:-:S13]  /*64940*/  LDL.LU.64 R8, [R1+0x13a8] ;  /* 0x0013a80001087983 */ /* 0x000eda0000300a00 */
        /* <DEDUP_REMOVED lines=11> */
[----:B0-----:R-:W4:Y:S04]  /*64a00*/  LDL R16, [R1+0x594] ;  /* 0x0005940001107983 */ /* 0x001f280000100800 */
[----:B---3--:R-:W-:Y:S01]  /*64a10*/  STL.64 [R1+0x1330], R10 ;  /* 0x0013300a01007387 */ /* 0x008fe20000100a00 */
[----:B------:R-:W-:-:S03]  /*64a20*/  IMAD.MOV.U32 R17, RZ, RZ, R10 ;  /* 0x000000ffff117224 */ /* 0x000fc600078e000a */
[----:B--2---:R0:W-:Y:S01]  /*64a30*/  STL.64 [R1+0x1328], R8 ;  /* 0x0013280801007387 */ /* 0x0041e20000100a00 */
[----:B-1----:R-:W-:-:S03]  /*64a40*/  IMAD.MOV.U32 R18, RZ, RZ, R11 ;  /* 0x000000ffff127224 */ /* 0x002fc600078e000b */
[----:B0-----:R-:W2:Y:S04]  /*64a50*/  LDL.LU R8, [R1+0x2c0] ;  /* 0x0002c00001087983 */ /* 0x001ea80000300800 */
[----:B------:R-:W2:Y:S04]  /*64a60*/  LDL.LU R9, [R1+0x2c4] ;  /* 0x0002c40001097983 */ /* 0x000ea80000300800 */
[----:B------:R-:W2:Y:S04]  /*64a70*/  LDL.LU R10, [R1+0x2c8] ;  /* 0x0002c800010a7983 */ /* 0x000ea80000300800 */
[----:B------:R-:W2:Y:S01]  /*64a80*/  LDL.LU R11, [R1+0x2cc] ;  /* 0x0002cc00010b7983 */ /* 0x000ea20000300800 */
[----:B----4-:R-:W-:-:S03]  /*64a90*/  MOV R19, R12 ;  /* 0x0000000c00137202 */ /* 0x010fc60000000f00 */
[----:B------:R-:W-:Y:S04]  /*64aa0*/  STL.64 [R1+0x1388], R14 ;  /* 0x0013880e01007387 */ /* 0x000fe80000100a00 */
[----:B------:R0:W-:Y:S04]  /*64ab0*/  STL.64 [R1+0x1380], R12 ;  /* 0x0013800c01007387 */ /* 0x0001e80000100a00 */
[----:B0-----:R-:W3:Y:S04]  /*64ac0*/  LDL.LU R12, [R1+0x2a0] ;  /* 0x0002a000010c7983 */ /* 0x001ee80000300800 */
        /* <DEDUP_REMOVED lines=9> */
[----:B------:R-:W2:Y:S01]  /*64b60*/  LDL.LU R10, [R1+0x298] ;  /* 0x00029800010a7983 */ /* 0x000ea20000300800 */
[----:B-----5:R-:W-:-:S03]  /*64b70*/  IMAD.MOV.U32 R16, RZ, RZ, R24 ;  /* 0x000000ffff107224 */ /* 0x020fc600078e0018 */
[----:B------:R-:W2:Y:S01]  /*64b80*/  LDL.LU R11, [R1+0x29c] ;  /* 0x00029c00010b7983 */ /* 0x000ea20000300800 */
[----:B------:R-:W-:-:S03]  /*64b90*/  IMAD.MOV.U32 R17, RZ, RZ, R25 ;  /* 0x000000ffff117224 */ /* 0x000fc600078e0019 */
[----:B------:R-:W-:Y:S01]  /*64ba0*/  STL.64 [R1+0x1320], R26 ;  /* 0x0013201a01007387 */ /* 0x000fe20000100a00 */
[----:B0-----:R-:W-:-:S03]  /*64bb0*/  MOV R18, R26 ;  /* 0x0000001a00127202 */ /* 0x001fc60000000f00 */
[----:B------:R0:W-:Y:S01]  /*64bc0*/  STL.64 [R1+0x1318], R24 ;  /* 0x0013181801007387 */ /* 0x0001e20000100a00 */
[----:B------:R-:W-:-:S03]  /*64bd0*/  IMAD.MOV.U32 R19, RZ, RZ, R27 ;  /* 0x000000ffff137224 */ /* 0x000fc600078e001b */
[----:B0-----:R-:W4:Y:S04]  /*64be0*/  LDL.LU R24, [R1+0x2b0] ;  /* 0x0002b00001187983 */ /* 0x001f280000300800 */
[----:B------:R-:W4:Y:S04]  /*64bf0*/  LDL.LU R25, [R1+0x2b4] ;  /* 0x0002b40001197983 */ /* 0x000f280000300800 */
        /* <DEDUP_REMOVED lines=8> */
[----:B------:R-:W4:Y:S01]  /*64c80*/  LDL.LU R26, [R1+0x278] ;  /* 0x00027800011a7983 */ /* 0x000f220000300800 */
[----:B0-----:R-:W-:Y:S01]  /*64c90*/  IMAD.MOV.U32 R16, RZ, RZ, R20 ;  /* 0x000000ffff107224 */ /* 0x001fe200078e0014 */
[----:B------:R-:W-:Y:S01]  /*64ca0*/  MOV R17, R21 ;  /* 0x0000001500117202 */ /* 0x000fe20000000f00 */
[----:B-1----:R-:W-:Y:S01]  /*64cb0*/  IMAD.MOV.U32 R18, RZ, RZ, R22 ;  /* 0x000000ffff127224 */ /* 0x002fe200078e0016 */
[----:B------:R-:W4:Y:S01]  /*64cc0*/  LDL.LU R27, [R1+0x27c] ;  /* 0x00027c00011b7983 */ /* 0x000f220000300800 */
[----:B------:R-:W-:-:S03]  /*64cd0*/  IMAD.MOV.U32 R19, RZ, RZ, R23 ;  /* 0x000000ffff137224 */ /* 0x000fc600078e0017 */
[----:B------:R0:W-:Y:S04]  /*64ce0*/  STL.64 [R1+0x1340], R22 ;  /* 0x0013401601007387 */ /* 0x0001e80000100a00 */
[----:B------:R1:W-:Y:S01]  /*64cf0*/  STL.64 [R1+0x1338], R20 ;  /* 0x0013381401007387 */ /* 0x0003e20000100a00 */
[----:B---3--:R-:W-:Y:S01]  /*64d00*/  HMMA.16816.F32 R16, R16, R4, R12 ;  /* 0x000000041010723c */ /* 0x008fe2000000180c */
[----:B0-----:R-:W-:Y:S02]  /*64d10*/  MOV R23, R0 ;  /* 0x0000000000177202 */ /* 0x001fe40000000f00 */
[----:B-1----:R-:W3:Y:S04]  /*64d20*/  LDL.LU R20, [R1+0x280] ;  /* 0x0002800001147983 */ /* 0x002ee80000300800 */
[----:B------:R-:W3:Y:S04]  /*64d30*/  LDL.LU R21, [R1+0x284] ;  /* 0x0002840001157983 */ /* 0x000ee80000300800 */
[----:B------:R-:W3:Y:S04]  /*64d40*/  LDL.LU R22, [R1+0x288] ;  /* 0x0002880001167983 */ /* 0x000ee80000300800 */
[----:B------:R-:W5:Y:S04]  /*64d50*/  LDL.LU R0, [R1+0x1390] ;  /* 0x0013900001007983 */ /* 0x000f680000300800 */
[----:B------:R-:W2:Y:S04]  /*64d60*/  LDL.LU.64 R14, [R1+0x1388] ;  /* 0x00138800010e7983 */ /* 0x000ea80000300a00 */
[----:B------:R-:W3:Y:S04]  /*64d70*/  LDL.LU.64 R12, [R1+0x1380] ;  /* 0x00138000010c7983 */ /* 0x000ee80000300a00 */
[----:B------:R0:W-:Y:S04]  /*64d80*/  STL.64 [R1+0x900], R16 ;  /* 0x0009001001007387 */ /* 0x0001e80000100a00 */
[----:B------:R1:W-:Y:S04]  /*64d90*/  STL.64 [R1+0x908], R18 ;  /* 0x0009081201007387 */ /* 0x0003e80000100a00 */
[----:B--2---:R5:W-:Y:S01]  /*64da0*/  STL.64 [R1+0x1350], R14 ;  /* 0x0013500e01007387 */ /* 0x004be20000100a00 */
[----:B0-----:R-:W-:Y:S01]  /*64db0*/  IMAD.MOV.U32 R17, RZ, RZ, R14 ;  /* 0x000000ffff117224 */ /* 0x001fe200078e000e */
[----:B-1----:R-:W-:-:S02]  /*64dc0*/  MOV R18, R15 ;  /* 0x0000000f00127202 */ /* 0x002fc40000000f00 */
[----:B---3--:R0:W-:Y:S01]  /*64dd0*/  STL.64 [R1+0x1348], R12 ;  /* 0x0013480c01007387 */ /* 0x0081e20000100a00 */
[----:B------:R-:W-:Y:S02]  /*64de0*/  IMAD.MOV.U32 R16, RZ, RZ, R13 ;  /* 0x000000ffff107224 */ /* 0x000fe400078e000d */
[----:B-----5:R-:W-:Y:S01]  /*64df0*/  IMAD.MOV.U32 R15, RZ, RZ, R0 ;  /* 0x000000ffff0f7224 */ /* 0x020fe200078e0000 */
[----:B0-----:R-:W2:Y:S04]  /*64e00*/  LDL.LU R12, [R1+0x1d0] ;  /* 0x0001d000010c7983 */ /* 0x001ea80000300800 */
[----:B------:R-:W2:Y:S04]  /*64e10*/  LDL.LU R13, [R1+0x1d4] ;  /* 0x0001d400010d7983 */ /* 0x000ea80000300800 */
[----:B------:R-:W2:Y:S04]  /*64e20*/  LDL.LU R14, [R1+0x1d8] ;  /* 0x0001d800010e7983 */ /* 0x000ea80000300800 */
[----:B------:R-:W3:Y:S01]  /*64e30*/  LDL.LU R0, [R1+0x1378] ;  /* 0x0013780001007983 */ /* 0x000ee20000300800 */
[----:B------:R-:W-:-:S07]  /*64e40*/  IMAD.MOV.U32 R19, RZ, RZ, R28 ;  /* 0x000000ffff137224 */ /* 0x000fce00078e001c */
[----:B------:R-:W-:Y:S01]  /*64e50*/  HMMA.16816.F32 R16, R16, R4, R8 ;  /* 0x000000041010723c */ /* 0x000fe20000001808 */
[----:B------:R-:W5:-:S15]  /*64e60*/  LDL.LU R8, [R1+0x260] ;  /* 0x0002600001087983 */ /* 0x000f5e0000300800 */
[----:B------:R-:W-:-:S03]  /*64e70*/  NOP ;  /* 0x0000000000007918 */ /* 0x000fc60000000000 */
[----:B------:R0:W-:Y:S04]  /*64e80*/  STL.64 [R1+0x930], R16 ;  /* 0x0009301001007387 */ /* 0x0001e80000100a00 */
[----:B------:R1:W-:Y:S04]  /*64e90*/  STL.64 [R1+0x938], R18 ;  /* 0x0009381201007387 */ /* 0x0003e80000100a00 */
[----:B------:R-:W5:Y:S01]  /*64ea0*/  LDL.LU R9, [R1+0x264] ;  /* 0x0002640001097983 */ /* 0x000f620000300800 */
[----:B0-----:R-:W-:Y:S01]  /*64eb0*/  MOV R16, R29 ;  /* 0x0000001d00107202 */ /* 0x001fe20000000f00 */
[----:B------:R-:W-:-:S02]  /*64ec0*/  IMAD.MOV.U32 R17, RZ, RZ, R2 ;  /* 0x000000ffff117224 */ /* 0x000fc400078e0002 */
[----:B------:R-:W5:Y:S01]  /*64ed0*/  LDL.LU R10, [R1+0x268] ;  /* 0x00026800010a7983 */ /* 0x000f620000300800 */
[----:B-1----:R-:W-:-:S03]  /*64ee0*/  IMAD.MOV.U32 R18, RZ, RZ, R3 ;  /* 0x000000ffff127224 */ /* 0x002fc600078e0003 */
[----:B------:R-:W5:Y:S01]  /*64ef0*/  LDL.LU R11, [R1+0x26c] ;  /* 0x00026c00010b7983 */ /* 0x000f620000300800 */
[----:B---3--:R-:W-:-:S07]  /*64f00*/  MOV R19, R0 ;  /* 0x0000000000137202 */ /* 0x008fce0000000f00 */
[----:B--2---:R-:W-:Y:S01]  /*64f10*/  HMMA.16816.F32 R12, R16, R4, R12 ;  /* 0x00000004100c723c */ /* 0x004fe2000000180c */
[----:B------:R-:W2:Y:S04]  /*64f20*/  LDL R4, [R1+0x474] ;  /* 0x0004740001047983 */ /* 0x000ea80000100800 */
[----:B------:R-:W3:-:S14]  /*64f30*/  LDL R5, [R1+0x454] ;  /* 0x0004540001057983 */ /* 0x000edc0000100800 */
[----:B------:R-:W-:Y:S04]  /*64f40*/  STL.64 [R1+0x950], R12 ;  /* 0x0009500c01007387 */ /* 0x000fe80000100a00 */
[----:B------:R0:W-:Y:S04]  /*64f50*/  STL.64 [R1+0x958], R14 ;  /* 0x0009580e01007387 */ /* 0x0001e80000100a00 */
[----:B------:R-:W0:Y:S04]  /*64f60*/  LDL R18, [R1+0x47c] ;  /* 0x00047c0001127983 */ /* 0x000e280000100800 */
[----:B------:R-:W0:Y:S01]  /*64f70*/  LDL R19, [R1+0x45c] ;  /* 0x00045c0001137983 */ /* 0x000e220000100800 */
[----:B--2---:R-:W-:-:S02]  /*64f80*/  IMAD.MOV.U32 R16, RZ, RZ, R4 ;  /* 0x000000ffff107224 */ /* 0x004fc400078e0004 */
[----:B---3--:R-:W-:-:S07]  /*64f90*/  IMAD.MOV.U32 R17, RZ, RZ, R5 ;  /* 0x000000ffff117224 */ /* 0x008fce00078e0005 */
[----:B0-----:R-:W-:Y:S01]  /*64fa0*/  HMMA.16816.F32 R12, R16, R6, R20 ;  /* 0x00000006100c723c */ /* 0x001fe20000001814 */
[----:B------:R-:W4:-:S15]  /*64fb0*/  LDL R16, [R1+0x494] ;  /* 0x0004940001107983 */ /* 0x000f1e0000100800 */
[----:B------:R-:W-:-:S03]  /*64fc0*/  NOP ;  /* 0x0000000000007918 */ /* 0x000fc60000000000 */
[----:B------:R-:W-:Y:S04]  /*64fd0*/  STL.64 [R1+0x360], R12 ;  /* 0x0003600c01007387 */ /* 0x000fe80000100a00 */
[----:B------:R4:W-:Y:S04]  /*64fe0*/  STL.64 [R1+0x368], R14 ;  /* 0x0003680e01007387 */ /* 0x0009e80000100a00 */
[----:B------:R-:W4:Y:S04]  /*64ff0*/  LDL R17, [R1+0x464] ;  /* 0x0004640001117983 */ /* 0x000f280000100800 */
[----:B------:R-:W4:Y:S04]  /*65000*/  LDL R18, [R1+0x49c] ;  /* 0x00049c0001127983 */ /* 0x000f280000100800 */
[----:B------:R-:W4:Y:S02]  /*65010*/  LDL R19, [R1+0x46c] ;  /* 0x00046c0001137983 */ /* 0x000f240000100800 */
[----:B----4-:R-:W-:Y:S02]  /*65020*/  HMMA.16816.F32 R12, R16, R6, R24 ;  /* 0x00000006100c723c */ /* 0x010fe40000001818 */
[----:B------:R-:W5:-:S15]  /*65030*/  LDL R16, [R1+0x4b4] ;  /* 0x0004b40001107983 */ /* 0x000f5e0000100800 */
[----:B------:R-:W-:Y:S02]  /*65040*/  NOP ;  /* 0x0000000000007918 */ /* 0x000fe40000000000 */
[----:B------:R-:W-:Y:S04]  /*65050*/  STL.64 [R1+0x3a0], R12 ;  /* 0x0003a00c01007387 */ /* 0x000fe80000100a00 */
[----:B------:R-:W-:Y:S04]  /*65060*/  STL.64 [R1+0x3a8], R14 ;  /* 0x0003a80e01007387 */ /* 0x000fe80000100a00 */
[----:B------:R-:W5:Y:S04]  /*65070*/  LDL R17, [R1+0x484] ;  /* 0x0004840001117983 */ /* 0x000f680000100800 */
[----:B------:R-:W2:Y:S04]  /*65080*/  LDL.LU R24, [R1+0x240] ;  /* 0x0002400001187983 */ /* 0x000ea80000300800 */
        /* <DEDUP_REMOVED lines=9> */
[----:B------:R-:W5:Y:S04]  /*65120*/  LDL R18, [R1+0x4bc] ;  /* 0x0004bc0001127983 */ /* 0x000f680000100800 */
[----:B------:R-:W5:Y:S02]  /*65130*/  LDL R19, [R1+0x48c] ;  /* 0x00048c0001137983 */ /* 0x000f640000100800 */
[----:B-----5:R-:W-:Y:S02]  /*65140*/  HMMA.16816.F32 R8, R16, R6, R8 ;  /* 0x000000061008723c */ /* 0x020fe40000001808 */
[----:B------:R-:W2:-:S15]  /*65150*/  LDL R16, [R1+0x4d4] ;  /* 0x0004d40001107983 */ /* 0x000e9e0000100800 */
[----:B------:R-:W-:Y:S02]  /*65160*/  NOP ;  /* 0x0000000000007918 */ /* 0x000fe40000000000 */
        /* <DEDUP_REMOVED lines=12> */
[----:B------:R-:W2:Y:S04]  /*65230*/  LDL R17, [R1+0x4a4] ;  /* 0x0004a40001117983 */ /* 0x000ea80000100800 */
[----:B------:R-:W4:Y:S04]  /*65240*/  LDL.LU R20, [R1+0x210] ;  /* 0x0002100001147983 */ /* 0x000f280000300800 */
[----:B------:R-:W4:Y:S04]  /*65250*/  LDL.LU R21, [R1+0x214] ;  /* 0x0002140001157983 */ /* 0x000f280000300800 */
[----:B------:R-:W4:Y:S04]  /*65260*/  LDL.LU R22, [R1+0x218] ;  /* 0x0002180001167983 */ /* 0x000f280000300800 */
[----:B------:R-:W4:Y:S04]  /*65270*/  LDL.LU R23, [R1+0x21c] ;  /* 0x00021c0001177983 */ /* 0x000f280000300800 */
[----:B------:R-:W2:Y:S04]  /*65280*/  LDL R18, [R1+0x4dc] ;  /* 0x0004dc0001127983 */ /* 0x000ea80000100800 */
[----:B------:R-:W5:Y:S04]  /*65290*/  LDL.LU R8, [R1+0x200] ;  /* 0x0002000001087983 */ /* 0x000f680000300800 */
        /* <DEDUP_REMOVED lines=54> */
[----:B------:R-:W3:-:S13]  /*65600*/  LDL.LU.64 R8, [R1+0x1328] ;  /* 0x0013280001087983 */ /* 0x000eda0000300a00 */
[----:B------:R0:W-:Y:S04]  /*65610*/  STL.64 [R1+0x7b0], R16 ;  /* 0x0007b01001007387 */ /* 0x0001e80000100a00 */
[----:B------:R2:W-:Y:S04]  /*65620*/  STL.64 [R1+0x7b8], R18 ;  /* 0x0007b81201007387 */ /* 0x0005e80000100a00 */
[----:B0-----:R-:W4:Y:S01]  /*65630*/  LDL R16, [R1+0x594] ;  /* 0x0005940001107983 */ /* 0x001f220000100800 */
[----:B--2---:R-:W-:Y:S01]  /*65640*/  IMAD.MOV.U32 R19, RZ, RZ, R12 ;  /* 0x000000ffff137224 */ /* 0x004fe200078e000c */
[----:B-----5:R-:W-:Y:S01]  /*65650*/  MOV R17, R10 ;  /* 0x0000000a00117202 */ /* 0x020fe20000000f00 */
[----:B------:R-:W-:Y:S01]  /*65660*/  IMAD.MOV.U32 R18, RZ, RZ, R11 ;  /* 0x000000ffff127224 */ /* 0x000fe200078e000b */
[----:B------:R-:W-:Y:S04]  /*65670*/  STL.64 [R1+0x1300], R10 ;  /* 0x0013000a01007387 */ /* 0x000fe80000100a00 */
[----:B---3--:R0:W-:Y:S04]  /*65680*/  STL.64 [R1+0x12f8], R8 ;  /* 0x0012f80801007387 */ /* 0x0081e80000100a00 */
[----:B0-----:R-:W2:Y:S04]  /*65690*/  LDL.LU R8, [R1+0x1e0] ;  /* 0x0001e00001087983 */ /* 0x001ea80000300800 */
[----:B------:R-:W2:Y:S04]  /*656a0*/  LDL.LU R9, [R1+0x1e4] ;  /* 0x0001e40001097983 */ /* 0x000ea80000300800 */
[----:B------:R-:W2:Y:S04]  /*656b0*/  LDL.LU R10, [R1+0x1e8] ;  /* 0x0001e800010a7983 */ /* 0x000ea80000300800 */
[----:B------:R-:W2:Y:S01]  /*656c0*/  LDL.LU R11, [R1+0x1ec] ;  /* 0x0001ec00010b7983 */ /* 0x000ea20000300800 */
[----:B----4-:R-:W-:Y:S03]  /*656d0*/  HMMA.16816.F32 R16, R16, R6, R24 ;  /* 0x000000061010723c */ /* 0x010fe60000001818 */
[----:B------:R-:W3:Y:S04]  /*656e0*/  LDL.LU.64 R26, [R1+0x1320] ;  /* 0x00132000011a7983 */ /* 0x000ee80000300a00 */
[----:B------:R-:W4:-:S12]  /*656f0*/  LDL.LU.64 R24, [R1+0x1318] ;  /* 0x0013180001187983 */ /* 0x000f180000300a00 */
[----:B------:R-:W-:Y:S04]  /*65700*/  STL.64 [R1+0x7d0], R16 ;  /* 0x0007d01001007387 */ /* 0x000fe80000100a00 */
[----:B------:R3:W-:Y:S02]  /*65710*/  STL.64 [R1+0x7d8], R18 ;  /* 0x0007d81201007387 */ /* 0x0007e40000100a00 */
[----:B---3--:R-:W-:Y:S01]  /*65720*/  IMAD.MOV.U32 R18, RZ, RZ, R26 ;  /* 0x000000ffff127224 */ /* 0x008fe200078e001a */
[----:B------:R-:W-:Y:S02]  /*65730*/  MOV R19, R27 ;  /* 0x0000001b00137202 */ /* 0x000fe40000000f00 */
[----:B----4-:R-:W-:Y:S01]  /*65740*/  MOV R16, R24 ;  /* 0x0000001800107202 */ /* 0x010fe20000000f00 */
[----:B------:R-:W-:-:S07]  /*65750*/  IMAD.MOV.U32 R17, RZ, RZ, R25 ;  /* 0x000000ffff117224 */ /* 0x000fce00078e0019 */
[----:B--2---:R-:W-:Y:S01]  /*65760*/  HMMA.16816.F32 R16, R16, R6, R8 ;  /* 0x000000061010723c */ /* 0x004fe20000001808 */
[----:B------:R-:W-:Y:S04]  /*65770*/  STL.64 [R1+0x1298], R26 ;  /* 0x0012981a01007387 */ /* 0x000fe80000100a00 */
[----:B------:R0:W-:Y:S04]  /*65780*/  STL.64 [R1+0x1290], R24 ;  /* 0x0012901801007387 */ /* 0x0001e80000100a00 */
[----:B0-----:R-:W2:Y:S04]  /*65790*/  LDL.LU R24, [R1+0x1c0] ;  /* 0x0001c00001187983 */ /* 0x001ea80000300800 */
[----:B------:R-:W2:Y:S04]  /*657a0*/  LDL.LU R25, [R1+0x1c4] ;  /* 0x0001c40001197983 */ /* 0x000ea80000300800 */
[----:B------:R-:W2:Y:S04]  /*657b0*/  LDL.LU R26, [R1+0x1c8] ;  /* 0x0001c800011a7983 */ /* 0x000ea80000300800 */
[----:B------:R-:W2:Y:S04]  /*657c0*/  LDL.LU R27, [R1+0x1cc] ;  /* 0x0001cc00011b7983 */ /* 0x000ea80000300800 */
[----:B------:R-:W3:Y:S04]  /*657d0*/  LDL.LU R8, [R1+0xc0] ;  /* 0x0000c00001087983 */ /* 0x000ee80000300800 */
[----:B------:R0:W-:Y:S04]  /*657e0*/  STL.64 [R1+0x7f0], R16 ;  /* 0x0007f01001007387 */ /* 0x0001e80000100a00 */
[----:B------:R1:W-:Y:S04]  /*657f0*/  STL.64 [R1+0x7f8], R18 ;  /* 0x0007f81201007387 */ /* 0x0003e80000100a00 */
[----:B------:R-:W3:Y:S04]  /*65800*/  LDL.LU R9, [R1+0xc4] ;  /* 0x0000c40001097983 */ /* 0x000ee80000300800 */
[----:B------:R-:W4:Y:S04]  /*65810*/  LDL.LU R10, [R1+0xc8] ;  /* 0x0000c800010a7983 */ /* 0x000f280000300800 */
[----:B------:R-:W4:Y:S01]  /*65820*/  LDL.LU R11, [R1+0xcc] ;  /* 0x0000cc00010b7983 */ /* 0x000f220000300800 */
[----:B0-----:R-:W-:Y:S01]  /*65830*/  IMAD.MOV.U32 R16, RZ, RZ, R20 ;  /* 0x000000ffff107224 */ /* 0x001fe200078e0014 */
[----:B-1----:R-:W-:Y:S01]  /*65840*/  MOV R18, R22 ;  /* 0x0000001600127202 */ /* 0x002fe20000000f00 */
[----:B------:R-:W-:-:S02]  /*65850*/  IMAD.MOV.U32 R17, RZ, RZ, R21 ;  /* 0x000000ffff117224 */ /* 0x000fc400078e0015 */
[----:B------:R-:W-:-:S07]  /*65860*/  IMAD.MOV.U32 R19, RZ, RZ, R23 ;  /* 0x000000ffff137224 */ /* 0x000fce00078e0017 */
[----:B--2---:R-:W-:Y:S01]  /*65870*/  HMMA.16816.F32 R16, R16, R6, R24 ;  /* 0x000000061010723c */ /* 0x004fe20000001818 */
[----:B----4-:R-:W-:Y:S04]  /*65880*/  STL.64 [R1+0x1310], R10 ;  /* 0x0013100a01007387 */ /* 0x010fe80000100a00 */
[----:B---3--:R0:W-:Y:S04]  /*65890*/  STL.64 [R1+0x1308], R8 ;  /* 0x0013080801007387 */ /* 0x0081e80000100a00 */
[----:B0-----:R-:W2:Y:S04]  /*658a0*/  LDL.LU R8, [R1+0x1b0] ;  /* 0x0001b00001087983 */ /* 0x001ea80000300800 */
[----:B------:R-:W2:Y:S04]  /*658b0*/  LDL.LU R9, [R1+0x1b4] ;  /* 0x0001b40001097983 */ /* 0x000ea80000300800 */
[----:B------:R-:W2:Y:S04]  /*658c0*/  LDL.LU R10, [R1+0x1b8] ;  /* 0x0001b800010a7983 */ /* 0x000ea80000300800 */
[----:B------:R-:W2:Y:S04]  /*658d0*/  LDL.LU R11, [R1+0x1bc] ;  /* 0x0001bc00010b7983 */ /* 0x000ea80000300800 */
[----:B------:R-:W-:Y:S04]  /*658e0*/  STL.64 [R1+0x12b0], R22 ;  /* 0x0012b01601007387 */ /* 0x000fe80000100a00 */
[----:B------:R-:W-:Y:S04]  /*658f0*/  STL.64 [R1+0x12a8], R20 ;  /* 0x0012a81401007387 */ /* 0x000fe80000100a00 */
[----:B------:R-:W3:Y:S04]  /*65900*/  LDL.LU R24, [R1+0x160] ;  /* 0x0001600001187983 */ /* 0x000ee80000300800 */
[----:B------:R0:W-:Y:S04]  /*65910*/  STL.64 [R1+0x8d0], R16 ;  /* 0x0008d01001007387 */ /* 0x0001e80000100a00 */
[----:B------:R1:W-:Y:S04]  /*65920*/  STL.64 [R1+0x8d8], R18 ;  /* 0x0008d81201007387 */ /* 0x0003e80000100a00 */
[----:B------:R-:W3:Y:S04]  /*65930*/  LDL.LU R25, [R1+0x164] ;  /* 0x0001640001197983 */ /* 0x000ee80000300800 */
[----:B------:R-:W4:Y:S04]  /*65940*/  LDL.LU R26, [R1+0x168] ;  /* 0x00016800011a7983 */ /* 0x000f280000300800 */
[----:B------:R-:W4:Y:S01]  /*65950*/  LDL.LU R27, [R1+0x16c] ;  /* 0x00016c00011b7983 */ /* 0x000f220000300800 */
[----:B0-----:R-:W-:Y:S01]  /*65960*/  IMAD.MOV.U32 R16, RZ, RZ, R13 ;  /* 0x000000ffff107224 */ /* 0x001fe200078e000d */
[----:B------:R-:W-:Y:S01]  /*65970*/  MOV R17, R14 ;  /* 0x0000000e00117202 */ /* 0x000fe20000000f00 */
[----:B-1----:R-:W-:-:S02]  /*65980*/  IMAD.MOV.U32 R18, RZ, RZ, R15 ;  /* 0x000000ffff127224 */ /* 0x002fc400078e000f */
        /* <DEDUP_REMOVED lines=19> */
[----:B------:R-:W5:Y:S04]  /*65ac0*/  LDL.LU.64 R8, [R1+0x1308] ;  /* 0x0013080001087983 */ /* 0x000f680000300a00 */
[----:B------:R0:W-:Y:S04]  /*65ad0*/  STL.64 [R1+0x910], R16 ;  /* 0x0009101001007387 */ /* 0x0001e80000100a00 */
[----:B------:R1:W-:Y:S01]  /*65ae0*/  STL.64 [R1+0x918], R18 ;  /* 0x0009181201007387 */ /* 0x0003e20000100a00 */
[----:B0-----:R-:W-:Y:S01]  /*65af0*/  MOV R16, R29 ;  /* 0x0000001d00107202 */ /* 0x001fe20000000f00 */
[----:B------:R-:W-:-:S02]  /*65b00*/  IMAD.MOV.U32 R17, RZ, RZ, R2 ;  /* 0x000000ffff117224 */ /* 0x000fc400078e0002 */
[----:B-1----:R-:W-:Y:S01]  /*65b10*/  IMAD.MOV.U32 R18, RZ, RZ, R3 ;  /* 0x000000ffff127224 */ /* 0x002fe200078e0003 */
[----:B------:R-:W-:-:S07]  /*65b20*/  MOV R19, R0 ;  /* 0x0000000000137202 */ /* 0x000fce0000000f00 */
[----:B-----5:R-:W-:Y:S01]  /*65b30*/  HMMA.16816.F32 R16, R16, R6, R8 ;  /* 0x000000061010723c */ /* 0x020fe20000001808 */
[----:B------:R-:W5:Y:S04]  /*65b40*/  LDL.LU.64 R10, [R1+0x1300] ;  /* 0x00130000010a7983 */ /* 0x000f680000300a00 */
[----:B------:R-:W2:-:S14]  /*65b50*/  LDL.LU.64 R8, [R1+0x12f8] ;  /* 0x0012f80001087983 */ /* 0x000e9c0000300a00 */
[----:B------:R0:W-:Y:S04]  /*65b60*/  STL.64 [R1+0x940], R16 ;  /* 0x0009401001007387 */ /* 0x0001e80000100a00 */
[----:B------:R1:W-:Y:S04]  /*65b70*/  STL.64 [R1+0x948], R18 ;  /* 0x0009481201007387 */ /* 0x0003e80000100a00 */
[----:B0-----:R-:W2:Y:S04]  /*65b80*/  LDL.LU R16, [R1+0x4f4] ;  /* 0x0004f40001107983 */ /* 0x001ea80000300800 */
[----:B------:R-:W2:Y:S04]  /*65b90*/  LDL.LU R17, [R1+0x4c4] ;  /* 0x0004c40001117983 */ /* 0x000ea80000300800 */
[----:B-1----:R-:W2:Y:S04]  /*65ba0*/  LDL.LU R18, [R1+0x4fc] ;  /* 0x0004fc0001127983 */ /* 0x002ea80000300800 */
[----:B------:R-:W2:Y:S04]  /*65bb0*/  LDL.LU R19, [R1+0x4cc] ;  /* 0x0004cc0001137983 */ /* 0x000ea80000300800 */
[----:B------:R-:W2:Y:S04]  /*65bc0*/  LDL R6, [R1+0x47c] ;  /* 0x00047c0001067983 */ /* 0x000ea80000100800 */
[----:B------:R-:W2:Y:S02]  /*65bd0*/  LDL R7, [R1+0x45c] ;  /* 0x00045c0001077983 */ /* 0x000ea40000100800 */
[----:B--2---:R-:W-:Y:S02]  /*65be0*/  HMMA.16816.F32 R4, R4, R8, R24 ;  /* 0x000000080404723c */ /* 0x004fe40000001818 */
[----:B------:R-:W2:Y:S04]  /*65bf0*/  LDL.LU.64 R26, [R1+0x12f0] ;  /* 0x0012f000011a7983 */ /* 0x000ea80000300a00 */
        /* <DEDUP_REMOVED lines=13> */
[----:B------:R-:W3:Y:S04]  /*65cd0*/  LDL R6, [R1+0x4bc] ;  /* 0x0004bc0001067983 */ /* 0x000ee80000100800 */
[----:B------:R-:W3:Y:S02]  /*65ce0*/  LDL R7, [R1+0x48c] ;  /* 0x00048c0001077983 */ /* 0x000ee40000100800 */
[----:B---3--:R-:W-:Y:S02]  /*65cf0*/  HMMA.16816.F32 R12, R4, R8, R20 ;  /* 0x00000008040c723c */ /* 0x008fe40000001814 */
[----:B------:R-:W2:-:S15]  /*65d00*/  LDL R4, [R1+0x4d4] ;  /* 0x0004d40001047983 */ /* 0x000e9e0000100800 */
[----:B------:R-:W-:Y:S02]  /*65d10*/  NOP ;  /* 0x0000000000007918 */ /* 0x000fe40000000000 */
[----:B------:R0:W-:Y:S04]  /*65d20*/  STL.64 [R1+0x3f0], R12 ;  /* 0x0003f00c01007387 */ /* 0x0001e80000100a00 */
[----:B------:R1:W-:Y:S04]  /*65d30*/  STL.64 [R1+0x3f8], R14 ;  /* 0x0003f80e01007387 */ /* 0x0003e80000100a00 */
[----:B------:R-:W2:Y:S04]  /*65d40*/  LDL R5, [R1+0x4a4] ;  /* 0x0004a40001057983 */ /* 0x000ea80000100800 */
[----:B------:R-:W2:Y:S04]  /*65d50*/  LDL R6, [R1+0x4dc] ;  /* 0x0004dc0001067983 */ /* 0x000ea80000100800 */
[----:B------:R-:W2:Y:S04]  /*65d60*/  LDL R7, [R1+0x4ac] ;  /* 0x0004ac0001077983 */ /* 0x000ea80000100800 */
[----:B0-----:R-:W3:Y:S01]  /*65d70*/  LDL.LU R12, [R1+0x120] ;  /* 0x00012000010c7983 */ /* 0x001ee20000300800 */
[----:B--2---:R-:W-:-:S15]  /*65d80*/  HMMA.16816.F32 R4, R4, R8, R24 ;  /* 0x000000080404723c */ /* 0x004fde0000001818 */
[----:B------:R-:W-:-:S04]  /*65d90*/  NOP ;  /* 0x0000000000007918 */ /* 0x000fc80000000000 */
[----:B------:R-:W-:Y:S04]  /*65da0*/  STL.64 [R1+0x400], R4 ;  /* 0x0004000401007387 */ /* 0x000fe80000100a00 */
[----:B------:R-:W-:Y:S04]  /*65db0*/  STL.64 [R1+0x408], R6 ;  /* 0x0004080601007387 */ /* 0x000fe80000100a00 */
[----:B------:R-:W3:Y:S04]  /*65dc0*/  LDL.LU R13, [R1+0x124] ;  /* 0x00012400010d7983 */ /* 0x000ee80000300800 */
[----:B-1----:R-:W2:Y:S04]  /*65dd0*/  LDL.LU R14, [R1+0x128] ;  /* 0x00012800010e7983 */ /* 0x002ea80000300800 */
        /* <DEDUP_REMOVED lines=8> */
[----:B------:R-:W-:-:S02]  /*65e60*/  MOV R6, R18 ;  /* 0x0000001200067202 */ /* 0x000fc40000000f00 */
[----:B---3--:R-:W-:Y:S04]  /*65e70*/  STL.64 [R1+0x12e0], R14 ;  /* 0x0012e00e01007387 */ /* 0x008fe80000100a00 */
[----:B--2---:R0:W-:Y:S04]  /*65e80*/  STL.64 [R1+0x12d8], R12 ;  /* 0x0012d80c01007387 */ /* 0x0041e80000100a00 */
[----:B0-----:R-:W2:Y:S04]  /*65e90*/  LDL.LU R12, [R1+0x150] ;  /* 0x00015000010c7983 */ /* 0x001ea80000300800 */
[----:B------:R-:W2:Y:S04]  /*65ea0*/  LDL.LU R13, [R1+0x154] ;  /* 0x00015400010d7983 */ /* 0x000ea80000300800 */
[----:B------:R-:W2:Y:S04]  /*65eb0*/  LDL.LU R14, [R1+0x158] ;  /* 0x00015800010e7983 */ /* 0x000ea80000300800 */
[----:B------:R-:W2:Y:S01]  /*65ec0*/  LDL.LU R15, [R1+0x15c] ;  /* 0x00015c00010f7983 */ /* 0x000ea20000300800 */
[----:B------:R-:W-:-:S02]  /*65ed0*/  IMAD.MOV.U32 R5, RZ, RZ, R17 ;  /* 0x000000ffff057224 */ /* 0x000fc400078e0011 */
[----:B------:R-:W-:Y:S01]  /*65ee0*/  IMAD.MOV.U32 R7, RZ, RZ, R19 ;  /* 0x000000ffff077224 */ /* 0x000fe200078e0013 */
        /* <DEDUP_REMOVED lines=10> */
[----:B0-----:R-:W3:Y:S04]  /*65f90*/  LDL.LU R16, [R1+0x140] ;  /* 0x0001400001107983 */ /* 0x001ee80000300800 */
        /* <DEDUP_REMOVED lines=8> */
[----:B0-----:R-:W3:Y:S04]  /*66020*/  LDL R4, [R1+0x514] ;  /* 0x0005140001047983 */ /* 0x001ee80000100800 */
[----:B------:R-:W3:Y:S04]  /*66030*/  LDL R5, [R1+0x4e4] ;  /* 0x0004e40001057983 */ /* 0x000ee80000100800 */
[----:B-1----:R-:W3:Y:S04]  /*66040*/  LDL R6, [R1+0x51c] ;  /* 0x00051c0001067983 */ /* 0x002ee80000100800 */
[----:B------:R-:W3:Y:S02]  /*66050*/  LDL R7, [R1+0x4ec] ;  /* 0x0004ec0001077983 */ /* 0x000ee40000100800 */
        /* <DEDUP_REMOVED lines=32> */
[----:B------:R-:W3:-:S13]  /*66260*/  LDL.LU.64 R20, [R1+0x12a8] ;  /* 0x0012a80001147983 */ /* 0x000eda0000300a00 */
[----:B------:R0:W-:Y:S04]  /*66270*/  STL.64 [R1+0x790], R4 ;  /* 0x0007900401007387 */ /* 0x0001e80000100a00 */
[----:B------:R1:W-:Y:S04]  /*66280*/  STL.64 [R1+0x798], R6 ;  /* 0x0007980601007387 */ /* 0x0003e80000100a00 */
[----:B0-----:R-:W3:Y:S01]  /*66290*/  LDL R4, [R1+0x594] ;  /* 0x0005940001047983 */ /* 0x001ee20000100800 */
[----:B-----5:R-:W-:Y:S01]  /*662a0*/  IMAD.MOV.U32 R5, RZ, RZ, R10 ;  /* 0x000000ffff057224 */ /* 0x020fe200078e000a */
[----:B-1----:R-:W-:Y:S01]  /*662b0*/  MOV R6, R11 ;  /* 0x0000000b00067202 */ /* 0x002fe20000000f00 */
[----:B--2---:R-:W-:Y:S01]  /*662c0*/  IMAD.MOV.U32 R7, RZ, RZ, R12 ;  /* 0x000000ffff077224 */ /* 0x004fe200078e000c */
[----:B------:R-:W2:Y:S04]  /*662d0*/  LDL.LU R10, [R1+0x12a4] ;  /* 0x0012a400010a7983 */ /* 0x000ea80000300800 */
[----:B------:R-:W2:Y:S02]  /*662e0*/  LDL.LU R11, [R1+0x12a0] ;  /* 0x0012a000010b7983 */ /* 0x000ea40000300800 */
[----:B---3--:R-:W-:Y:S02]  /*662f0*/  HMMA.16816.F32 R4, R4, R8, R24 ;  /* 0x000000080404723c */ /* 0x008fe40000001818 */
[----:B------:R-:W3:Y:S04]  /*66300*/  LDL.LU.64 R26, [R1+0x1298] ;  /* 0x00129800011a7983 */ /* 0x000ee80000300a00 */
[----:B------:R-:W5:-:S13]  /*66310*/  LDL.LU.64 R24, [R1+0x1290] ;  /* 0x0012900001187983 */ /* 0x000f5a0000300a00 */
[----:B------:R-:W-:Y:S04]  /*66320*/  STL.64 [R1+0x7a0], R4 ;  /* 0x0007a00401007387 */ /* 0x000fe80000100a00 */
[----:B------:R3:W-:Y:S02]  /*66330*/  STL.64 [R1+0x7a8], R6 ;  /* 0x0007a80601007387 */ /* 0x0007e40000100a00 */
[----:B---3--:R-:W-:Y:S02]  /*66340*/  IMAD.MOV.U32 R6, RZ, RZ, R26 ;  /* 0x000000ffff067224 */ /* 0x008fe400078e001a */
[----:B------:R-:W-:Y:S02]  /*66350*/  IMAD.MOV.U32 R7, RZ, RZ, R27 ;  /* 0x000000ffff077224 */ /* 0x000fe400078e001b */
[----:B-----5:R-:W-:Y:S01]  /*66360*/  IMAD.MOV.U32 R4, RZ, RZ, R24 ;  /* 0x000000ffff047224 */ /* 0x020fe200078e0018 */
[----:B------:R-:W-:-:S07]  /*66370*/  MOV R5, R25 ;  /* 0x0000001900057202 */ /* 0x000fce0000000f00 */
[----:B------:R-:W-:Y:S01]  /*66380*/  HMMA.16816.F32 R4, R4, R8, R16 ;  /* 0x000000080404723c */ /* 0x000fe20000001810 */
[----:B------:R-:W-:Y:S04]  /*66390*/  STL.64 [R1+0x1200], R26 ;  /* 0x0012001a01007387 */ /* 0x000fe80000100a00 */
[----:B------:R0:W-:Y:S04]  /*663a0*/  STL.64 [R1+0x11f8], R24 ;  /* 0x0011f81801007387 */ /* 0x0001e80000100a00 */
[----:B0-----:R-:W3:Y:S04]  /*663b0*/  LDL.LU R24, [R1+0xe0] ;  /* 0x0000e00001187983 */ /* 0x001ee80000300800 */
[----:B------:R-:W3:Y:S04]  /*663c0*/  LDL.LU R25, [R1+0xe4] ;  /* 0x0000e40001197983 */ /* 0x000ee80000300800 */
[----:B------:R-:W3:Y:S04]  /*663d0*/  LDL.LU R26, [R1+0xe8] ;  /* 0x0000e800011a7983 */ /* 0x000ee80000300800 */
[----:B------:R-:W3:Y:S04]  /*663e0*/  LDL.LU R27, [R1+0xec] ;  /* 0x0000ec00011b7983 */ /* 0x000ee80000300800 */
[----:B------:R-:W5:Y:S04]  /*663f0*/  LDL.LU R16, [R1+0xb0] ;  /* 0x0000b00001107983 */ /* 0x000f680000300800 */
[----:B------:R-:W-:Y:S04]  /*66400*/  STL.64 [R1+0x7c0], R4 ;  /* 0x0007c00401007387 */ /* 0x000fe80000100a00 */
[----:B------:R-:W-:Y:S04]  /*66410*/  STL.64 [R1+0x7c8], R6 ;  /* 0x0007c80601007387 */ /* 0x000fe80000100a00 */
[----:B------:R-:W5:Y:S04]  /*66420*/  LDL.LU R17, [R1+0xb4] ;  /* 0x0000b40001117983 */ /* 0x000f680000300800 */
[----:B------:R-:W2:Y:S04]  /*66430*/  LDL.LU R18, [R1+0xb8] ;  /* 0x0000b80001127983 */ /* 0x000ea80000300800 */
[----:B------:R-:W2:Y:S04]  /*66440*/  LDL.LU R19, [R1+0xbc] ;  /* 0x0000bc0001137983 */ /* 0x000ea80000300800 */
[----:B--2---:R-:W-:Y:S04]  /*66450*/  STL.64 [R1+0x1278], R18 ;  /* 0x0012781201007387 */ /* 0x004fe80000100a00 */
[----:B-----5:R0:W-:Y:S04]  /*66460*/  STL.64 [R1+0x1270], R16 ;  /* 0x0012701001007387 */ /* 0x0201e80000100a00 */
[----:B0-----:R-:W2:Y:S04]  /*66470*/  LDL.LU R16, [R1+0x10] ;  /* 0x0000100001107983 */ /* 0x001ea80000300800 */
[----:B------:R-:W2:Y:S04]  /*66480*/  LDL.LU R17, [R1+0x14] ;  /* 0x0000140001117983 */ /* 0x000ea80000300800 */
[----:B------:R-:W5:Y:S04]  /*66490*/  LDL.LU R18, [R1+0x18] ;  /* 0x0000180001127983 */ /* 0x000f680000300800 */
[----:B------:R-:W5:Y:S01]  /*664a0*/  LDL.LU R19, [R1+0x1c] ;  /* 0x00001c0001137983 */ /* 0x000f620000300800 */
[----:B------:R-:W-:Y:S01]  /*664b0*/  MOV R4, R20 ;  /* 0x0000001400047202 */ /* 0x000fe20000000f00 */
[----:B------:R-:W-:Y:S01]  /*664c0*/  IMAD.MOV.U32 R5, RZ, RZ, R21 ;  /* 0x000000ffff057224 */ /* 0x000fe200078e0015 */
[----:B----4-:R-:W-:Y:S01]  /*664d0*/  MOV R7, R23 ;  /* 0x0000001700077202 */ /* 0x010fe20000000f00 */
[----:B------:R-:W-:-:S07]  /*664e0*/  IMAD.MOV.U32 R6, RZ, RZ, R22 ;  /* 0x000000ffff067224 */ /* 0x000fce00078e0016 */
[----:B---3--:R-:W-:Y:S01]  /*664f0*/  HMMA.16816.F32 R4, R4, R8, R24 ;  /* 0x000000080404723c */ /* 0x008fe20000001818 */
[----:B-----5:R-:W-:Y:S04]  /*66500*/  STL.64 [R1+0x1288], R18 ;  /* 0x0012881201007387 */ /* 0x020fe80000100a00 */
        /* <DEDUP_REMOVED lines=8> */
[----:B------:R0:W-:Y:S04]  /*66590*/  STL.64 [R1+0x8c0], R4 ;  /* 0x0008c00401007387 */ /* 0x0001e80000100a00 */
[----:B------:R1:W-:Y:S04]  /*665a0*/  STL.64 [R1+0x8c8], R6 ;  /* 0x0008c80601007387 */ /* 0x0003e80000100a00 */
[----:B------:R-:W3:Y:S04]  /*665b0*/  LDL.LU R21, [R1+0x94] ;  /* 0x0000940001157983 */ /* 0x000ee80000300800 */
[----:B------:R-:W3:Y:S01]  /*665c0*/  LDL.LU R22, [R1+0x98] ;  /* 0x0000980001167983 */ /* 0x000ee20000300800 */
[----:B0-----:R-:W-:-:S03]  /*665d0*/  IMAD.MOV.U32 R4, RZ, RZ, R13 ;  /* 0x000000ffff047224 */ /* 0x001fc600078e000d */
[----:B------:R-:W3:Y:S01]  /*665e0*/  LDL.LU R23, [R1+0x9c] ;  /* 0x00009c0001177983 */ /* 0x000ee20000300800 */
[----:B------:R-:W-:Y:S01]  /*665f0*/  IMAD.MOV.U32 R5, RZ, RZ, R14 ;  /* 0x000000ffff057224 */ /* 0x000fe200078e000e */
[----:B-1----:R-:W-:Y:S02]  /*66600*/  MOV R6, R15 ;  /* 0x0000000f00067202 */ /* 0x002fe40000000f00 */
[----:B------:R-:W4:Y:S01]  /*66610*/  LDL.LU R24, [R1+0x80] ;  /* 0x0000800001187983 */ /* 0x000f220000300800 */
[----:B------:R-:W-:-:S03]  /*66620*/  IMAD.MOV.U32 R7, RZ, RZ, R28 ;  /* 0x000000ffff077224 */ /* 0x000fc600078e001c */
[----:B------:R-:W4:Y:S04]  /*66630*/  LDL.LU R25, [R1+0x84] ;  /* 0x0000840001197983 */ /* 0x000f280000300800 */
[----:B------:R-:W4:Y:S04]  /*66640*/  LDL.LU R26, [R1+0x88] ;  /* 0x00008800011a7983 */ /* 0x000f280000300800 */
[----:B------:R-:W4:Y:S04]  /*66650*/  LDL.LU R27, [R1+0x8c] ;  /* 0x00008c00011b7983 */ /* 0x000f280000300800 */
[----:B------:R-:W-:Y:S04]  /*66660*/  STL.64 [R1+0x1228], R14 ;  /* 0x0012280e01007387 */ /* 0x000fe80000100a00 */
[----:B------:R0:W-:Y:S04]  /*66670*/  STL.64 [R1+0x1220], R12 ;  /* 0x0012200c01007387 */ /* 0x0001e80000100a00 */
[----:B0-----:R-:W5:Y:S04]  /*66680*/  LDL.LU R12, [R1+0xa0] ;  /* 0x0000a000010c7983 */ /* 0x001f680000300800 */
[----:B------:R-:W5:Y:S04]  /*66690*/  LDL.LU R13, [R1+0xa4] ;  /* 0x0000a400010d7983 */ /* 0x000f680000300800 */
[----:B------:R-:W5:Y:S04]  /*666a0*/  LDL.LU R14, [R1+0xa8] ;  /* 0x0000a800010e7983 */ /* 0x000f680000300800 */
[----:B------:R-:W5:Y:S01]  /*666b0*/  LDL.LU R15, [R1+0xac] ;  /* 0x0000ac00010f7983 */ /* 0x000f620000300800 */
[----:B--2---:R-:W-:Y:S03]  /*666c0*/  HMMA.16816.F32 R4, R4, R8, R16 ;  /* 0x000000080404723c */ /* 0x004fe60000001810 */
[----:B------:R-:W2:Y:S04]  /*666d0*/  LDL.LU.64 R18, [R1+0x1288] ;  /* 0x0012880001127983 */ /* 0x000ea80000300a00 */
[----:B------:R-:W2:-:S12]  /*666e0*/  LDL.LU.64 R16, [R1+0x1280] ;  /* 0x0012800001107983 */ /* 0x000e980000300a00 */
[----:B------:R0:W-:Y:S04]  /*666f0*/  STL.64 [R1+0x8f0], R4 ;  /* 0x0008f00401007387 */ /* 0x0001e80000100a00 */
[----:B------:R1:W-:Y:S01]  /*66700*/  STL.64 [R1+0x8f8], R6 ;  /* 0x0008f80601007387 */ /* 0x0003e20000100a00 */
[----:B0-----:R-:W-:Y:S01]  /*66710*/  IMAD.MOV.U32 R4, RZ, RZ, R29 ;  /* 0x000000ffff047224 */ /* 0x001fe200078e001d */
[----:B------:R-:W-:Y:S01]  /*66720*/  MOV R5, R2 ;  /* 0x0000000200057202 */ /* 0x000fe20000000f00 */
[----:B-1----:R-:W-:Y:S02]  /*66730*/  IMAD.MOV.U32 R6, RZ, RZ, R3 ;  /* 0x000000ffff067224 */ /* 0x002fe400078e0003 */
[----:B------:R-:W-:-:S07]  /*66740*/  IMAD.MOV.U32 R7, RZ, RZ, R0 ;  /* 0x000000ffff077224 */ /* 0x000fce00078e0000 */
[----:B--2---:R-:W-:Y:S01]  /*66750*/  HMMA.16816.F32 R4, R4, R8, R16 ;  /* 0x000000080404723c */ /* 0x004fe20000001810 */
        /* <DEDUP_REMOVED lines=13> */
[----:B0-----:R-:W5:Y:S04]  /*66830*/  LDL.LU R4, [R1+0x494] ;  /* 0x0004940001047983 */ /* 0x001f680000300800 */
[----:B------:R-:W5:Y:S04]  /*66840*/  LDL.LU R5, [R1+0x464] ;  /* 0x0004640001057983 */ /* 0x000f680000300800 */
[----:B-1----:R-:W5:Y:S04]  /*66850*/  LDL.LU R6, [R1+0x49c] ;  /* 0x00049c0001067983 */ /* 0x002f680000300800 */
[----:B------:R-:W5:Y:S02]  /*66860*/  LDL.LU R7, [R1+0x46c] ;  /* 0x00046c0001077983 */ /* 0x000f640000300800 */
[----:B-----5:R-:W-:Y:S02]  /*66870*/  HMMA.16816.F32 R12, R4, R10, R12 ;  /* 0x0000000a040c723c */ /* 0x020fe4000000180c */
        /* <DEDUP_REMOVED lines=10> */
[----:B------:R0:W-:Y:S04]  /*66920*/  STL.64 [R1+0x3b0], R12 ;  /* 0x0003b00c01007387 */ /* 0x0001e80000100a00 */
[----:B------:R1:W-:Y:S04]  /*66930*/  STL.64 [R1+0x3b8], R14 ;  /* 0x0003b80e01007387 */ /* 0x0003e80000100a00 */
[----:B------:R-:W4:Y:S04]  /*66940*/  LDL.LU R5, [R1+0x4a4] ;  /* 0x0004a40001057983 */ /* 0x000f280000300800 */
[----:B------:R-:W4:Y:S04]  /*66950*/  LDL.LU R6, [R1+0x4dc] ;  /* 0x0004dc0001067983 */ /* 0x000f280000300800 */
[----:B------:R-:W4:Y:S04]  /*66960*/  LDL.LU R7, [R1+0x4ac] ;  /* 0x0004ac0001077983 */ /* 0x000f280000300800 */
[----:B0-----:R-:W3:Y:S01]  /*66970*/  LDL.LU R12, [R1+0x40] ;  /* 0x00004000010c7983 */ /* 0x001ee20000300800 */
[----:B----4-:R-:W-:-:S15]  /*66980*/  HMMA.16816.F32 R20, R4, R10, R24 ;  /* 0x0000000a0414723c */ /* 0x010fde0000001818 */
[----:B------:R-:W-:-:S04]  /*66990*/  NOP ;  /* 0x0000000000007918 */ /* 0x000fc80000000000 */
[----:B------:R-:W-:Y:S04]  /*669a0*/  STL.64 [R1+0x390], R20 ;  /* 0x0003901401007387 */ /* 0x000fe80000100a00 */
[----:B------:R-:W-:Y:S04]  /*669b0*/  STL.64 [R1+0x398], R22 ;  /* 0x0003981601007387 */ /* 0x000fe80000100a00 */
[----:B------:R-:W3:Y:S04]  /*669c0*/  LDL.LU R13, [R1+0x44] ;  /* 0x00004400010d7983 */ /* 0x000ee80000300800 */
[----:B-1----:R-:W4:Y:S04]  /*669d0*/  LDL.LU R14, [R1+0x48] ;  /* 0x00004800010e7983 */ /* 0x002f280000300800 */
        /* <DEDUP_REMOVED lines=13> */
[----:B--2---:R-:W-:Y:S01]  /*66ab0*/  MOV R4, R16 ;  /* 0x0000001000047202 */ /* 0x004fe20000000f00 */
[----:B------:R-:W-:-:S02]  /*66ac0*/  IMAD.MOV.U32 R5, RZ, RZ, R17 ;  /* 0x000000ffff057224 */ /* 0x000fc400078e0011 */
[----:B----4-:R-:W-:Y:S04]  /*66ad0*/  STL.64 [R1+0x1258], R14 ;  /* 0x0012580e01007387 */ /* 0x010fe80000100a00 */
[----:B---3--:R0:W-:Y:S04]  /*66ae0*/  STL.64 [R1+0x1250], R12 ;  /* 0x0012500c01007387 */ /* 0x0081e80000100a00 */
[----:B0-----:R-:W2:Y:S04]  /*66af0*/  LDL.LU R12, [R1+0x70] ;  /* 0x00007000010c7983 */ /* 0x001ea80000300800 */
[----:B------:R-:W2:Y:S04]  /*66b00*/  LDL.LU R13, [R1+0x74] ;  /* 0x00007400010d7983 */ /* 0x000ea80000300800 */
[----:B------:R-:W2:Y:S04]  /*66b10*/  LDL.LU R14, [R1+0x78] ;  /* 0x00007800010e7983 */ /* 0x000ea80000300800 */
[----:B------:R-:W2:Y:S01]  /*66b20*/  LDL.LU R15, [R1+0x7c] ;  /* 0x00007c00010f7983 */ /* 0x000ea20000300800 */
[----:B------:R-:W-:Y:S01]  /*66b30*/  IMAD.MOV.U32 R6, RZ, RZ, R18 ;  /* 0x000000ffff067224 */ /* 0x000fe200078e0012 */
[----:B------:R-:W-:-:S02]  /*66b40*/  MOV R7, R19 ;  /* 0x0000001300077202 */ /* 0x000fc40000000f00 */
        /* <DEDUP_REMOVED lines=11> */
[----:B------:R-:W5:Y:S01]  /*66c00*/  LDL.LU R19, [R1+0xc] ;  /* 0x00000c0001137983 */ /* 0x000f620000300800 */
        /* <DEDUP_REMOVED lines=41> */
[----:B0-----:R-:W4:Y:S04]  /*66ea0*/  LDL.LU R4, [R1+0x594] ;  /* 0x0005940001047983 */ /* 0x001f280000300800 */
[----:B------:R-:W4:Y:S04]  /*66eb0*/  LDL.LU R5, [R1+0x564] ;  /* 0x0005640001057983 */ /* 0x000f280000300800 */
[----:B-1----:R-:W4:Y:S01]  /*66ec0*/  LDL.LU R6, [R1+0x5a4] ;  /* 0x0005a40001067983 */ /* 0x002f220000300800 */
[----:B--2---:R-:W-:-:S03]  /*66ed0*/  IMAD.MOV.U32 R7, RZ, RZ, R12 ;  /* 0x000000ffff077224 */ /* 0x004fc600078e000c */
[----:B------:R-:W2:Y:S04]  /*66ee0*/  LDL.LU R12, [R1+0x1208] ;  /* 0x00120800010c7983 */ /* 0x000ea80000300800 */
[----:B----4-:R-:W-:Y:S01]  /*66ef0*/  HMMA.16816.F32 R4, R4, R10, R24 ;  /* 0x0000000a0404723c */ /* 0x010fe20000001818 */
[----:B------:R-:W4:Y:S04]  /*66f00*/  LDL.LU.64 R26, [R1+0x1200] ;  /* 0x00120000011a7983 */ /* 0x000f280000300a00 */
[----:B------:R-:W2:-:S14]  /*66f10*/  LDL.LU.64 R24, [R1+0x11f8] ;  /* 0x0011f80001187983 */ /* 0x000e9c0000300a00 */
[----:B------:R-:W-:Y:S04]  /*66f20*/  STL.64 [R1+0x770], R4 ;  /* 0x0007700401007387 */ /* 0x000fe80000100a00 */
[----:B------:R4:W-:Y:S02]  /*66f30*/  STL.64 [R1+0x778], R6 ;  /* 0x0007780601007387 */ /* 0x0009e40000100a00 */
[----:B----4-:R-:W-:Y:S02]  /*66f40*/  IMAD.MOV.U32 R6, RZ, RZ, R26 ;  /* 0x000000ffff067224 */ /* 0x010fe400078e001a */
[----:B--2---:R-:W-:Y:S01]  /*66f50*/  IMAD.MOV.U32 R4, RZ, RZ, R24 ;  /* 0x000000ffff047224 */ /* 0x004fe200078e0018 */
[----:B------:R-:W-:Y:S01]  /*66f60*/  MOV R5, R25 ;  /* 0x0000001900057202 */ /* 0x000fe20000000f00 */
[----:B------:R-:W2:Y:S01]  /*66f70*/  LDL.LU R24, [R1+0x11f4] ;  /* 0x0011f40001187983 */ /* 0x000ea20000300800 */
[----:B------:R-:W-:-:S03]  /*66f80*/  IMAD.MOV.U32 R7, RZ, RZ, R27 ;  /* 0x000000ffff077224 */ /* 0x000fc600078e001b */
[----:B------:R-:W2:Y:S04]  /*66f90*/  LDL.LU R25, [R1+0x11f0] ;  /* 0x0011f00001197983 */ /* 0x000ea80000300800 */
[----:B------:R-:W2:Y:S04]  /*66fa0*/  LDL.LU R26, [R1+0x11ec] ;  /* 0x0011ec00011a7983 */ /* 0x000ea80000300800 */
[----:B------:R-:W2:Y:S01]  /*66fb0*/  LDL.LU R27, [R1+0x11e8] ;  /* 0x0011e800011b7983 */ /* 0x000ea20000300800 */
[----:B-----5:R-:W-:Y:S01]  /*66fc0*/  HMMA.16816.F32 R16, R4, R10, R16 ;  /* 0x0000000a0410723c */ /* 0x020fe20000001810 */
[----:B---3--:R-:W-:Y:S01]  /*66fd0*/  MOV R4, R20 ;  /* 0x0000001400047202 */ /* 0x008fe20000000f00 */
[----:B------:R-:W-:Y:S01]  /*66fe0*/  IMAD.MOV.U32 R5, RZ, RZ, R21 ;  /* 0x000000ffff057224 */ /* 0x000fe200078e0015 */
[----:B------:R-:W-:Y:S01]  /*66ff0*/  MOV R7, R23 ;  /* 0x0000001700077202 */ /* 0x000fe20000000f00 */
[----:B------:R-:W-:Y:S01]  /*67000*/  IMAD.MOV.U32 R6, RZ, RZ, R22 ;  /* 0x000000ffff067224 */ /* 0x000fe200078e0016 */
[----:B------:R-:W3:-:S14]  /*67010*/  LDL.LU R20, [R1+0x11e4] ;  /* 0x0011e40001147983 */ /* 0x000edc0000300800 */
[----:B------:R-:W-:Y:S04]  /*67020*/  STL.64 [R1+0x780], R16 ;  /* 0x0007801001007387 */ /* 0x000fe80000100a00 */
[----:B------:R2:W-:Y:S04]  /*67030*/  STL.64 [R1+0x788], R18 ;  /* 0x0007881201007387 */ /* 0x0005e80000100a00 */
[----:B------:R-:W3:Y:S04]  /*67040*/  LDL.LU R21, [R1+0x11e0] ;  /* 0x0011e00001157983 */ /* 0x000ee80000300800 */
[----:B------:R-:W3:Y:S04]  /*67050*/  LDL.LU R22, [R1+0x11dc] ;  /* 0x0011dc0001167983 */ /* 0x000ee80000300800 */
[----:B------:R-:W3:Y:S01]  /*67060*/  LDL.LU R23, [R1+0x11d8] ;  /* 0x0011d80001177983 */ /* 0x000ee20000300800 */
[----:B--2---:R-:W-:Y:S01]  /*67070*/  HMMA.16816.F32 R16, R4, R10, R24 ;  /* 0x0000000a0410723c */ /* 0x004fe20000001818 */
[----:B------:R-:W-:-:S02]  /*67080*/  IMAD.MOV.U32 R4, RZ, RZ, R13 ;  /* 0x000000ffff047224 */ /* 0x000fc400078e000d */
[----:B------:R-:W2:Y:S01]  /*67090*/  LDL.LU R13, [R1+0x11d4] ;  /* 0x0011d400010d7983 */ /* 0x000ea20000300800 */
[----:B------:R-:W-:Y:S01]  /*670a0*/  IMAD.MOV.U32 R5, RZ, RZ, R14 ;  /* 0x000000ffff057224 */ /* 0x000fe200078e000e */
[----:B------:R-:W-:-:S14]  /*670b0*/  MOV R6, R15 ;  /* 0x0000000f00067202 */ /* 0x000fdc0000000f00 */
[----:B------:R-:W-:Y:S04]  /*670c0*/  STL.64 [R1+0x880], R16 ;  /* 0x0008801001007387 */ /* 0x000fe80000100a00 */
[----:B------:R3:W-:Y:S04]  /*670d0*/  STL.64 [R1+0x888], R18 ;  /* 0x0008881201007387 */ /* 0x0007e80000100a00 */
[----:B------:R-:W2:Y:S04]  /*670e0*/  LDL.LU R14, [R1+0x11d0] ;  /* 0x0011d000010e7983 */ /* 0x000ea80000300800 */
[----:B------:R-:W2:Y:S01]  /*670f0*/  LDL.LU R15, [R1+0x11cc] ;  /* 0x0011cc00010f7983 */ /* 0x000ea20000300800 */
[----:B------:R-:W-:-:S07]  /*67100*/  IMAD.MOV.U32 R7, RZ, RZ, R28 ;  /* 0x000000ffff077224 */ /* 0x000fce00078e001c */
[----:B---3--:R-:W-:Y:S01]  /*67110*/  HMMA.16816.F32 R16, R4, R10, R20 ;  /* 0x0000000a0410723c */ /* 0x008fe20000001814 */
[----:B------:R-:W-:Y:S01]  /*67120*/  IMAD.MOV.U32 R4, RZ, RZ, R29 ;  /* 0x000000ffff047224 */ /* 0x000fe200078e001d */
[----:B------:R-:W-:Y:S01]  /*67130*/  MOV R5, R2 ;  /* 0x0000000200057202 */ /* 0x000fe20000000f00 */
[----:B------:R-:W-:Y:S02]  /*67140*/  IMAD.MOV.U32 R6, RZ, RZ, R3 ;  /* 0x000000ffff067224 */ /* 0x000fe400078e0003 */
[----:B------:R-:W-:-:S14]  /*67150*/  IMAD.MOV.U32 R7, RZ, RZ, R0 ;  /* 0x000000ffff077224 */ /* 0x000fdc00078e0000 */
[----:B------:R-:W-:Y:S04]  /*67160*/  STL.64 [R1+0x890], R16 ;  /* 0x0008901001007387 */ /* 0x000fe80000100a00 */
[----:B------:R-:W-:Y:S04]  /*67170*/  STL.64 [R1+0x898], R18 ;  /* 0x0008981201007387 */ /* 0x000fe80000100a00 */
[----:B------:R-:W3:Y:S01]  /*67180*/  LDL R2, [R1+0x9e0] ;  /* 0x0009e00001027983 */ /* 0x000ee20000100800 */
[----:B--2---:R-:W-:-:S15]  /*67190*/  HMMA.16816.F32 R4, R4, R10, R12 ;  /* 0x0000000a0404723c */ /* 0x004fde000000180c */
[----:B------:R-:W-:-:S04]  /*671a0*/  NOP ;  /* 0x0000000000007918 */ /* 0x000fc80000000000 */
[----:B------:R-:W-:Y:S04]  /*671b0*/  STL.64 [R1+0x8b0], R4 ;  /* 0x0008b00401007387 */ /* 0x000fe80000100a00 */
[----:B------:R-:W-:Y:S04]  /*671c0*/  STL.64 [R1+0x8b8], R6 ;  /* 0x0008b80601007387 */ /* 0x000fe80000100a00 */
[----:B------:R-:W2:Y:S04]  /*671d0*/  LDL R0, [R1+0x9dc] ;  /* 0x0009dc0001007983 */ /* 0x000ea80000100800 */
[----:B---3--:R0:W-:Y:S04]  /*671e0*/  STL [R1+0x33c], R2 ;  /* 0x00033c0201007387 */ /* 0x0081e80000100800 */
[----:B0-----:R-:W3:Y:S04]  /*671f0*/  LDL R2, [R1+0x9d4] ;  /* 0x0009d40001027983 */ /* 0x001ee80000100800 */
[----:B--2---:R0:W-:Y:S04]  /*67200*/  STL [R1+0x45c], R0 ;  /* 0x00045c0001007387 */ /* 0x0041e80000100800 */
[----:B0-----:R-:W2:Y:S04]  /*67210*/  LDL R0, [R1+0x9d8] ;  /* 0x0009d80001007983 */ /* 0x001ea80000100800 */
        /* <DEDUP_REMOVED lines=55> */
[----:B0-----:R-:W2:Y:S01]  /*67590*/  LDL R0, [R1+0x964] ;  /* 0x0009640001007983 */ /* 0x001ea20000100800 */
[----:B------:R-:W-:-:S03]  /*675a0*/  UIADD3 UR6, UPT, UPT, UR6, 0x80, URZ ;  /* 0x0000008006067890 */ /* 0x000fc6000fffe0ff */
[----:B---3--:R0:W-:Y:S01]  /*675b0*/  STL [R1+0x5c8], R2 ;  /* 0x0005c80201007387 */ /* 0x0081e20000100800 */
[----:B------:R-:W-:Y:S02]  /*675c0*/  UISETP.GE.AND UP0, UPT, UR6, UR15, UPT ;  /* 0x0000000f0600728c */ /* 0x000fe4000bf06270 */
[----:B------:R-:W-:Y:S02]  /*675d0*/  ULEA UR5, UR13, UR5, 0x7 ;  /* 0x000000050d057291 */ /* 0x000fe4000f8e38ff */
[----:B------:R-:W-:Y:S01]  /*675e0*/  ULEA UR4, UR14, UR4, 0x7 ;  /* 0x000000040e047291 */ /* 0x000fe2000f8e38ff */
[----:B--2---:R0:W-:Y:S04]  /*675f0*/  STL [R1+0x5cc], R0 ;  /* 0x0005cc0001007387 */ /* 0x0041e80000100800 */
[----:B------:R-:W-:Y:S07]  /*67600*/  BRA.U !UP0, `(.L_x_1) ;  /* 0xfffffad108507547 */ /* 0x000fee000b83ffff */
.L_x_0:
[----:B------:R-:W3:Y:S04]  /*67610*/  LDL.LU.64 R12, [R1+0x808] ;  /* 0x00080800010c7983 */ /* 0x000ee80000300a00 */
[----:B------:R-:W4:Y:S04]  /*67620*/  LDL.LU.64 R14, [R1+0x860] ;  /* 0x00086000010e7983 */ /* 0x000f280000300a00 */
[----:B0-2---:R-:W2:Y:S04]  /*67630*/  LDL.LU.64 R2, [R1+0x8a8] ;  /* 0x0008a80001027983 */ /* 0x005ea80000300a00 */
[----:B------:R-:W5:Y:S04]  /*67640*/  LDL.LU.64 R4, [R1+0x8a0] ;  /* 0x0008a00001047983 */ /* 0x000f680000300a00 */
[----:B------:R-:W2:Y:S04]  /*67650*/  LDL.LU.64 R6, [R1+0x878] ;  /* 0x0008780001067983 */ /* 0x000ea80000300a00 */
[----:B------:R-:W2:Y:S04]  /*67660*/  LDL.LU.64 R8, [R1+0x870] ;  /* 0x0008700001087983 */ /* 0x000ea80000300a00 */
[----:B------:R-:W2:Y:S01]  /*67670*/  LDL.LU.64 R10, [R1+0x868] ;  /* 0x00086800010a7983 */ /* 0x000ea20000300a00 */
[----:B------:R-:W0:Y:S01]  /*67680*/  S2UR UR5, SR_CgaCtaId ;  /* 0x00000000000579c3 */ /* 0x000e220000008800 */
[----:B------:R-:W-:-:S07]  /*67690*/  UMOV UR4, 0x400 ;  /* 0x0000040000047882 */ /* 0x000fce0000000000 */
[----:B------:R-:W-:Y:S01]  /*676a0*/  BAR.SYNC.DEFER_BLOCKING 0x0 ;  /* 0x0000000000007b1d */ /* 0x000fe20000010000 */
[----:B---3--:R-:W-:-:S05]  /*676b0*/  MOV R0, R13 ;  /* 0x0000000d00007202 */ /* 0x008fca0000000f00 */
[----:B------:R1:W-:Y:S01]  /*676c0*/  STL [R1+0xc], R12 ;  /* 0x00000c0c01007387 */ /* 0x0003e20000100800 */
[----:B----4-:R-:W-:-:S03]  /*676d0*/  IMAD.MOV.U32 R16, RZ, RZ, R15 ;  /* 0x000000ffff107224 */ /* 0x010fc600078e000f */
[----:B-1----:R-:W3:Y:S04]  /*676e0*/  LDL.LU.64 R12, [R1+0x858] ;  /* 0x00085800010c7983 */ /* 0x002ee80000300a00 */
[----:B------:R2:W-:Y:S04]  /*676f0*/  STL [R1+0x8], R0 ;  /* 0x0000080001007387 */ /* 0x0005e80000100800 */
[----:B------:R1:W-:Y:S01]  /*67700*/  STL [R1+0x4], R14 ;  /* 0x0000040e01007387 */ /* 0x0003e20000100800 */
[----:B--2---:R-:W-:Y:S01]  /*67710*/  IMAD.MOV.U32 R0, RZ, RZ, R2 ;  /* 0x000000ffff007224 */ /* 0x004fe200078e0002 */
[----:B------:R-:W-:Y:S01]  /*67720*/  MOV R2, R3 ;  /* 0x0000000300027202 */ /* 0x000fe20000000f00 */
[----:B-----5:R-:W-:Y:S01]  /*67730*/  IMAD.MOV.U32 R3, RZ, RZ, R4 ;  /* 0x000000ffff037224 */ /* 0x020fe200078e0004 */
[----:B-1----:R-:W2:Y:S01]  /*67740*/  LDL.LU.64 R14, [R1+0x850] ;  /* 0x00085000010e7983 */ /* 0x002ea20000300a00 */
[----:B------:R-:W-:-:S03]  /*67750*/  IMAD.MOV.U32 R4, RZ, RZ, R5 ;  /* 0x000000ffff047224 */ /* 0x000fc600078e0005 */
[----:B------:R1:W-:Y:S01]  /*67760*/  STL [R1], R16 ;  /* 0x0000001001007387 */ /* 0x0003e20000100800 */
[----:B------:R-:W-:-:S03]  /*67770*/  MOV R5, R6 ;  /* 0x0000000600057202 */ /* 0x000fc60000000f00 */
[----:B------:R4:W-:Y:S01]  /*67780*/  STL [R1+0x174c], R0 ;  /* 0x00174c0001007387 */ /* 0x0009e20000100800 */
[----:B------:R-:W-:-:S03]  /*67790*/  IMAD.MOV.U32 R6, RZ, RZ, R7 ;  /* 0x000000ffff067224 */ /* 0x000fc600078e0007 */
[----:B-1----:R-:W5:Y:S01]  /*677a0*/  LDL.LU.64 R16, [R1+0x848] ;  /* 0x0008480001107983 */ /* 0x002f620000300a00 */
[----:B------:R-:W-:-:S03]  /*677b0*/  IMAD.MOV.U32 R7, RZ, RZ, R8 ;  /* 0x000000ffff077224 */ /* 0x000fc600078e0008 */
[----:B------:R1:W-:Y:S04]  /*677c0*/  STL [R1+0x1764], R2 ;  /* 0x0017640201007387 */ /* 0x0003e80000100800 */
[----:B------:R-:W-:Y:S01]  /*677d0*/  STL [R1+0x1734], R3 ;  /* 0x0017340301007387 */ /* 0x000fe20000100800 */
[----:B------:R-:W-:-:S03]  /*677e0*/  MOV R8, R9 ;  /* 0x0000000900087202 */ /* 0x000fc60000000f00 */
[----:B------:R-:W4:Y:S01]  /*677f0*/  LDL.LU.64 R18, [R1+0x840] ;  /* 0x0008400001127983 */ /* 0x000f220000300a00 */
[----:B------:R-:W-:-:S03]  /*67800*/  IMAD.MOV.U32 R9, RZ, RZ, R10 ;  /* 0x000000ffff097224 */ /* 0x000fc600078e000a */
[----:B------:R-:W4:Y:S04]  /*67810*/  LDL.LU.64 R20, [R1+0x838] ;  /* 0x0008380001147983 */ /* 0x000f280000300a00 */
[----:B------:R-:W-:Y:S04]  /*67820*/  STL [R1+0x1748], R4 ;  /* 0x0017480401007387 */ /* 0x000fe80000100800 */
[----:B------:R-:W-:Y:S04]  /*67830*/  STL [R1+0x1720], R5 ;  /* 0x0017200501007387 */ /* 0x000fe80000100800 */
[----:B------:R-:W4:Y:S04]  /*67840*/  LDL.LU.64 R22, [R1+0x830] ;  /* 0x0008300001167983 */ /* 0x000f280000300a00 */
[----:B------:R-:W-:Y:S04]  /*67850*/  STL [R1+0x172c], R6 ;  /* 0x00172c0601007387 */ /* 0x000fe80000100800 */
[----:B------:R-:W-:Y:S04]  /*67860*/  STL [R1+0x170c], R7 ;  /* 0x00170c0701007387 */ /* 0x000fe80000100800 */
[----:B------:R-:W4:Y:S01]  /*67870*/  LDL.LU.64 R24, [R1+0x9f0] ;  /* 0x0009f00001187983 */ /* 0x000f220000300a00 */
[----:B------:R-:W-:-:S03]  /*67880*/  IMAD.MOV.U32 R10, RZ, RZ, R11 ;  /* 0x000000ffff0a7224 */ /* 0x000fc600078e000b */
[----:B------:R-:W-:Y:S04]  /*67890*/  STL [R1+0x1718], R8 ;  /* 0x0017180801007387 */ /* 0x000fe80000100800 */
[----:B------:R-:W-:Y:S04]  /*678a0*/  STL [R1+0x16f8], R9 ;  /* 0x0016f80901007387 */ /* 0x000fe80000100800 */
[----:B------:R-:W4:Y:S04]  /*678b0*/  LDL.LU.64 R26, [R1+0xa00] ;  /* 0x000a0000011a7983 */ /* 0x000f280000300a00 */
[----:B------:R-:W4:Y:S04]  /*678c0*/  LDL.LU.64 R28, [R1+0x9e8] ;  /* 0x0009e800011c7983 */ /* 0x000f280000300a00 */
[----:B------:R-:W-:Y:S01]  /*678d0*/  STL [R1+0x1708], R10 ;  /* 0x0017080a01007387 */ /* 0x000fe20000100800 */
[----:B---3--:R-:W-:Y:S01]  /*678e0*/  MOV R11, R12 ;  /* 0x0000000c000b7202 */ /* 0x008fe20000000f00 */
[----:B------:R-:W-:-:S04]  /*678f0*/  IMAD.MOV.U32 R12, RZ, RZ, R13 ;  /* 0x000000ffff0c7224 */ /* 0x000fc800078e000d */
[----:B------:R-:W-:Y:S04]  /*67900*/  STL [R1+0x16e4], R11 ;  /* 0x0016e40b01007387 */ /* 0x000fe80000100800 */
[----:B------:R-:W-:Y:S01]  /*67910*/  STL [R1+0x16f4], R12 ;  /* 0x0016f40c01007387 */ /* 0x000fe20000100800 */
[----:B--2---:R-:W-:Y:S01]  /*67920*/  IMAD.MOV.U32 R13, RZ, RZ, R14 ;  /* 0x000000ffff0d7224 */ /* 0x004fe200078e000e */
[----:B------:R-:W-:-:S04]  /*67930*/  MOV R14, R15 ;  /* 0x0000000f000e7202 */ /* 0x000fc80000000f00 */
[----:B------:R-:W-:Y:S04]  /*67940*/  STL [R1+0x16d0], R13 ;  /* 0x0016d00d01007387 */ /* 0x000fe80000100800 */
[----:B------:R-:W-:Y:S01]  /*67950*/  STL [R1+0x16e0], R14 ;  /* 0x0016e00e01007387 */ /* 0x000fe20000100800 */
[----:B-----5:R-:W-:Y:S02]  /*67960*/  IMAD.MOV.U32 R15, RZ, RZ, R16 ;  /* 0x000000ffff0f7224 */ /* 0x020fe400078e0010 */
[----:B------:R-:W-:-:S03]  /*67970*/  IMAD.MOV.U32 R16, RZ, RZ, R17 ;  /* 0x000000ffff107224 */ /* 0x000fc600078e0011 */
[----:B------:R-:W-:Y:S04]  /*67980*/  STL [R1+0x16c0], R15 ;  /* 0x0016c00f01007387 */ /* 0x000fe80000100800 */
[----:B------:R-:W-:Y:S01]  /*67990*/  STL [R1+0x16cc], R16 ;  /* 0x0016cc1001007387 */ /* 0x000fe20000100800 */
[----:B----4-:R-:W-:Y:S01]  /*679a0*/  MOV R17, R18 ;  /* 0x0000001200117202 */ /* 0x010fe20000000f00 */
[----:B------:R-:W-:Y:S02]  /*679b0*/  IMAD.MOV.U32 R18, RZ, RZ, R19 ;  /* 0x000000ffff127224 */ /* 0x000fe400078e0013 */
[----:B------:R-:W-:Y:S01]  /*679c0*/  IMAD.MOV.U32 R19, RZ, RZ, R20 ;  /* 0x000000ffff137224 */ /* 0x000fe200078e0014 */
[----:B------:R-:W-:Y:S01]  /*679d0*/  MOV R20, R21 ;  /* 0x0000001500147202 */ /* 0x000fe20000000f00 */
[----:B------:R-:W-:Y:S04]  /*679e0*/  STL [R1+0x16b4], R17 ;  /* 0x0016b41101007387 */ /* 0x000fe80000100800 */
[----:B------:R-:W-:Y:S04]  /*679f0*/  STL [R1+0x16bc], R18 ;  /* 0x0016bc1201007387 */ /* 0x000fe80000100800 */
[----:B------:R-:W-:Y:S01]  /*67a00*/  STL [R1+0x16a8], R19 ;  /* 0x0016a81301007387 */ /* 0x000fe20000100800 */
[----:B------:R-:W-:-:S02]  /*67a10*/  IMAD.MOV.U32 R21, RZ, RZ, R22 ;  /* 0x000000ffff157224 */ /* 0x000fc400078e0016 */
[----:B------:R-:W-:Y:S01]  /*67a20*/  IMAD.MOV.U32 R22, RZ, RZ, R23 ;  /* 0x000000ffff167224 */ /* 0x000fe200078e0017 */
[----:B------:R-:W-:Y:S04]  /*67a30*/  STL [R1+0x16b0], R20 ;  /* 0x0016b01401007387 */ /* 0x000fe80000100800 */
[----:B------:R-:W-:Y:S04]  /*67a40*/  STL [R1+0x169c], R21 ;  /* 0x00169c1501007387 */ /* 0x000fe80000100800 */
[----:B------:R-:W-:Y:S01]  /*67a50*/  STL [R1+0x16a4], R22 ;  /* 0x0016a41601007387 */ /* 0x000fe20000100800 */
[----:B------:R-:W-:Y:S01]  /*67a60*/  MOV R23, R24 ;  /* 0x0000001800177202 */ /* 0x000fe20000000f00 */
[----:B------:R-:W-:-:S04]  /*67a70*/  IMAD.MOV.U32 R24, RZ, RZ, R25 ;  /* 0x000000ffff187224 */ /* 0x000fc800078e0019 */
[----:B------:R-:W-:Y:S04]  /*67a80*/  STL [R1+0x1690], R23 ;  /* 0x0016901701007387 */ /* 0x000fe80000100800 */
[----:B------:R-:W-:Y:S01]  /*67a90*/  STL [R1+0x1698], R24 ;  /* 0x0016981801007387 */ /* 0x000fe20000100800 */
[----:B------:R-:W-:Y:S01]  /*67aa0*/  IMAD.MOV.U32 R25, RZ, RZ, R26 ;  /* 0x000000ffff197224 */ /* 0x000fe200078e001a */
[----:B------:R-:W-:Y:S01]  /*67ab0*/  MOV R26, R27 ;  /* 0x0000001b001a7202 */ /* 0x000fe20000000f00 */
[----:B------:R-:W-:-:S03]  /*67ac0*/  IMAD.MOV.U32 R27, RZ, RZ, R28 ;  /* 0x000000ffff1b7224 */ /* 0x000fc600078e001c */
[----:B------:R-:W-:Y:S01]  /*67ad0*/  STL [R1+0x1684], R25 ;  /* 0x0016841901007387 */ /* 0x000fe20000100800 */
[----:B------:R-:W-:-:S03]  /*67ae0*/  IMAD.MOV.U32 R28, RZ, RZ, R29 ;  /* 0x000000ffff1c7224 */ /* 0x000fc600078e001d */
[----:B------:R-:W-:Y:S04]  /*67af0*/  STL [R1+0x168c], R26 ;  /* 0x00168c1a01007387 */ /* 0x000fe80000100800 */
[----:B------:R-:W-:Y:S04]  /*67b00*/  STL [R1+0x1678], R27 ;  /* 0x0016781b01007387 */ /* 0x000fe80000100800 */
[----:B------:R-:W-:Y:S04]  /*67b10*/  STL [R1+0x1680], R28 ;  /* 0x0016801c01007387 */ /* 0x000fe80000100800 */
[----:B------:R-:W2:Y:S04]  /*67b20*/  LDL.LU R0, [R1+0x620] ;  /* 0x0006200001007983 */ /* 0x000ea80000300800 */
[----:B-1----:R-:W3:Y:S04]  /*67b30*/  LDL.LU R2, [R1+0x624] ;  /* 0x0006240001027983 */ /* 0x002ee80000300800 */
[----:B--2---:R1:W-:Y:S04]  /*67b40*/  STL [R1+0x4d8], R0 ;  /* 0x0004d80001007387 */ /* 0x0043e80000100800 */
[----:B-1----:R-:W2:Y:S04]  /*67b50*/  LDL.LU R0, [R1+0x628] ;  /* 0x0006280001007983 */ /* 0x002ea80000300800 */
[----:B---3--:R1:W-:Y:S04]  /*67b60*/  STL [R1+0x4d4], R2 ;  /* 0x0004d40201007387 */ /* 0x0083e80000100800 */
        /* <DEDUP_REMOVED lines=28> */
[----:B--2---:R2:W-:Y:S04]  /*67d30*/  STL [R1+0x1760], R0 ;  /* 0x0017600001007387 */ /* 0x0045e80000100800 */
[----:B-1----:R-:W3:Y:S04]  /*67d40*/  LDL.LU R2, [R1+0x654] ;  /* 0x0006540001027983 */ /* 0x002ee80000300800 */
[----:B--2---:R-:W2:Y:S04]  /*67d50*/  LDL.LU R0, [R1+0x658] ;  /* 0x0006580001007983 */ /* 0x004ea80000300800 */
[----:B---3--:R1:W-:Y:S04]  /*67d60*/  STL [R1+0x494], R2 ;  /* 0x0004940201007387 */ /* 0x0083e80000100800 */
[----:B--2---:R2:W-:Y:S04]  /*67d70*/  STL [R1+0x1768], R0 ;  /* 0x0017680001007387 */ /* 0x0045e80000100800 */
[----:B-1----:R-:W3:Y:S04]  /*67d80*/  LDL.LU R2, [R1+0x65c] ;  /* 0x00065c0001027983 */ /* 0x002ee80000300800 */
[----:B--2---:R-:W2:Y:S04]  /*67d90*/  LDL.LU R0, [R1+0x640] ;  /* 0x0006400001007983 */ /* 0x004ea80000300800 */
[----:B---3--:R1:W-:Y:S04]  /*67da0*/  STL [R1+0x46c], R2 ;  /* 0x00046c0201007387 */ /* 0x0083e80000100800 */
[----:B-1----:R-:W3:Y:S04]  /*67db0*/  LDL.LU R2, [R1+0x644] ;  /* 0x0006440001027983 */ /* 0x002ee80000300800 */
[----:B--2---:R1:W-:Y:S04]  /*67dc0*/  STL [R1+0x468], R0 ;  /* 0x0004680001007387 */ /* 0x0043e80000100800 */
[----:B-1----:R-:W2:Y:S04]  /*67dd0*/  LDL.LU R0, [R1+0x648] ;  /* 0x0006480001007983 */ /* 0x002ea80000300800 */
[----:B---3--:R1:W-:Y:S04]  /*67de0*/  STL [R1+0x464], R2 ;  /* 0x0004640201007387 */ /* 0x0083e80000100800 */
[----:B-1----:R-:W3:Y:S04]  /*67df0*/  LDL.LU R2, [R1+0x64c] ;  /* 0x00064c0001027983 */ /* 0x002ee80000300800 */
[----:B--2---:R-:W-:Y:S04]  /*67e00*/  STL [R1+0x460], R0 ;  /* 0x0004600001007387 */ /* 0x004fe80000100800 */
[----:B---3--:R1:W-:Y:S04]  /*67e10*/  STL [R1+0x176c], R2 ;  /* 0x00176c0201007387 */ /* 0x0083e80000100800 */
[----:B-1----:R-:W2:Y:S04]  /*67e20*/  LDL.LU R2, [R1+0x630] ;  /* 0x0006300001027983 */ /* 0x002ea80000300800 */
[----:B------:R-:W3:Y:S04]  /*67e30*/  LDL.LU R0, [R1+0x634] ;  /* 0x0006340001007983 */ /* 0x000ee80000300800 */
        /* <DEDUP_REMOVED lines=12> */
[----:B--2---:R-:W-:Y:S04]  /*67f00*/  STL [R1+0x430], R2 ;  /* 0x0004300201007387 */ /* 0x004fe80000100800 */
[----:B------:R-:W2:Y:S04]  /*67f10*/  LDL.LU R3, [R1+0x3d0] ;  /* 0x0003d00001037983 */ /* 0x000ea80000300800 */
[----:B---3--:R1:W-:Y:S04]  /*67f20*/  STL [R1+0x42c], R0 ;  /* 0x00042c0001007387 */ /* 0x0083e80000100800 */
[----:B--2---:R2:W-:Y:S04]  /*67f30*/  STL [R1+0x1744], R3 ;  /* 0x0017440301007387 */ /* 0x0045e80000100800 */
[----:B-1----:R-:W3:Y:S04]  /*67f40*/  LDL.LU R0, [R1+0x3d4] ;  /* 0x0003d40001007983 */ /* 0x002ee80000300800 */
[----:B--2---:R-:W2:Y:S04]  /*67f50*/  LDL.LU R3, [R1+0x3d8] ;  /* 0x0003d80001037983 */ /* 0x004ea80000300800 */
[----:B---3--:R1:W-:Y:S04]  /*67f60*/  STL [R1+0x424], R0 ;  /* 0x0004240001007387 */ /* 0x0083e80000100800 */
[----:B--2---:R-:W-:Y:S04]  /*67f70*/  STL [R1+0x1750], R3 ;  /* 0x0017500301007387 */ /* 0x004fe80000100800 */
[----:B------:R-:W2:Y:S04]  /*67f80*/  LDL.LU R2, [R1+0x3dc] ;  /* 0x0003dc0001027983 */ /* 0x000ea80000300800 */
[----:B-1----:R-:W3:Y:S04]  /*67f90*/  LDL.LU R0, [R1+0x360] ;  /* 0x0003600001007983 */ /* 0x002ee80000300800 */
[----:B--2---:R1:W-:Y:S04]  /*67fa0*/  STL [R1+0x3d8], R2 ;  /* 0x0003d80201007387 */ /* 0x0043e80000100800 */
[----:B-1----:R-:W2:Y:S04]  /*67fb0*/  LDL.LU R2, [R1+0x364] ;  /* 0x0003640001027983 */ /* 0x002ea80000300800 */
[----:B---3--:R1:W-:Y:S04]  /*67fc0*/  STL [R1+0x3d4], R0 ;  /* 0x0003d40001007387 */ /* 0x0083e80000100800 */
[----:B-1----:R-:W3:Y:S04]  /*67fd0*/  LDL.LU R0, [R1+0x368] ;  /* 0x0003680001007983 */ /* 0x002ee80000300800 */
[----:B--2---:R1:W-:Y:S04]  /*67fe0*/  STL [R1+0x3d0], R2 ;  /* 0x0003d00201007387 */ /* 0x0043e80000100800 */
[----:B------:R-:W2:Y:S04]  /*67ff0*/  LDL.LU R4, [R1+0x36c] ;  /* 0x00036c0001047983 */ /* 0x000ea80000300800 */
[----:B---3--:R3:W-:Y:S04]  /*68000*/  STL [R1+0x38c], R0 ;  /* 0x00038c0001007387 */ /* 0x0087e80000100800 */
[----:B--2---:R-:W-:Y:S04]  /*68010*/  STL [R1+0x1754], R4 ;  /* 0x0017540401007387 */ /* 0x004fe80000100800 */
[----:B-1----:R-:W2:Y:S04]  /*68020*/  LDL.LU R2, [R1+0x340] ;  /* 0x0003400001027983 */ /* 0x002ea80000300800 */
[----:B---3--:R-:W3:Y:S04]  /*68030*/  LDL.LU R0, [R1+0x344] ;  /* 0x0003440001007983 */ /* 0x008ee80000300800 */
        /* <DEDUP_REMOVED lines=116> */
[----:B-1----:R-:W2:Y:S04]  /*68780*/  LDL.LU R0, [R1+0x6ec] ;  /* 0x0006ec0001007983 */ /* 0x002ea80000300800 */
[----:B------:R-:W3:Y:S04]  /*68790*/  LDL.LU R2, [R1+0x690] ;  /* 0x0006900001027983 */ /* 0x000ee80000300800 */
[----:B--2---:R1:W-:Y:S04]  /*687a0*/  STL [R1+0x280], R0 ;  /* 0x0002800001007387 */ /* 0x0043e80000100800 */
[----:B-1----:R-:W2:Y:S04]  /*687b0*/  LDL.LU R0, [R1+0x694] ;  /* 0x0006940001007983 */ /* 0x002ea80000300800 */
[----:B---3--:R-:W-:Y:S04]  /*687c0*/  STL [R1+0x27c], R2 ;  /* 0x00027c0201007387 */ /* 0x008fe80000100800 */
[----:B------:R-:W3:Y:S04]  /*687d0*/  LDL.LU R12, [R1+0x698] ;  /* 0x00069800010c7983 */ /* 0x000ee80000300800 */
[----:B--2---:R1:W-:Y:S04]  /*687e0*/  STL [R1+0x278], R0 ;  /* 0x0002780001007387 */ /* 0x0043e80000100800 */
[----:B---3--:R-:W-:Y:S04]  /*687f0*/  STL [R1+0x1700], R12 ;  /* 0x0017000c01007387 */ /* 0x008fe80000100800 */
        /* <DEDUP_REMOVED lines=16> */
[----:B---3--:R-:W-:Y:S04]  /*68900*/  STL [R1+0x10], R2 ;  /* 0x0000100201007387 */ /* 0x008fe80000100800 */
[----:B------:R-:W3:Y:S04]  /*68910*/  LDL.LU R13, [R1+0x720] ;  /* 0x00072000010d7983 */ /* 0x000ee80000300800 */
[----:B--2---:R1:W-:Y:S04]  /*68920*/  STL [R1+0x14], R0 ;  /* 0x0000140001007387 */ /* 0x0043e80000100800 */
[----:B---3--:R2:W-:Y:S04]  /*68930*/  STL [R1+0x16dc], R13 ;  /* 0x0016dc0d01007387 */ /* 0x0085e80000100800 */
        /* <DEDUP_REMOVED lines=83> */
[----:B-1----:R-:W3:Y:S04]  /*68e70*/  LDL R0, [R1+0x71c] ;  /* 0x00071c0001007983 */ /* 0x002ee80000100800 */
        /* <DEDUP_REMOVED lines=57> */
[----:B-1----:R-:W4:Y:S04]  /*69210*/  LDL.LU R2, [R1+0x7a0] ;  /* 0x0007a00001027983 */ /* 0x002f280000300800 */
[----:B---3--:R-:W3:Y:S04]  /*69220*/  LDL.LU R0, [R1+0x7a4] ;  /* 0x0007a40001007983 */ /* 0x008ee80000300800 */
[----:B----4-:R1:W-:Y:S04]  /*69230*/  STL [R1+0x138], R2 ;  /* 0x0001380201007387 */ /* 0x0103e80000100800 */
[----:B-1----:R-:W4:Y:S04]  /*69240*/  LDL.LU R2, [R1+0x7a8] ;  /* 0x0007a80001027983 */ /* 0x002f280000300800 */
[----:B---3--:R1:W-:Y:S04]  /*69250*/  STL [R1+0x13c], R0 ;  /* 0x00013c0001007387 */ /* 0x0083e80000100800 */
[----:B-1----:R-:W3:Y:S04]  /*69260*/  LDL.LU R0, [R1+0x7ac] ;  /* 0x0007ac0001007983 */ /* 0x002ee80000300800 */
        /* <DEDUP_REMOVED lines=8> */
[----:B----4-:R-:W-:Y:S04]  /*692f0*/  STL [R1+0x150], R2 ;  /* 0x0001500201007387 */ /* 0x010fe80000100800 */
[----:B------:R-:W4:Y:S04]  /*69300*/  LDL.LU R23, [R1+0x820] ;  /* 0x0008200001177983 */ /* 0x000f280000300800 */
[----:B---3--:R1:W-:Y:S04]  /*69310*/  STL [R1+0x154], R0 ;  /* 0x0001540001007387 */ /* 0x0083e80000100800 */
[----:B----4-:R3:W-:Y:S04]  /*69320*/  STL [R1+0x1694], R23 ;  /* 0x0016941701007387 */ /* 0x0107e80000100800 */
[----:B-1----:R-:W4:Y:S04]  /*69330*/  LDL.LU R0, [R1+0x824] ;  /* 0x0008240001007983 */ /* 0x002f280000300800 */
[----:B---3--:R-:W3:Y:S04]  /*69340*/  LDL.LU R23, [R1+0x828] ;  /* 0x0008280001177983 */ /* 0x008ee80000300800 */
[----:B----4-:R1:W-:Y:S04]  /*69350*/  STL [R1+0x15c], R0 ;  /* 0x00015c0001007387 */ /* 0x0103e80000100800 */
[----:B------:R-:W4:Y:S04]  /*69360*/  LDL.LU R2, [R1+0x82c] ;  /* 0x00082c0001027983 */ /* 0x000f280000300800 */
[----:B-1----:R-:W5:Y:S04]  /*69370*/  LDL.LU R0, [R1+0x7f0] ;  /* 0x0007f00001007983 */ /* 0x002f680000300800 */
[----:B----4-:R1:W-:Y:S04]  /*69380*/  STL [R1+0x164], R2 ;  /* 0x0001640201007387 */ /* 0x0103e80000100800 */
[----:B-1----:R-:W4:Y:S04]  /*69390*/  LDL.LU R2, [R1+0x7f4] ;  /* 0x0007f40001027983 */ /* 0x002f280000300800 */
[----:B-----5:R1:W-:Y:S04]  /*693a0*/  STL [R1+0x168], R0 ;  /* 0x0001680001007387 */ /* 0x0203e80000100800 */
[----:B-1----:R-:W5:Y:S04]  /*693b0*/  LDL.LU R0, [R1+0x7f8] ;  /* 0x0007f80001007983 */ /* 0x002f680000300800 */
[----:B----4-:R1:W-:Y:S04]  /*693c0*/  STL [R1+0x16c], R2 ;  /* 0x00016c0201007387 */ /* 0x0103e80000100800 */
[----:B------:R-:W4:Y:S04]  /*693d0*/  LDL.LU R24, [R1+0x7fc] ;  /* 0x0007fc0001187983 */ /* 0x000f280000300800 */
[----:B-----5:R5:W-:Y:S04]  /*693e0*/  STL [R1+0x170], R0 ;  /* 0x0001700001007387 */ /* 0x020be80000100800 */
[----:B-1----:R-:W2:Y:S04]  /*693f0*/  LDL.LU R2, [R1+0x7c0] ;  /* 0x0007c00001027983 */ /* 0x002ea80000300800 */
[----:B-----5:R-:W5:Y:S04]  /*69400*/  LDL.LU R0, [R1+0x7c4] ;  /* 0x0007c40001007983 */ /* 0x020f680000300800 */
[----:B--2---:R1:W-:Y:S04]  /*69410*/  STL [R1+0x178], R2 ;  /* 0x0001780201007387 */ /* 0x0043e80000100800 */
[----:B-1----:R-:W2:Y:S04]  /*69420*/  LDL.LU R2, [R1+0x7c8] ;  /* 0x0007c80001027983 */ /* 0x002ea80000300800 */
[----:B-----5:R1:W-:Y:S04]  /*69430*/  STL [R1+0x17c], R0 ;  /* 0x00017c0001007387 */ /* 0x0203e80000100800 */
[----:B-1----:R-:W5:Y:S04]  /*69440*/  LDL.LU R0, [R1+0x7cc] ;  /* 0x0007cc0001007983 */ /* 0x002f680000300800 */
        /* <DEDUP_REMOVED lines=8> */
[----:B--2---:R-:W-:Y:S04]  /*694d0*/  STL [R1+0x190], R2 ;  /* 0x0001900201007387 */ /* 0x004fe80000100800 */
[----:B------:R-:W2:Y:S04]  /*694e0*/  LDL.LU R25, [R1+0x900] ;  /* 0x0009000001197983 */ /* 0x000ea80000300800 */
[----:B-----5:R1:W-:Y:S04]  /*694f0*/  STL [R1+0x194], R0 ;  /* 0x0001940001007387 */ /* 0x0203e80000100800 */
[----:B--2---:R2:W-:Y:S04]  /*69500*/  STL [R1+0x1688], R25 ;  /* 0x0016881901007387 */ /* 0x0045e80000100800 */
[----:B-1----:R-:W5:Y:S04]  /*69510*/  LDL.LU R0, [R1+0x904] ;  /* 0x0009040001007983 */ /* 0x002f680000300800 */
[----:B--2---:R-:W2:Y:S04]  /*69520*/  LDL.LU R25, [R1+0x908] ;  /* 0x0009080001197983 */ /* 0x004ea80000300800 */
[----:B-----5:R1:W-:Y:S04]  /*69530*/  STL [R1+0x19c], R0 ;  /* 0x00019c0001007387 */ /* 0x0203e80000100800 */
[----:B------:R-:W5:Y:S04]  /*69540*/  LDL.LU R2, [R1+0x90c] ;  /* 0x00090c0001027983 */ /* 0x000f680000300800 */
[----:B-1----:R-:W2:Y:S04]  /*69550*/  LDL.LU R0, [R1+0x8d0] ;  /* 0x0008d00001007983 */ /* 0x002ea80000300800 */
[----:B-----5:R1:W-:Y:S04]  /*69560*/  STL [R1+0x1a4], R2 ;  /* 0x0001a40201007387 */ /* 0x0203e80000100800 */
[----:B-1----:R-:W5:Y:S04]  /*69570*/  LDL.LU R2, [R1+0x8d4] ;  /* 0x0008d40001027983 */ /* 0x002f680000300800 */
[----:B--2---:R1:W-:Y:S04]  /*69580*/  STL [R1+0x1a8], R0 ;  /* 0x0001a80001007387 */ /* 0x0043e80000100800 */
[----:B-1----:R-:W2:Y:S04]  /*69590*/  LDL.LU R0, [R1+0x8d8] ;  /* 0x0008d80001007983 */ /* 0x002ea80000300800 */
[----:B-----5:R1:W-:Y:S04]  /*695a0*/  STL [R1+0x1ac], R2 ;  /* 0x0001ac0201007387 */ /* 0x0203e80000100800 */
[----:B------:R-:W5:Y:S04]  /*695b0*/  LDL.LU R26, [R1+0x8dc] ;  /* 0x0008dc00011a7983 */ /* 0x000f680000300800 */
        /* <DEDUP_REMOVED lines=8> */
[----:B------:R-:W3:Y:S01]  /*69640*/  LDL.LU R3, [R1+0x880] ;  /* 0x0008800001037983 */ /* 0x000ee20000300800 */
[----:B-1----:R-:W1:Y:S03]  /*69650*/  S2R R2, SR_TID.X ;  /* 0x0000000000027919 */ /* 0x002e660000002100 */
[----:B--2---:R2:W-:Y:S04]  /*69660*/  STL [R1+0x1c4], R0 ;  /* 0x0001c40001007387 */ /* 0x0045e80000100800 */
[----:B--2---:R-:W2:Y:S04]  /*69670*/  LDL.LU R0, [R1+0x884] ;  /* 0x0008840001007983 */ /* 0x004ea80000300800 */
[----:B---3--:R3:W-:Y:S04]  /*69680*/  STL [R1+0x1c8], R3 ;  /* 0x0001c80301007387 */ /* 0x0087e80000100800 */
[----:B---3--:R-:W3:Y:S04]  /*69690*/  LDL.LU R3, [R1+0x888] ;  /* 0x0008880001037983 */ /* 0x008ee80000300800 */
[----:B--2---:R2:W-:Y:S04]  /*696a0*/  STL [R1+0x1cc], R0 ;  /* 0x0001cc0001007387 */ /* 0x0045e80000100800 */
[----:B--2---:R-:W2:Y:S04]  /*696b0*/  LDL.LU R0, [R1+0x88c] ;  /* 0x00088c0001007983 */ /* 0x004ea80000300800 */
[----:B---3--:R3:W-:Y:S04]  /*696c0*/  STL [R1+0x1d0], R3 ;  /* 0x0001d00301007387 */ /* 0x0087e80000100800 */
[----:B------:R-:W3:Y:S04]  /*696d0*/  LDL.LU R27, [R1+0x930] ;  /* 0x00093000011b7983 */ /* 0x000ee80000300800 */
[----:B--2---:R2:W-:Y:S04]  /*696e0*/  STL [R1+0x1d4], R0 ;  /* 0x0001d40001007387 */ /* 0x0045e80000100800 */
[----:B---3--:R3:W-:Y:S04]  /*696f0*/  STL [R1+0x167c], R27 ;  /* 0x00167c1b01007387 */ /* 0x0087e80000100800 */
[----:B------:R-:W4:Y:S04]  /*69700*/  LDL.LU R3, [R1+0x934] ;  /* 0x0009340001037983 */ /* 0x000f280000300800 */
[----:B--2---:R-:W2:Y:S04]  /*69710*/  LDL.LU R0, [R1+0x8] ;  /* 0x0000080001007983 */ /* 0x004ea80000300800 */
[----:B---3--:R-:W3:Y:S04]  /*69720*/  LDL.LU R27, [R1+0x938] ;  /* 0x00093800011b7983 */ /* 0x008ee80000300800 */
[----:B----4-:R4:W-:Y:S04]  /*69730*/  STL [R1+0x210], R3 ;  /* 0x0002100301007387 */ /* 0x0109e80000100800 */
[----:B------:R-:W2:Y:S04]  /*69740*/  LDL.LU R4, [R1+0x93c] ;  /* 0x00093c0001047983 */ /* 0x000ea80000300800 */
[----:B----4-:R-:W4:Y:S04]  /*69750*/  LDL.LU R3, [R1+0x910] ;  /* 0x0009100001037983 */ /* 0x010f280000300800 */
[----:B--2---:R2:W-:Y:S04]  /*69760*/  STL [R1+0x1dc], R4 ;  /* 0x0001dc0401007387 */ /* 0x0045e80000100800 */
[----:B--2---:R-:W2:Y:S04]  /*69770*/  LDL.LU R4, [R1+0x914] ;  /* 0x0009140001047983 */ /* 0x004ea80000300800 */
[----:B----4-:R4:W-:Y:S04]  /*69780*/  STL [R1+0x1e0], R3 ;  /* 0x0001e00301007387 */ /* 0x0109e80000100800 */
[----:B----4-:R-:W4:Y:S04]  /*69790*/  LDL.LU R3, [R1+0x918] ;  /* 0x0009180001037983 */ /* 0x010f280000300800 */
[----:B--2---:R2:W-:Y:S04]  /*697a0*/  STL [R1+0x1e4], R4 ;  /* 0x0001e40401007387 */ /* 0x0045e80000100800 */
[----:B------:R-:W3:Y:S04]  /*697b0*/  LDL.LU R28, [R1+0x91c] ;  /* 0x00091c00011c7983 */ /* 0x000ee80000300800 */
[----:B----4-:R4:W-:Y:S04]  /*697c0*/  STL [R1+0x1e8], R3 ;  /* 0x0001e80301007387 */ /* 0x0109e80000100800 */
[----:B--2---:R-:W2:Y:S04]  /*697d0*/  LDL.LU R4, [R1+0x8f0] ;  /* 0x0008f00001047983 */ /* 0x004ea80000300800 */
[----:B----4-:R-:W4:Y:S04]  /*697e0*/  LDL.LU R3, [R1+0x8f4] ;  /* 0x0008f40001037983 */ /* 0x010f280000300800 */
[----:B--2---:R2:W-:Y:S04]  /*697f0*/  STL [R1+0x1f0], R4 ;  /* 0x0001f00401007387 */ /* 0x0045e80000100800 */
[----:B--2---:R-:W2:Y:S04]  /*69800*/  LDL.LU R4, [R1+0x8f8] ;  /* 0x0008f80001047983 */ /* 0x004ea80000300800 */
[----:B----4-:R4:W-:Y:S04]  /*69810*/  STL [R1+0x1f4], R3 ;  /* 0x0001f40301007387 */ /* 0x0109e80000100800 */
        /* <DEDUP_REMOVED lines=26> */
[----:B------:R-:W3:Y:S04]  /*699c0*/  LDL.LU R9, [R1+0xc] ;  /* 0x00000c0001097983 */ /* 0x000ee80000300800 */
[----:B--2---:R-:W2:Y:S04]  /*699d0*/  LDL.LU R4, [R1+0x920] ;  /* 0x0009200001047983 */ /* 0x004ea80000300800 */
[----:B----4-:R4:W-:Y:S04]  /*699e0*/  STL [R1+0x228], R3 ;  /* 0x0002280301007387 */ /* 0x0109e80000100800 */
[----:B----4-:R-:W4:Y:S01]  /*699f0*/  LDL.LU R3, [R1+0x924] ;  /* 0x0009240001037983 */ /* 0x010f220000300800 */
[----:B-1----:R-:W-:Y:S01]  /*69a00*/  SHF.L.U32 R29, R2, 0x9, RZ ;  /* 0x00000009021d7819 */ /* 0x002fe200000006ff */
[----:B0-----:R-:W-:Y:S01]  /*69a10*/  ULEA UR6, UR5, UR4, 0x18 ;  /* 0x0000000405067291 */ /* 0x001fe2000f8ec0ff */
[C---:B------:R-:W-:Y:S01]  /*69a20*/  FSETP.GEU.AND P0, PT, R0.reuse, 1.175494350822287508e-38, PT ;  /* 0x008000000000780b */ /* 0x040fe20003f0e000 */
[----:B------:R-:W0:Y:S01]  /*69a30*/  LDCU.64 UR4, c[0x0][0x3e0] ;  /* 0x00007c00ff0477ac */ /* 0x000e220008000a00 */
[----:B------:R-:W-:Y:S01]  /*69a40*/  FSETP.GT.AND P1, PT, |R0|, 8.50705917302346158658e+37, PT ;  /* 0x7e8000000000780b */ /* 0x000fe20003f24200 */
[----:B--2---:R1:W-:Y:S02]  /*69a50*/  STL [R1+0x244], R4 ;  /* 0x0002440401007387 */ /* 0x0043e40000100800 */
[----:B-1----:R-:W-:-:S02]  /*69a60*/  IMAD.SHL.U32 R4, R2, 0x8, RZ ;  /* 0x0000000802047824 */ /* 0x002fc400078e00ff */
[----:B----4-:R1:W-:Y:S04]  /*69a70*/  STL [R1+0x240], R3 ;  /* 0x0002400301007387 */ /* 0x0103e80000100800 */
[----:B------:R-:W2:Y:S01]  /*69a80*/  LDL.LU R5, [R1+0x928] ;  /* 0x0009280001057983 */ /* 0x000ea20000300800 */
[----:B-1----:R-:W-:Y:S02]  /*69a90*/  LOP3.LUT R3, R29, 0x1000, RZ, 0xc0, !PT ;  /* 0x000010001d037812 */ /* 0x002fe400078ec0ff */
[----:B------:R-:W-:Y:S02]  /*69aa0*/  LOP3.LUT R29, R4, 0x80, RZ, 0xc0, !PT ;  /* 0x00000080041d7812 */ /* 0x000fe400078ec0ff */
[----:B------:R-:W4:Y:S04]  /*69ab0*/  LDL.LU R4, [R1+0x92c] ;  /* 0x00092c0001047983 */ /* 0x000f280000300800 */
[----:B--2---:R-:W-:Y:S04]  /*69ac0*/  STL [R1+0x224], R5 ;  /* 0x0002240501007387 */ /* 0x004fe80000100800 */
[----:B----4-:R1:W-:Y:S04]  /*69ad0*/  STL [R1+0x220], R4 ;  /* 0x0002200401007387 */ /* 0x0103e80000100800 */
[----:B-1----:R-:W2:Y:S01]  /*69ae0*/  LDL.LU R4, [R1+0x8b0] ;  /* 0x0008b00001047983 */ /* 0x002ea20000300800 */
[----:B------:R-:W-:Y:S01]  /*69af0*/  IADD3 R3, PT, PT, R29, UR6, R3 ;  /* 0x000000061d037c10 */ /* 0x000fe2000fffe003 */
[----:B------:R-:W-:-:S02]  /*69b00*/  FMUL R29, R0, 8388608 ;  /* 0x4b000000001d7820 */ /* 0x000fc40000400000 */
[----:B--2---:R1:W-:Y:S04]  /*69b10*/  STL [R1+0x23c], R4 ;  /* 0x00023c0401007387 */ /* 0x0043e80000100800 */
[----:B-1----:R-:W2:Y:S04]  /*69b20*/  LDL.LU R4, [R1+0x8b4] ;  /* 0x0008b40001047983 */ /* 0x002ea80000300800 */
[----:B------:R-:W4:Y:S04]  /*69b30*/  LDL.LU R14, [R1+0x49c] ;  /* 0x00049c00010e7983 */ /* 0x000f280000300800 */
[----:B------:R-:W3:Y:S01]  /*69b40*/  LDL.LU R13, [R1+0x4a0] ;  /* 0x0004a000010d7983 */ /* 0x000ee20000300800 */
[----:B------:R-:W-:-:S03]  /*69b50*/  IMAD.SHL.U32 R5, R2, 0x100, RZ ;  /* 0x0000010002057824 */ /* 0x000fc600078e00ff */
[----:B--2---:R1:W-:Y:S04]  /*69b60*/  STL [R1+0x238], R4 ;  /* 0x0002380401007387 */ /* 0x0043e80000100800 */
[----:B------:R-:W2:Y:S04]  /*69b70*/  LDL.LU R12, [R1+0x4ac] ;  /* 0x0004ac00010c7983 */ /* 0x000ea80000300800 */
[----:B------:R-:W2:Y:S01]  /*69b80*/  LDL.LU R11, [R1+0x4b0] ;  /* 0x0004b000010b7983 */ /* 0x000ea20000300800 */
[----:B-1----:R-:W-:-:S03]  /*69b90*/  FSEL R4, R29, R0, !P0 ;  /* 0x000000001d047208 */ /* 0x002fc60004000000 */
[----:B------:R-:W2:Y:S04]  /*69ba0*/  LDL.LU R10, [R1+0x4bc] ;  /* 0x0004bc00010a7983 */ /* 0x000ea80000300800 */
[----:B------:R-:W2:Y:S04]  /*69bb0*/  LDL.LU R8, [R1+0x4c0] ;  /* 0x0004c00001087983 */ /* 0x000ea80000300800 */
[----:B------:R-:W2:Y:S04]  /*69bc0*/  LDL.LU R7, [R1+0x4cc] ;  /* 0x0004cc0001077983 */ /* 0x000ea80000300800 */
[----:B------:R-:W2:Y:S04]  /*69bd0*/  LDL.LU R6, [R1+0x4d0] ;  /* 0x0004d00001067983 */ /* 0x000ea80000300800 */
[----:B------:R-:W-:Y:S04]  /*69be0*/  STL [R1+0x448], R4 ;  /* 0x0004480401007387 */ /* 0x000fe80000100800 */
[----:B------:R-:W2:Y:S01]  /*69bf0*/  LDL.LU R15, [R1+0x8b8] ;  /* 0x0008b800010f7983 */ /* 0x000ea20000300800 */
[----:B------:R-:W-:-:S03]  /*69c00*/  LOP3.LUT R29, R5, 0x1e000, RZ, 0xc0, !PT ;  /* 0x0001e000051d7812 */ /* 0x000fc600078ec0ff */
[----:B------:R-:W5:Y:S01]  /*69c10*/  LDL.LU R5, [R1+0x8bc] ;  /* 0x0008bc0001057983 */ /* 0x000f620000300800 */
[----:B------:R-:W-:-:S04]  /*69c20*/  SHF.L.U32 R2, R2, 0x4, RZ ;  /* 0x0000000402027819 */ /* 0x000fc800000006ff */
[----:B------:R-:W-:-:S04]  /*69c30*/  LOP3.LUT R2, R2, 0x70, RZ, 0xc0, !PT ;  /* 0x0000007002027812 */ /* 0x000fc800078ec0ff */
[----:B------:R-:W-:Y:S02]  /*69c40*/  IADD3 R29, PT, PT, R2, R3, R29 ;  /* 0x00000003021d7210 */ /* 0x000fe40007ffe01d */
[C---:B------:R-:W-:Y:S01]  /*69c50*/  FSETP.GEU.AND P3, PT, |R0|.reuse, 1.175494350822287508e-38, PT ;  /* 0x008000000000780b */ /* 0x040fe20003f6e200 */
[----:B------:R-:W-:-:S12]  /*69c60*/  @P1 FMUL R0, R0, 0.25 ;  /* 0x3e80000000001820 */ /* 0x000fd80000400000 */
[----:B------:R-:W-:Y:S01]  /*69c70*/  @!P3 FMUL R0, R0, 16777216 ;  /* 0x4b8000000000b820 */ /* 0x000fe20000400000 */
[----:B----4-:R-:W-:Y:S01]  /*69c80*/  @P1 FMUL R14, R14, 0.25 ;  /* 0x3e8000000e0e1820 */ /* 0x010fe20000400000 */
[----:B---3--:R-:W-:Y:S01]  /*69c90*/  @P1 FMUL R13, R13, 0.25 ;  /* 0x3e8000000d0d1820 */ /* 0x008fe20000400000 */
[----:B--2---:R-:W-:Y:S04]  /*69ca0*/  STL [R1+0x21c], R15 ;  /* 0x00021c0f01007387 */ /* 0x004fe80000100800 */
[----:B------:R-:W2:Y:S04]  /*69cb0*/  LDL.LU R3, [R1] ;  /* 0x0000000001037983 */ /* 0x000ea80000300800 */
[----:B-----5:R1:W-:Y:S04]  /*69cc0*/  STL [R1+0x218], R5 ;  /* 0x0002180501007387 */ /* 0x0203e80000100800 */
[----:B------:R3:W-:Y:S04]  /*69cd0*/  STL [R1+0x13ac], R29 ;  /* 0x0013ac1d01007387 */ /* 0x0007e80000100800 */
[----:B------:R-:W4:Y:S04]  /*69ce0*/  LDL.LU R21, [R1+0x4a4] ;  /* 0x0004a40001157983 */ /* 0x000f280000300800 */
[----:B------:R-:W5:Y:S01]  /*69cf0*/  LDL.LU R2, [R1+0x4a8] ;  /* 0x0004a80001027983 */ /* 0x000f620000300800 */
[----:B-1----:R1:W0:Y:S01]  /*69d00*/  MUFU.RCP R5, R0 ;  /* 0x0000000000057308 */ /* 0x0022220000001000 */
[----:B------:R-:W-:Y:S01]  /*69d10*/  @P1 FMUL R12, R12, 0.25 ;  /* 0x3e8000000c0c1820 */ /* 0x000fe20000400000 */
[----:B------:R-:W-:Y:S01]  /*69d20*/  @P1 FMUL R11, R11, 0.25 ;  /* 0x3e8000000b0b1820 */ /* 0x000fe20000400000 */
[----:B------:R-:W-:Y:S01]  /*69d30*/  @P1 FMUL R10, R10, 0.25 ;  /* 0x3e8000000a0a1820 */ /* 0x000fe20000400000 */
[----:B------:R-:W-:Y:S01]  /*69d40*/  @!P3 FMUL R14, R14, 16777216 ;  /* 0x4b8000000e0eb820 */ /* 0x000fe20000400000 */
[----:B------:R-:W-:Y:S01]  /*69d50*/  @P1 FMUL R8, R8, 0.25 ;  /* 0x3e80000008081820 */ /* 0x000fe20000400000 */
[----:B------:R-:W-:Y:S01]  /*69d60*/  @P1 FMUL R7, R7, 0.25 ;  /* 0x3e80000007071820 */ /* 0x000fe20000400000 */
[----:B------:R-:W-:Y:S01]  /*69d70*/  @!P3 FMUL R13, R13, 16777216 ;  /* 0x4b8000000d0db820 */ /* 0x000fe20000400000 */
[----:B------:R-:W-:Y:S01]  /*69d80*/  @P1 FMUL R6, R6, 0.25 ;  /* 0x3e80000006061820 */ /* 0x000fe20000400000 */
[----:B------:R-:W-:Y:S01]  /*69d90*/  @!P3 FMUL R12, R12, 16777216 ;  /* 0x4b8000000c0cb820 */ /* 0x000fe20000400000 */
[----:B-1----:R-:W5:Y:S01]  /*69da0*/  LDL.LU R0, [R1+0x4b4] ;  /* 0x0004b40001007983 */ /* 0x002f620000300800 */
[----:B------:R-:W-:Y:S01]  /*69db0*/  @!P3 FMUL R11, R11, 16777216 ;  /* 0x4b8000000b0bb820 */ /* 0x000fe20000400000 */
[----:B------:R-:W-:Y:S01]  /*69dc0*/  FSETP.GT.AND P2, PT, |R9|, 8.50705917302346158658e+37, PT ;  /* 0x7e8000000900780b */ /* 0x000fe20003f44200 */
[----:B------:R-:W-:Y:S01]  /*69dd0*/  @!P3 FMUL R10, R10, 16777216 ;  /* 0x4b8000000a0ab820 */ /* 0x000fe20000400000 */
[----:B---3--:R-:W3:Y:S01]  /*69de0*/  LDL.LU R29, [R1+0x4b8] ;  /* 0x0004b800011d7983 */ /* 0x008ee20000300800 */
[----:B------:R-:W-:Y:S01]  /*69df0*/  @!P3 FMUL R8, R8, 16777216 ;  /* 0x4b8000000808b820 */ /* 0x000fe20000400000 */
[----:B------:R-:W-:Y:S01]  /*69e00*/  @!P3 FMUL R7, R7, 16777216 ;  /* 0x4b8000000707b820 */ /* 0x000fe20000400000 */
[C---:B0-----:R-:W-:Y:S01]  /*69e10*/  FMUL R14, R5.reuse, R14 ;  /* 0x0000000e050e7220 */ /* 0x041fe20000400000 */
[----:B------:R-:W3:Y:S01]  /*69e20*/  LDL.LU R20, [R1+0x4c4] ;  /* 0x0004c40001147983 */ /* 0x000ee20000300800 */
[C---:B------:R-:W-:Y:S01]  /*69e30*/  FMUL R13, R5.reuse, R13 ;  /* 0x0000000d050d7220 */ /* 0x040fe20000400000 */
[----:B------:R-:W-:Y:S01]  /*69e40*/  @!P3 FMUL R6, R6, 16777216 ;  /* 0x4b8000000606b820 */ /* 0x000fe20000400000 */
[C---:B------:R-:W-:Y:S01]  /*69e50*/  FMUL R12, R5.reuse, R12 ;  /* 0x0000000c050c7220 */ /* 0x040fe20000400000 */
[----:B------:R-:W3:Y:S01]  /*69e60*/  LDL.LU R19, [R1+0x4c8] ;  /* 0x0004c80001137983 */ /* 0x000ee20000300800 */
[C---:B------:R-:W-:Y:S01]  /*69e70*/  FMUL R11, R5.reuse, R11 ;  /* 0x0000000b050b7220 */ /* 0x040fe20000400000 */
[----:B------:R-:W-:Y:S01]  /*69e80*/  FMUL R10, R5, R10 ;  /* 0x0000000a050a7220 */ /* 0x000fe20000400000 */
[----:B------:R-:W-:Y:S01]  /*69e90*/  FSETP.GEU.AND P6, PT, |R9|, 1.175494350822287508e-38, PT ;  /* 0x008000000900780b */ /* 0x000fe20003fce200 */
[----:B------:R-:W3:Y:S01]  /*69ea0*/  LDL.LU R18, [R1+0x4d4] ;  /* 0x0004d40001127983 */ /* 0x000ee20000300800 */
[C---:B------:R-:W-:Y:S01]  /*69eb0*/  FMUL R8, R5.reuse, R8 ;  /* 0x0000000805087220 */ /* 0x040fe20000400000 */
[----:B------:R-:W-:-:S02]  /*69ec0*/  FMUL R7, R5, R7 ;  /* 0x0000000705077220 */ /* 0x000fc40000400000 */
[----:B------:R-:W3:Y:S01]  /*69ed0*/  LDL.LU R17, [R1+0x4d8] ;  /* 0x0004d80001117983 */ /* 0x000ee20000300800 */
[----:B------:R-:W-:Y:S01]  /*69ee0*/  FMUL R5, R5, R6 ;  /* 0x0000000605057220 */ /* 0x000fe20000400000 */
[C---:B------:R-:W-:Y:S02]  /*69ef0*/  FMUL R6, R9.reuse, 8388608 ;  /* 0x4b00000009067820 */ /* 0x040fe40000400000 */
[----:B------:R-:W-:Y:S01]  /*69f00*/  STL [R1+0x5ac], R14 ;  /* 0x0005ac0e01007387 */ /* 0x000fe20000100800 */
[----:B------:R-:W-:-:S03]  /*69f10*/  FSETP.GEU.AND P5, PT, R9, 1.175494350822287508e-38, PT ;  /* 0x008000000900780b */ /* 0x000fc60003fae000 */
[----:B------:R-:W-:Y:S04]  /*69f20*/  STL [R1+0x5a8], R13 ;  /* 0x0005a80d01007387 */ /* 0x000fe80000100800 */
[----:B------:R-:W-:Y:S04]  /*69f30*/  STL [R1+0x5a4], R12 ;  /* 0x0005a40c01007387 */ /* 0x000fe80000100800 */
[----:B------:R-:W-:Y:S04]  /*69f40*/  STL [R1+0x5a0], R11 ;  /* 0x0005a00b01007387 */ /* 0x000fe80000100800 */
[----:B------:R-:W-:Y:S04]  /*69f50*/  STL [R1+0x59c], R10 ;  /* 0x00059c0a01007387 */ /* 0x000fe80000100800 */
[----:B------:R-:W-:Y:S04]  /*69f60*/  STL [R1+0x598], R8 ;  /* 0x0005980801007387 */ /* 0x000fe80000100800 */
[----:B------:R0:W-:Y:S02]  /*69f70*/  STL [R1+0x594], R7 ;  /* 0x0005940701007387 */ /* 0x0001e40000100800 */
[----:B0-----:R-:W-:Y:S01]  /*69f80*/  FSEL R7, R6, R9, !P5 ;  /* 0x0000000906077208 */ /* 0x001fe20006800000 */
[----:B------:R-:W-:-:S04]  /*69f90*/  @P2 FMUL R9, R9, 0.25 ;  /* 0x3e80000009092820 */ /* 0x000fc80000400000 */
[----:B------:R-:W-:Y:S01]  /*69fa0*/  @!P6 FMUL R9, R9, 16777216 ;  /* 0x4b8000000909e820 */ /* 0x000fe20000400000 */
[----:B------:R-:W-:Y:S03]  /*69fb0*/  STL [R1+0x590], R5 ;  /* 0x0005900501007387 */ /* 0x000fe60000100800 */
[----:B------:R-:W0:Y:S01]  /*69fc0*/  MUFU.RCP R16, R9 ;  /* 0x0000000900107308 */ /* 0x000e220000001000 */
[----:B------:R1:W-:Y:S01]  /*69fd0*/  STL [R1+0x440], R7 ;  /* 0x0004400701007387 */ /* 0x0003e20000100800 */
[----:B------:R-:W-:-:S03]  /*69fe0*/  VIADD R4, R4, 0xc0cafb0d ;  /* 0xc0cafb0d04047836 */ /* 0x000fc60000000000 */
[----:B------:R-:W3:Y:S01]  /*69ff0*/  LDL.LU R8, [R1+0x4] ;  /* 0x0000040001087983 */ /* 0x000ee20000300800 */
[----:B-1----:R-:W-:Y:S01]  /*6a000*/  VIADD R7, R7, 0xc0cafb0d ;  /* 0xc0cafb0d07077836 */ /* 0x002fe20000000000 */
[----:B------:R-:W-:-:S04]  /*6a010*/  LOP3.LUT R4, R4, 0xff800000, RZ, 0xc0, !PT ;  /* 0xff80000004047812 */ /* 0x000fc800078ec0ff */
[----:B------:R-:W-:Y:S01]  /*6a020*/  LOP3.LUT R14, R7, 0xff800000, RZ, 0xc0, !PT ;  /* 0xff800000070e7812 */ /* 0x000fe200078ec0ff */
[C---:B--2---:R-:W-:Y:S01]  /*6a030*/  FMUL R5, R3.reuse, 8388608 ;  /* 0x4b00000003057820 */ /* 0x044fe20000400000 */
[----:B------:R-:W-:-:S04]  /*6a040*/  FSETP.GEU.AND P1, PT, R3, 1.175494350822287508e-38, PT ;  /* 0x008000000300780b */ /* 0x000fc80003f2e000 */
[----:B------:R-:W-:Y:S01]  /*6a050*/  FSEL R5, R5, R3, !P1 ;  /* 0x0000000305057208 */ /* 0x000fe20004800000 */
[----:B----4-:R-:W-:-:S04]  /*6a060*/  @P2 FMUL R21, R21, 0.25 ;  /* 0x3e80000015152820 */ /* 0x010fc80000400000 */
[----:B------:R-:W-:Y:S01]  /*6a070*/  STL [R1+0x444], R5 ;  /* 0x0004440501007387 */ /* 0x000fe20000100800 */
[----:B-----5:R-:W-:Y:S01]  /*6a080*/  @P2 FMUL R2, R2, 0.25 ;  /* 0x3e80000002022820 */ /* 0x020fe20000400000 */
[----:B------:R-:W-:Y:S02]  /*6a090*/  @!P6 FMUL R21, R21, 16777216 ;  /* 0x4b8000001515e820 */ /* 0x000fe40000400000 */
[----:B------:R-:W2:Y:S01]  /*6a0a0*/  LDL.LU R13, [R1+0x42c] ;  /* 0x00042c00010d7983 */ /* 0x000ea20000300800 */
[----:B------:R-:W-:-:S03]  /*6a0b0*/  @!P6 FMUL R2, R2, 16777216 ;  /* 0x4b8000000202e820 */ /* 0x000fc60000400000 */
[----:B------:R-:W4:Y:S01]  /*6a0c0*/  LDL.LU R12, [R1+0x430] ;  /* 0x00043000010c7983 */ /* 0x000f220000300800 */
[----:B0-----:R-:W-:-:S03]  /*6a0d0*/  FMUL R21, R16, R21 ;  /* 0x0000001510157220 */ /* 0x001fc60000400000 */
[----:B------:R-:W5:Y:S01]  /*6a0e0*/  LDL.LU R11, [R1+0x43c] ;  /* 0x00043c00010b7983 */ /* 0x000f620000300800 */
[----:B------:R-:W-:-:S03]  /*6a0f0*/  FMUL R2, R16, R2 ;  /* 0x0000000210027220 */ /* 0x000fc60000400000 */
[----:B------:R-:W5:Y:S04]  /*6a100*/  LDL.LU R10, [R1+0x450] ;  /* 0x00045000010a7983 */ /* 0x000f680000300800 */
[----:B------:R-:W5:Y:S04]  /*6a110*/  LDL.LU R9, [R1+0x460] ;  /* 0x0004600001097983 */ /* 0x000f680000300800 */
[----:B------:R-:W5:Y:S04]  /*6a120*/  LDL.LU R7, [R1+0x46c] ;  /* 0x00046c0001077983 */ /* 0x000f680000300800 */
[----:B------:R-:W-:Y:S04]  /*6a130*/  STL [R1+0x5ec], R14 ;  /* 0x0005ec0e01007387 */ /* 0x000fe80000100800 */
[----:B------:R-:W-:Y:S04]  /*6a140*/  STL [R1+0x5f8], R4 ;  /* 0x0005f80401007387 */ /* 0x000fe80000100800 */
[----:B------:R0:W-:Y:S04]  /*6a150*/  STL [R1+0x58c], R21 ;  /* 0x00058c1501007387 */ /* 0x0001e80000100800 */
[----:B0-----:R-:W5:Y:S04]  /*6a160*/  LDL.LU R21, [R1+0x1770] ;  /* 0x0017700001157983 */ /* 0x001f680000300800 */
[----:B------:R0:W-:Y:S04]  /*6a170*/  STL [R1+0x588], R2 ;  /* 0x0005880201007387 */ /* 0x0001e80000100800 */
[----:B0-----:R-:W5:Y:S01]  /*6a180*/  LDL.LU R2, [R1+0x176c] ;  /* 0x00176c0001027983 */ /* 0x001f620000300800 */
[C---:B------:R-:W-:Y:S01]  /*6a190*/  FSETP.GT.AND P4, PT, |R3|.reuse, 8.50705917302346158658e+37, PT ;  /* 0x7e8000000300780b */ /* 0x040fe20003f84200 */
[----:B------:R-:W-:Y:S01]  /*6a1a0*/  @P2 FMUL R0, R0, 0.25 ;  /* 0x3e80000000002820 */ /* 0x000fe20000400000 */
[----:B------:R-:W-:-:S03]  /*6a1b0*/  FSETP.GEU.AND P3, PT, |R3|, 1.175494350822287508e-38, PT ;  /* 0x008000000300780b */ /* 0x000fc60003f6e200 */
[----:B------:R-:W-:Y:S01]  /*6a1c0*/  @!P6 FMUL R0, R0, 16777216 ;  /* 0x4b8000000000e820 */ /* 0x000fe20000400000 */
[----:B------:R-:W-:-:S03]  /*6a1d0*/  FSEL R6, RZ, -23, P0 ;  /* 0xc1b80000ff067808 */ /* 0x000fc60000000000 */
[----:B------:R-:W-:Y:S01]  /*6a1e0*/  FMUL R0, R16, R0 ;  /* 0x0000000010007220 */ /* 0x000fe20000400000 */
[----:B------:R-:W-:-:S03]  /*6a1f0*/  I2FP.F32.S32 R4, R4 ;  /* 0x0000000400047245 */ /* 0x000fc60000201400 */
[----:B------:R-:W-:Y:S01]  /*6a200*/  @P4 FMUL R3, R3, 0.25 ;  /* 0x3e80000003034820 */ /* 0x000fe20000400000 */
[----:B---3--:R-:W-:Y:S01]  /*6a210*/  @P2 FMUL R29, R29, 0.25 ;  /* 0x3e8000001d1d2820 */ /* 0x008fe20000400000 */
[----:B------:R0:W-:Y:S01]  /*6a220*/  STL [R1+0x584], R0 ;  /* 0x0005840001007387 */ /* 0x0001e20000100800 */
[----:B------:R-:W-:Y:S01]  /*6a230*/  @P2 FMUL R20, R20, 0.25 ;  /* 0x3e80000014142820 */ /* 0x000fe20000400000 */
[----:B------:R-:W-:Y:S01]  /*6a240*/  @!P3 FMUL R3, R3, 16777216 ;  /* 0x4b8000000303b820 */ /* 0x000fe20000400000 */
[----:B------:R-:W-:Y:S01]  /*6a250*/  @P2 FMUL R19, R19, 0.25 ;  /* 0x3e80000013132820 */ /* 0x000fe20000400000 */
[----:B------:R-:W-:Y:S01]  /*6a260*/  @P2 FMUL R18, R18, 0.25 ;  /* 0x3e80000012122820 */ /* 0x000fe20000400000 */
[----:B------:R-:W-:Y:S01]  /*6a270*/  FFMA.FTZ R4, R4, 1.1920928955078125e-07, R6 ;  /* 0x3400000004047823 */ /* 0x000fe20000010006 */
[----:B------:R-:W-:Y:S01]  /*6a280*/  @P2 FMUL R17, R17, 0.25 ;  /* 0x3e80000011112820 */ /* 0x000fe20000400000 */
[----:B------:R-:W-:Y:S01]  /*6a290*/  @!P6 FMUL R29, R29, 16777216 ;  /* 0x4b8000001d1de820 */ /* 0x000fe20000400000 */
[----:B0-----:R-:W3:Y:S01]  /*6a2a0*/  LDL.LU R0, [R1+0x1768] ;  /* 0x0017680001007983 */ /* 0x001ee20000300800 */
[----:B------:R0:W1:Y:S01]  /*6a2b0*/  MUFU.RCP R6, R3 ;  /* 0x0000000300067308 */ /* 0x0000620000001000 */
[----:B------:R-:W-:Y:S01]  /*6a2c0*/  @!P6 FMUL R20, R20, 16777216 ;  /* 0x4b8000001414e820 */ /* 0x000fe20000400000 */
[----:B------:R-:W-:Y:S01]  /*6a2d0*/  @!P6 FMUL R19, R19, 16777216 ;  /* 0x4b8000001313e820 */ /* 0x000fe20000400000 */
[----:B------:R-:W-:Y:S01]  /*6a2e0*/  @!P6 FMUL R18, R18, 16777216 ;  /* 0x4b8000001212e820 */ /* 0x000fe20000400000 */
[----:B------:R-:W-:Y:S01]  /*6a2f0*/  FSEL R15, RZ, -23, P5 ;  /* 0xc1b80000ff0f7808 */ /* 0x000fe20002800000 */
[----:B------:R-:W-:Y:S01]  /*6a300*/  @!P6 FMUL R17, R17, 16777216 ;  /* 0x4b8000001111e820 */ /* 0x000fe20000400000 */
[----:B------:R-:W-:Y:S01]  /*6a310*/  I2FP.F32.S32 R14, R14 ;  /* 0x0000000e000e7245 */ /* 0x000fe20000201400 */
[C---:B------:R-:W-:Y:S01]  /*6a320*/  FMUL R29, R16.reuse, R29 ;  /* 0x0000001d101d7220 */ /* 0x040fe20000400000 */
[C---:B------:R-:W-:Y:S01]  /*6a330*/  FMUL R20, R16.reuse, R20 ;  /* 0x0000001410147220 */ /* 0x040fe20000400000 */
[C---:B------:R-:W-:Y:S01]  /*6a340*/  FMUL R19, R16.reuse, R19 ;  /* 0x0000001310137220 */ /* 0x040fe20000400000 */
[C---:B------:R-:W-:Y:S01]  /*6a350*/  FMUL R18, R16.reuse, R18 ;  /* 0x0000001210127220 */ /* 0x040fe20000400000 */
[----:B------:R-:W-:Y:S01]  /*6a360*/  FMUL R16, R16, R17 ;  /* 0x0000001110107220 */ /* 0x000fe20000400000 */
[----:B------:R-:W-:Y:S01]  /*6a370*/  STL [R1+0x580], R29 ;  /* 0x0005801d01007387 */ /* 0x000fe20000100800 */
[----:B------:R-:W-:-:S03]  /*6a380*/  FFMA.FTZ R14, R14, 1.1920928955078125e-07, R15 ;  /* 0x340000000e0e7823 */ /* 0x000fc6000001000f */
[----:B------:R0:W-:Y:S04]  /*6a390*/  STL [R1+0x578], R20 ;  /* 0x0005781401007387 */ /* 0x0001e80000100800 */
[----:B------:R0:W-:Y:S04]  /*6a3a0*/  STL [R1+0x570], R19 ;  /* 0x0005701301007387 */ /* 0x0001e80000100800 */
[----:B------:R-:W-:Y:S04]  /*6a3b0*/  STL [R1+0x564], R18 ;  /* 0x0005641201007387 */ /* 0x000fe80000100800 */
[----:B------:R-:W-:Y:S04]  /*6a3c0*/  STL [R1+0x560], R16 ;  /* 0x0005601001007387 */ /* 0x000fe80000100800 */
[----:B------:R-:W-:Y:S04]  /*6a3d0*/  STL [R1+0x69c], R14 ;  /* 0x00069c0e01007387 */ /* 0x000fe80000100800 */
[----:B------:R1:W-:Y:S04]  /*6a3e0*/  STL [R1+0x698], R4 ;  /* 0x0006980401007387 */ /* 0x0003e80000100800 */
[----:B0-----:R-:W3:Y:S04]  /*6a3f0*/  LDL.LU R20, [R1+0x434] ;  /* 0x0004340001147983 */ /* 0x001ee80000300800 */
[----:B------:R-:W3:Y:S04]  /*6a400*/  LDL.LU R19, [R1+0x438] ;  /* 0x0004380001137983 */ /* 0x000ee80000300800 */
[----:B-1----:R-:W3:Y:S04]  /*6a410*/  LDL.LU R4, [R1+0x458] ;  /* 0x0004580001047983 */ /* 0x002ee80000300800 */
[----:B------:R-:W3:Y:S04]  /*6a420*/  LDL.LU R3, [R1+0x464] ;  /* 0x0004640001037983 */ /* 0x000ee80000300800 */
[----:B------:R-:W3:Y:S04]  /*6a430*/  LDL.LU R18, [R1+0x468] ;  /* 0x0004680001127983 */ /* 0x000ee80000300800 */
[----:B------:R-:W3:Y:S01]  /*6a440*/  LDL.LU R17, [R1+0x494] ;  /* 0x0004940001117983 */ /* 0x000ee20000300800 */
[----:B--2---:R-:W-:Y:S01]  /*6a450*/  @P4 FMUL R13, R13, 0.25 ;  /* 0x3e8000000d0d4820 */ /* 0x004fe20000400000 */
[----:B----4-:R-:W-:-:S03]  /*6a460*/  @P4 FMUL R12, R12, 0.25 ;  /* 0x3e8000000c0c4820 */ /* 0x010fc60000400000 */
[----:B------:R-:W-:Y:S01]  /*6a470*/  @!P3 FMUL R13, R13, 16777216 ;  /* 0x4b8000000d0db820 */ /* 0x000fe20000400000 */
[----:B-----5:R-:W-:Y:S01]  /*6a480*/  @P4 FMUL R11, R11, 0.25 ;  /* 0x3e8000000b0b4820 */ /* 0x020fe20000400000 */
[----:B------:R-:W-:-:S03]  /*6a490*/  @!P3 FMUL R12, R12, 16777216 ;  /* 0x4b8000000c0cb820 */ /* 0x000fc60000400000 */
[----:B------:R-:W-:Y:S01]  /*6a4a0*/  @!P3 FMUL R11, R11, 16777216 ;  /* 0x4b8000000b0bb820 */ /* 0x000fe20000400000 */
[----:B------:R-:W-:Y:S01]  /*6a4b0*/  @P4 FMUL R10, R10, 0.25 ;  /* 0x3e8000000a0a4820 */ /* 0x000fe20000400000 */
[C---:B------:R-:W-:Y:S01]  /*6a4c0*/  FMUL R13, R6.reuse, R13 ;  /* 0x0000000d060d7220 */ /* 0x040fe20000400000 */
[C---:B------:R-:W-:Y:S01]  /*6a4d0*/  FMUL R12, R6.reuse, R12 ;  /* 0x0000000c060c7220 */ /* 0x040fe20000400000 */
[----:B------:R-:W-:Y:S01]  /*6a4e0*/  FMUL R29, R6, R11 ;  /* 0x0000000b061d7220 */ /* 0x000fe20000400000 */
[----:B------:R-:W-:Y:S02]  /*6a4f0*/  @!P3 FMUL R10, R10, 16777216 ;  /* 0x4b8000000a0ab820 */ /* 0x000fe40000400000 */
[----:B------:R-:W-:Y:S02]  /*6a500*/  STL [R1+0x57c], R13 ;  /* 0x00057c0d01007387 */ /* 0x000fe40000100800 */
[----:B------:R-:W-:Y:S02]  /*6a510*/  FMUL R11, R6, R10 ;  /* 0x0000000a060b7220 */ /* 0x000fe40000400000 */
[----:B------:R0:W-:Y:S04]  /*6a520*/  STL [R1+0x164c], R29 ;  /* 0x00164c1d01007387 */ /* 0x0001e80000100800 */
[----:B------:R-:W-:Y:S04]  /*6a530*/  STL [R1+0x574], R12 ;  /* 0x0005740c01007387 */ /* 0x000fe80000100800 */
[----:B0-----:R-:W2:Y:S01]  /*6a540*/  LDL.LU R29, [R1+0x454] ;  /* 0x00045400011d7983 */ /* 0x001ea20000300800 */
[----:B------:R-:W-:-:S04]  /*6a550*/  @P4 FMUL R2, R2, 0.25 ;  /* 0x3e80000002024820 */ /* 0x000fc80000400000 */
[----:B------:R-:W-:-:S04]  /*6a560*/  @!P3 FMUL R2, R2, 16777216 ;  /* 0x4b8000000202b820 */ /* 0x000fc80000400000 */
[----:B------:R-:W-:Y:S02]  /*6a570*/  FMUL R10, R6, R2 ;  /* 0x00000002060a7220 */ /* 0x000fe40000400000 */
[----:B------:R-:W4:Y:S01]  /*6a580*/  LDL.LU R2, [R1+0x1764] ;  /* 0x0017640001027983 */ /* 0x000f220000300800 */
[----:B------:R-:W-:Y:S01]  /*6a590*/  @P4 FMUL R9, R9, 0.25 ;  /* 0x3e80000009094820 */ /* 0x000fe20000400000 */
[----:B------:R-:W-:-:S03]  /*6a5a0*/  @P4 FMUL R7, R7, 0.25 ;  /* 0x3e80000007074820 */ /* 0x000fc60000400000 */
[----:B------:R-:W-:Y:S01]  /*6a5b0*/  @!P3 FMUL R9, R9, 16777216 ;  /* 0x4b8000000909b820 */ /* 0x000fe20000400000 */
[----:B------:R-:W-:Y:S01]  /*6a5c0*/  @!P3 FMUL R7, R7, 16777216 ;  /* 0x4b8000000707b820 */ /* 0x000fe20000400000 */
[----:B------:R-:W-:Y:S02]  /*6a5d0*/  FSETP.GT.AND P2, PT, |R8|, 8.50705917302346158658e+37, PT ;  /* 0x7e8000000800780b */ /* 0x000fe40003f44200 */
[C---:B------:R-:W-:Y:S01]  /*6a5e0*/  FMUL R9, R6.reuse, R9 ;  /* 0x0000000906097220 */ /* 0x040fe20000400000 */
[----:B------:R-:W-:Y:S01]  /*6a5f0*/  FMUL R7, R6, R7 ;  /* 0x0000000706077220 */ /* 0x000fe20000400000 */
[----:B---3--:R-:W-:Y:S01]  /*6a600*/  @P4 FMUL R0, R0, 0.25 ;  /* 0x3e80000000004820 */ /* 0x008fe20000400000 */
[----:B------:R-:W-:Y:S03]  /*6a610*/  STL [R1+0x568], R11 ;  /* 0x0005680b01007387 */ /* 0x000fe60000100800 */
[----:B------:R-:W-:Y:S01]  /*6a620*/  @!P3 FMUL R0, R0, 16777216 ;  /* 0x4b8000000000b820 */ /* 0x000fe20000400000 */
[----:B------:R-:W-:Y:S01]  /*6a630*/  STL [R1+0x55c], R10 ;  /* 0x00055c0a01007387 */ /* 0x000fe20000100800 */
[----:B------:R-:W-:-:S02]  /*6a640*/  FSETP.GEU.AND P6, PT, |R8|, 1.175494350822287508e-38, PT ;  /* 0x008000000800780b */ /* 0x000fc40003fce200 */
[----:B------:R-:W-:Y:S01]  /*6a650*/  FMUL R6, R6, R0 ;  /* 0x0000000006067220 */ /* 0x000fe20000400000 */
[----:B------:R-:W-:Y:S01]  /*6a660*/  STL [R1+0x558], R9 ;  /* 0x0005580901007387 */ /* 0x000fe20000100800 */
[----:B------:R-:W-:-:S03]  /*6a670*/  FSETP.GEU.AND P5, PT, R8, 1.175494350822287508e-38, PT ;  /* 0x008000000800780b */ /* 0x000fc60003fae000 */
[----:B------:R-:W3:Y:S04]  /*6a680*/  LDL.LU R0, [R1+0x1760] ;  /* 0x0017600001007983 */ /* 0x000ee80000300800 */
[----:B------:R0:W-:Y:S02]  /*6a690*/  STL [R1+0x554], R7 ;  /* 0x0005540701007387 */ /* 0x0001e40000100800 */
[----:B0-----:R-:W-:-:S05]  /*6a6a0*/  FMUL R7, R8, 8388608 ;  /* 0x4b00000008077820 */ /* 0x001fca0000400000 */
[----:B------:R-:W-:Y:S01]  /*6a6b0*/  FSEL R7, R7, R8, !P5 ;  /* 0x0000000807077208 */ /* 0x000fe20006800000 */
[----:B------:R-:W-:-:S04]  /*6a6c0*/  @P2 FMUL R8, R8, 0.25 ;  /* 0x3e80000008082820 */ /* 0x000fc80000400000 */
[----:B------:R-:W-:Y:S01]  /*6a6d0*/  @!P6 FMUL R8, R8, 16777216 ;  /* 0x4b8000000808e820 */ /* 0x000fe20000400000 */
[----:B------:R-:W-:Y:S03]  /*6a6e0*/  STL [R1+0x550], R6 ;  /* 0x0005500601007387 */ /* 0x000fe60000100800 */
[----:B------:R-:W0:Y:S01]  /*6a6f0*/  MUFU.RCP R16, R8 ;  /* 0x0000000800107308 */ /* 0x000e220000001000 */
[----:B------:R1:W-:Y:S01]  /*6a700*/  STL [R1+0x42c], R7 ;  /* 0x00042c0701007387 */ /* 0x0003e20000100800 */
[----:B------:R-:W-:Y:S02]  /*6a710*/  VIADD R5, R5, 0xc0cafb0d ;  /* 0xc0cafb0d05057836 */ /* 0x000fe40000000000 */
[----:B------:R-:W-:Y:S01]  /*6a720*/  @P2 FMUL R20, R20, 0.25 ;  /* 0x3e80000014142820 */ /* 0x000fe20000400000 */
[----:B------:R-:W-:Y:S01]  /*6a730*/  @P2 FMUL R19, R19, 0.25 ;  /* 0x3e80000013132820 */ /* 0x000fe20000400000 */
[----:B-1----:R-:W-:-:S02]  /*6a740*/  IADD3 R7, PT, PT, R7, -0x3f3504f3, RZ ;  /* 0xc0cafb0d07077810 */ /* 0x002fc40007ffe0ff */
[----:B------:R-:W-:Y:S01]  /*6a750*/  @!P6 FMUL R20, R20, 16777216 ;  /* 0x4b8000001414e820 */ /* 0x000fe20000400000 */
[----:B------:R-:W-:Y:S02]  /*6a760*/  LOP3.LUT R5, R5, 0xff800000, RZ, 0xc0, !PT ;  /* 0xff80000005057812 */ /* 0x000fe400078ec0ff */
[----:B------:R-:W-:Y:S01]  /*6a770*/  LOP3.LUT R14, R7, 0xff800000, RZ, 0xc0, !PT ;  /* 0xff800000070e7812 */ /* 0x000fe200078ec0ff */
[----:B------:R-:W-:Y:S01]  /*6a780*/  @!P6 FMUL R19, R19, 16777216 ;  /* 0x4b8000001313e820 */ /* 0x000fe20000400000 */
[----:B0-----:R-:W-:Y:S01]  /*6a790*/  FMUL R20, R16, R20 ;  /* 0x0000001410147220 */ /* 0x001fe20000400000 */
[----:B------:R-:W-:Y:S02]  /*6a7a0*/  @P2 FMUL R4, R4, 0.25 ;  /* 0x3e80000004042820 */ /* 0x000fe40000400000 */
[----:B------:R-:W-:Y:S02]  /*6a7b0*/  FMUL R19, R16, R19 ;  /* 0x0000001310137220 */ /* 0x000fe40000400000 */
[----:B------:R-:W-:Y:S01]  /*6a7c0*/  @!P6 FMUL R4, R4, 16777216 ;  /* 0x4b8000000404e820 */ /* 0x000fe20000400000 */
[----:B------:R-:W-:-:S04]  /*6a7d0*/  @P2 FMUL R3, R3, 0.25 ;  /* 0x3e80000003032820 */ /* 0x000fc80000400000 */
[----:B------:R-:W-:Y:S01]  /*6a7e0*/  @!P6 FMUL R3, R3, 16777216 ;  /* 0x4b8000000303e820 */ /* 0x000fe20000400000 */
[----:B--2---:R-:W-:-:S04]  /*6a7f0*/  @P2 FMUL R29, R29, 0.25 ;  /* 0x3e8000001d1d2820 */ /* 0x004fc80000400000 */
[----:B------:R-:W-:-:S04]  /*6a800*/  @!P6 FMUL R29, R29, 16777216 ;  /* 0x4b8000001d1de820 */ /* 0x000fc80000400000 */
[----:B------:R-:W-:Y:S01]  /*6a810*/  FMUL R29, R16, R29 ;  /* 0x0000001d101d7220 */ /* 0x000fe20000400000 */
[C---:B----4-:R-:W-:Y:S01]  /*6a820*/  FMUL R6, R2.reuse, 8388608 ;  /* 0x4b00000002067820 */ /* 0x050fe20000400000 */
[----:B------:R-:W-:-:S04]  /*6a830*/  FSETP.GEU.AND P0, PT, R2, 1.175494350822287508e-38, PT ;  /* 0x008000000200780b */ /* 0x000fc80003f0e000 */
[----:B------:R-:W-:-:S05]  /*6a840*/  FSEL R9, R6, R2, !P0 ;  /* 0x0000000206097208 */ /* 0x000fca0004000000 */
[----:B------:R-:W-:Y:S04]  /*6a850*/  STL [R1+0x430], R9 ;  /* 0x0004300901007387 */ /* 0x000fe80000100800 */
[----:B------:R-:W2:Y:S04]  /*6a860*/  LDL.LU R13, [R1+0x350] ;  /* 0x00035000010d7983 */ /* 0x000ea80000300800 */
[----:B------:R-:W4:Y:S04]  /*6a870*/  LDL.LU R12, [R1+0x354] ;  /* 0x00035400010c7983 */ /* 0x000f280000300800 */
[----:B------:R-:W-:Y:S04]  /*6a880*/  STL [R1+0x5bc], R14 ;  /* 0x0005bc0e01007387 */ /* 0x000fe80000100800 */
[----:B------:R-:W5:Y:S04]  /*6a890*/  LDL.LU R11, [R1+0x368] ;  /* 0x00036800010b7983 */ /* 0x000f680000300800 */
[----:B------:R-:W-:Y:S04]  /*6a8a0*/  STL [R1+0x620], R5 ;  /* 0x0006200501007387 */ /* 0x000fe80000100800 */
[----:B------:R-:W5:Y:S04]  /*6a8b0*/  LDL.LU R10, [R1+0x36c] ;  /* 0x00036c00010a7983 */ /* 0x000f680000300800 */
[----:B------:R-:W5:Y:S04]  /*6a8c0*/  LDL.LU R8, [R1+0x38c] ;  /* 0x00038c0001087983 */ /* 0x000f680000300800 */
[----:B------:R-:W5:Y:S04]  /*6a8d0*/  LDL.LU R7, [R1+0x3d8] ;  /* 0x0003d80001077983 */ /* 0x000f680000300800 */
[----:B------:R0:W-:Y:S04]  /*6a8e0*/  STL [R1+0x54c], R20 ;  /* 0x00054c1401007387 */ /* 0x0001e80000100800 */
[----:B0-----:R-:W5:Y:S04]  /*6a8f0*/  LDL.LU R20, [R1+0x175c] ;  /* 0x00175c0001147983 */ /* 0x001f680000300800 */
[----:B------:R0:W-:Y:S04]  /*6a900*/  STL [R1+0x548], R19 ;  /* 0x0005481301007387 */ /* 0x0001e80000100800 */
[----:B0-----:R-:W5:Y:S04]  /*6a910*/  LDL.LU R19, [R1+0x1758] ;  /* 0x0017580001137983 */ /* 0x001f680000300800 */
[----:B------:R0:W-:Y:S02]  /*6a920*/  STL [R1+0x1654], R29 ;  /* 0x0016541d01007387 */ /* 0x0001e40000100800 */
[----:B0-----:R-:W-:-:S02]  /*6a930*/  FMUL R29, R16, R4 ;  /* 0x00000004101d7220 */ /* 0x001fc40000400000 */
[----:B------:R-:W5:Y:S04]  /*6a940*/  LDL.LU R4, [R1+0x1754] ;  /* 0x0017540001047983 */ /* 0x000f680000300800 */
[----:B------:R0:W-:Y:S02]  /*6a950*/  STL [R1+0x540], R29 ;  /* 0x0005401d01007387 */ /* 0x0001e40000100800 */
[----:B0-----:R-:W-:Y:S02]  /*6a960*/  FMUL R29, R16, R3 ;  /* 0x00000003101d7220 */ /* 0x001fe40000400000 */
[----:B------:R-:W5:Y:S01]  /*6a970*/  LDL.LU R3, [R1+0x1750] ;  /* 0x0017500001037983 */ /* 0x000f620000300800 */
[C---:B------:R-:W-:Y:S01]  /*6a980*/  FSETP.GT.AND P4, PT, |R2|.reuse, 8.50705917302346158658e+37, PT ;  /* 0x7e8000000200780b */ /* 0x040fe20003f84200 */
[----:B------:R-:W-:Y:S01]  /*6a990*/  @P2 FMUL R17, R17, 0.25 ;  /* 0x3e80000011112820 */ /* 0x000fe20000400000 */
[----:B------:R-:W-:Y:S01]  /*6a9a0*/  FSETP.GEU.AND P3, PT, |R2|, 1.175494350822287508e-38, PT ;  /* 0x008000000200780b */ /* 0x000fe20003f6e200 */
[----:B------:R-:W-:Y:S01]  /*6a9b0*/  @P2 FMUL R18, R18, 0.25 ;  /* 0x3e80000012122820 */ /* 0x000fe20000400000 */
[----:B---3--:R-:W-:Y:S01]  /*6a9c0*/  @P2 FMUL R0, R0, 0.25 ;  /* 0x3e80000000002820 */ /* 0x008fe20000400000 */
[----:B------:R-:W-:-:S02]  /*6a9d0*/  @!P6 FMUL R17, R17, 16777216 ;  /* 0x4b8000001111e820 */ /* 0x000fc40000400000 */
[----:B------:R-:W-:Y:S01]  /*6a9e0*/  @!P6 FMUL R18, R18, 16777216 ;  /* 0x4b8000001212e820 */ /* 0x000fe20000400000 */
[----:B------:R0:W-:Y:S01]  /*6a9f0*/  STL [R1+0x538], R29 ;  /* 0x0005381d01007387 */ /* 0x0001e20000100800 */
[----:B------:R-:W-:Y:S02]  /*6aa00*/  @!P6 FMUL R0, R0, 16777216 ;  /* 0x4b8000000000e820 */ /* 0x000fe40000400000 */
[----:B------:R-:W-:Y:S02]  /*6aa10*/  FMUL R18, R16, R18 ;  /* 0x0000001210127220 */ /* 0x000fe40000400000 */
[----:B------:R-:W-:Y:S01]  /*6aa20*/  @P4 FMUL R2, R2, 0.25 ;  /* 0x3e80000002024820 */ /* 0x000fe20000400000 */
[----:B0-----:R-:W-:-:S03]  /*6aa30*/  FMUL R29, R16, R17 ;  /* 0x00000011101d7220 */ /* 0x001fc60000400000 */
[----:B------:R-:W-:Y:S01]  /*6aa40*/  @!P3 FMUL R2, R2, 16777216 ;  /* 0x4b8000000202b820 */ /* 0x000fe20000400000 */
[----:B------:R-:W-:Y:S01]  /*6aa50*/  FMUL R16, R16, R0 ;  /* 0x0000000010107220 */ /* 0x000fe20000400000 */
[----:B------:R-:W-:Y:S04]  /*6aa60*/  STL [R1+0x166c], R29 ;  /* 0x00166c1d01007387 */ /* 0x000fe80000100800 */
[----:B------:R0:W-:Y:S01]  /*6aa70*/  STL [R1+0x530], R18 ;  /* 0x0005301201007387 */ /* 0x0001e20000100800 */
[----:B------:R-:W1:Y:S03]  /*6aa80*/  MUFU.RCP R2, R2 ;  /* 0x0000000200027308 */ /* 0x000e660000001000 */
[----:B------:R-:W3:Y:S01]  /*6aa90*/  LDL.LU R0, [R1+0x174c] ;  /* 0x00174c0001007983 */ /* 0x000ee20000300800 */
[----:B------:R-:W-:-:S02]  /*6aaa0*/  FSEL R15, RZ, -23, P5 ;  /* 0xc1b80000ff0f7808 */ /* 0x000fc40002800000 */
[----:B------:R-:W-:Y:S02]  /*6aab0*/  I2FP.F32.S32 R14, R14 ;  /* 0x0000000e000e7245 */ /* 0x000fe40000201400 */
[----:B------:R-:W-:Y:S02]  /*6aac0*/  FSEL R6, RZ, -23, P1 ;  /* 0xc1b80000ff067808 */ /* 0x000fe40000800000 */
[----:B------:R-:W-:Y:S01]  /*6aad0*/  I2FP.F32.S32 R5, R5 ;  /* 0x0000000500057245 */ /* 0x000fe20000201400 */
[----:B------:R-:W-:Y:S01]  /*6aae0*/  FFMA.FTZ R14, R14, 1.1920928955078125e-07, R15 ;  /* 0x340000000e0e7823 */ /* 0x000fe2000001000f */
[----:B------:R-:W-:Y:S03]  /*6aaf0*/  STL [R1+0x520], R16 ;  /* 0x0005201001007387 */ /* 0x000fe60000100800 */
[----:B------:R-:W-:Y:S01]  /*6ab00*/  FFMA.FTZ R5, R5, 1.1920928955078125e-07, R6 ;  /* 0x3400000005057823 */ /* 0x000fe20000010006 */
[----:B0-----:R-:W3:Y:S04]  /*6ab10*/  LDL.LU R18, [R1+0x360] ;  /* 0x0003600001127983 */ /* 0x001ee80000300800 */
[----:B------:R-:W-:Y:S04]  /*6ab20*/  STL [R1+0x694], R14 ;  /* 0x0006940e01007387 */ /* 0x000fe80000100800 */
[----:B------:R-:W3:Y:S04]  /*6ab30*/  LDL.LU R6, [R1+0x364] ;  /* 0x0003640001067983 */ /* 0x000ee80000300800 */
[----:B------:R0:W-:Y:S04]  /*6ab40*/  STL [R1+0x690], R5 ;  /* 0x0006900501007387 */ /* 0x0001e80000100800 */
[----:B0-----:R-:W3:Y:S04]  /*6ab50*/  LDL.LU R5, [R1+0x380] ;  /* 0x0003800001057983 */ /* 0x001ee80000300800 */
[----:B------:R-:W3:Y:S04]  /*6ab60*/  LDL.LU R29, [R1+0x384] ;  /* 0x00038400011d7983 */ /* 0x000ee80000300800 */
[----:B------:R-:W3:Y:S04]  /*6ab70*/  LDL.LU R17, [R1+0x3d0] ;  /* 0x0003d00001117983 */ /* 0x000ee80000300800 */
[----:B------:R-:W3:Y:S04]  /*6ab80*/  LDL.LU R16, [R1+0x3d4] ;  /* 0x0003d40001107983 */ /* 0x000ee80000300800 */
[----:B------:R-:W3:Y:S01]  /*6ab90*/  LDL.LU R15, [R1+0x424] ;  /* 0x00042400010f7983 */ /* 0x000ee20000300800 */
[----:B--2---:R-:W-:Y:S01]  /*6aba0*/  @P4 FMUL R13, R13, 0.25 ;  /* 0x3e8000000d0d4820 */ /* 0x004fe20000400000 */
[----:B----4-:R-:W-:-:S03]  /*6abb0*/  @P4 FMUL R12, R12, 0.25 ;  /* 0x3e8000000c0c4820 */ /* 0x010fc60000400000 */
[----:B------:R-:W-:Y:S01]  /*6abc0*/  @!P3 FMUL R13, R13, 16777216 ;  /* 0x4b8000000d0db820 */ /* 0x000fe20000400000 */
[----:B------:R-:W-:Y:S01]  /*6abd0*/  @!P3 FMUL R12, R12, 16777216 ;  /* 0x4b8000000c0cb820 */ /* 0x000fe20000400000 */
[----:B-----5:R-:W-:Y:S02]  /*6abe0*/  @P4 FMUL R11, R11, 0.25 ;  /* 0x3e8000000b0b4820 */ /* 0x020fe40000400000 */
[C---:B-1----:R-:W-:Y:S02]  /*6abf0*/  FMUL R14, R2.reuse, R13 ;  /* 0x0000000d020e7220 */ /* 0x042fe40000400000 */
[----:B------:R-:W-:Y:S01]  /*6ac00*/  @!P3 FMUL R11, R11, 16777216 ;  /* 0x4b8000000b0bb820 */ /* 0x000fe20000400000 */
[----:B------:R-:W-:Y:S01]  /*6ac10*/  FMUL R13, R2, R12 ;  /* 0x0000000c020d7220 */ /* 0x000fe20000400000 */
[----:B------:R-:W-:Y:S02]  /*6ac20*/  @P4 FMUL R10, R10, 0.25 ;  /* 0x3e8000000a0a4820 */ /* 0x000fe40000400000 */
[----:B------:R-:W-:-:S02]  /*6ac30*/  FMUL R12, R2, R11 ;  /* 0x0000000b020c7220 */ /* 0x000fc40000400000 */
[----:B------:R-:W-:Y:S01]  /*6ac40*/  @!P3 FMUL R10, R10, 16777216 ;  /* 0x4b8000000a0ab820 */ /* 0x000fe20000400000 */
[----:B------:R-:W-:Y:S03]  /*6ac50*/  STL [R1+0x53c], R14 ;  /* 0x00053c0e01007387 */ /* 0x000fe60000100800 */
[----:B------:R-:W-:Y:S01]  /*6ac60*/  FMUL R11, R2, R10 ;  /* 0x0000000a020b7220 */ /* 0x000fe20000400000 */
[----:B------:R-:W-:Y:S04]  /*6ac70*/  STL [R1+0x534], R13 ;  /* 0x0005340d01007387 */ /* 0x000fe80000100800 */
[----:B------:R-:W-:Y:S01]  /*6ac80*/  STL [R1+0x52c], R12 ;  /* 0x00052c0c01007387 */ /* 0x000fe20000100800 */
[----:B------:R-:W-:Y:S01]  /*6ac90*/  @P4 FMUL R8, R8, 0.25 ;  /* 0x3e80000008084820 */ /* 0x000fe20000400000 */
[----:B------:R-:W-:-:S03]  /*6aca0*/  @P4 FMUL R7, R7, 0.25 ;  /* 0x3e80000007074820 */ /* 0x000fc60000400000 */
[----:B------:R-:W-:Y:S01]  /*6acb0*/  @!P3 FMUL R8, R8, 16777216 ;  /* 0x4b8000000808b820 */ /* 0x000fe20000400000 */
[----:B------:R-:W-:-:S03]  /*6acc0*/  @!P3 FMUL R7, R7, 16777216 ;  /* 0x4b8000000707b820 */ /* 0x000fc60000400000 */
[C---:B------:R-:W-:Y:S01]  /*6acd0*/  FMUL R8, R2.reuse, R8 ;  /* 0x0000000802087220 */ /* 0x040fe20000400000 */
[----:B------:R-:W-:Y:S01]  /*6ace0*/  FMUL R7, R2, R7 ;  /* 0x0000000702077220 */ /* 0x000fe20000400000 */
[----:B------:R-:W-:-:S04]  /*6acf0*/  @P4 FMUL R4, R4, 0.25 ;  /* 0x3e80000004044820 */ /* 0x000fc80000400000 */
[----:B------:R-:W-:-:S04]  /*6ad00*/  @!P3 FMUL R4, R4, 16777216 ;  /* 0x4b8000000404b820 */ /* 0x000fc80000400000 */
[----:B------:R-:W-:Y:S02]  /*6ad10*/  FMUL R10, R2, R4 ;  /* 0x00000004020a7220 */ /* 0x000fe40000400000 */
[----:B------:R-:W2:Y:S01]  /*6ad20*/  LDL.LU R4, [R1+0x1748] ;  /* 0x0017480001047983 */ /* 0x000ea20000300800 */
[----:B------:R-:W-:-:S03]  /*6ad30*/  @P4 FMUL R3, R3, 0.25 ;  /* 0x3e80000003034820 */ /* 0x000fc60000400000 */
[----:B------:R-:W-:Y:S01]  /*6ad40*/  STL [R1+0x528], R11 ;  /* 0x0005280b01007387 */ /* 0x000fe20000100800 */
[----:B------:R-:W-:-:S03]  /*6ad50*/  @!P3 FMUL R3, R3, 16777216 ;  /* 0x4b8000000303b820 */ /* 0x000fc60000400000 */
[----:B------:R-:W-:Y:S01]  /*6ad60*/  STL [R1+0x51c], R10 ;  /* 0x00051c0a01007387 */ /* 0x000fe20000100800 */
[----:B------:R-:W-:-:S03]  /*6ad70*/  FMUL R2, R2, R3 ;  /* 0x0000000302027220 */ /* 0x000fc60000400000 */
[----:B------:R-:W-:Y:S04]  /*6ad80*/  STL [R1+0x518], R8 ;  /* 0x0005180801007387 */ /* 0x000fe80000100800 */
[----:B------:R-:W4:Y:S04]  /*6ad90*/  LDL.LU R3, [R1+0x1744] ;  /* 0x0017440001037983 */ /* 0x000f280000300800 */
[----:B------:R0:W-:Y:S01]  /*6ada0*/  STL [R1+0x514], R7 ;  /* 0x0005140701007387 */ /* 0x0001e20000100800 */
[C---:B---3--:R-:W-:Y:S02]  /*6adb0*/  FSETP.GT.AND P2, PT, |R0|.reuse, 8.50705917302346158658e+37, PT ;  /* 0x7e8000000000780b */ /* 0x048fe40003f44200 */
[C---:B------:R-:W-:Y:S01]  /*6adc0*/  FSETP.GEU.AND P6, PT, |R0|.reuse, 1.175494350822287508e-38, PT ;  /* 0x008000000000780b */ /* 0x040fe20003fce200 */
[C---:B0-----:R-:W-:Y:S01]  /*6add0*/  FMUL R7, R0.reuse, 8388608 ;  /* 0x4b00000000077820 */ /* 0x041fe20000400000 */
[----:B------:R-:W-:-:S04]  /*6ade0*/  FSETP.GEU.AND P5, PT, R0, 1.175494350822287508e-38, PT ;  /* 0x008000000000780b */ /* 0x000fc80003fae000 */
[----:B------:R-:W-:-:S05]  /*6adf0*/  FSEL R8, R7, R0, !P5 ;  /* 0x0000000007087208 */ /* 0x000fca0006800000 */
[----:B------:R-:W-:-:S04]  /*6ae00*/  @P2 FMUL R0, R0, 0.25 ;  /* 0x3e80000000002820 */ /* 0x000fc80000400000 */
[----:B------:R-:W-:Y:S01]  /*6ae10*/  @!P6 FMUL R0, R0, 16777216 ;  /* 0x4b8000000000e820 */ /* 0x000fe20000400000 */
[----:B------:R-:W-:Y:S05]  /*6ae20*/  STL [R1+0x510], R2 ;  /* 0x0005100201007387 */ /* 0x000fea0000100800 */
[----:B------:R-:W0:Y:S01]  /*6ae30*/  MUFU.RCP R0, R0 ;  /* 0x0000000000007308 */ /* 0x000e220000001000 */
[----:B------:R1:W-:Y:S01]  /*6ae40*/  STL [R1+0x40c], R8 ;  /* 0x00040c0801007387 */ /* 0x0003e20000100800 */
[----:B------:R-:W-:Y:S01]  /*6ae50*/  @P2 FMUL R18, R18, 0.25 ;  /* 0x3e80000012122820 */ /* 0x000fe20000400000 */
[----:B------:R-:W-:-:S03]  /*6ae60*/  @P2 FMUL R6, R6, 0.25 ;  /* 0x3e80000006062820 */ /* 0x000fc60000400000 */
[----:B------:R-:W-:Y:S01]  /*6ae70*/  @!P6 FMUL R18, R18, 16777216 ;  /* 0x4b8000001212e820 */ /* 0x000fe20000400000 */
[----:B-1----:R-:W-:Y:S02]  /*6ae80*/  VIADD R8, R8, 0xc0cafb0d ;  /* 0xc0cafb0d08087836 */ /* 0x002fe40000000000 */
[----:B------:R-:W-:Y:S01]  /*6ae90*/  @P2 FMUL R5, R5, 0.25 ;  /* 0x3e80000005052820 */ /* 0x000fe20000400000 */
[----:B------:R-:W-:Y:S02]  /*6aea0*/  @!P6 FMUL R6, R6, 16777216 ;  /* 0x4b8000000606e820 */ /* 0x000fe40000400000 */
[----:B------:R-:W-:Y:S01]  /*6aeb0*/  LOP3.LUT R13, R8, 0xff800000, RZ, 0xc0, !PT ;  /* 0xff800000080d7812 */ /* 0x000fe200078ec0ff */
[----:B------:R-:W-:Y:S01]  /*6aec0*/  @P2 FMUL R29, R29, 0.25 ;  /* 0x3e8000001d1d2820 */ /* 0x000fe20000400000 */
[----:B------:R-:W-:Y:S01]  /*6aed0*/  @!P6 FMUL R5, R5, 16777216 ;  /* 0x4b8000000505e820 */ /* 0x000fe20000400000 */
[C---:B0-----:R-:W-:Y:S01]  /*6aee0*/  FMUL R18, R0.reuse, R18 ;  /* 0x0000001200127220 */ /* 0x041fe20000400000 */
[C---:B------:R-:W-:Y:S01]  /*6aef0*/  FMUL R6, R0.reuse, R6 ;  /* 0x0000000600067220 */ /* 0x040fe20000400000 */
[----:B------:R-:W-:Y:S01]  /*6af00*/  @!P6 FMUL R29, R29, 16777216 ;  /* 0x4b8000001d1de820 */ /* 0x000fe20000400000 */
[----:B------:R-:W-:Y:S01]  /*6af10*/  @P2 FMUL R17, R17, 0.25 ;  /* 0x3e80000011112820 */ /* 0x000fe20000400000 */
[----:B------:R-:W-:Y:S01]  /*6af20*/  FMUL R5, R0, R5 ;  /* 0x0000000500057220 */ /* 0x000fe20000400000 */
[----:B------:R-:W-:Y:S01]  /*6af30*/  @P2 FMUL R16, R16, 0.25 ;  /* 0x3e80000010102820 */ /* 0x000fe20000400000 */
[----:B------:R-:W-:Y:S01]  /*6af40*/  FMUL R29, R0, R29 ;  /* 0x0000001d001d7220 */ /* 0x000fe20000400000 */
[----:B------:R-:W-:Y:S01]  /*6af50*/  @!P6 FMUL R17, R17, 16777216 ;  /* 0x4b8000001111e820 */ /* 0x000fe20000400000 */
[----:B------:R-:W-:Y:S01]  /*6af60*/  @P2 FMUL R15, R15, 0.25 ;  /* 0x3e8000000f0f2820 */ /* 0x000fe20000400000 */
[----:B------:R-:W-:-:S03]  /*6af70*/  @!P6 FMUL R16, R16, 16777216 ;  /* 0x4b8000001010e820 */ /* 0x000fc60000400000 */
[----:B------:R-:W-:Y:S01]  /*6af80*/  @!P6 FMUL R15, R15, 16777216 ;  /* 0x4b8000000f0fe820 */ /* 0x000fe20000400000 */
[----:B------:R-:W-:Y:S02]  /*6af90*/  FSEL R14, RZ, -23, P5 ;  /* 0xc1b80000ff0e7808 */ /* 0x000fe40002800000 */
[----:B------:R-:W-:Y:S01]  /*6afa0*/  FSEL R7, RZ, -23, P0 ;  /* 0xc1b80000ff077808 */ /* 0x000fe20000000000 */
[C---:B--2---:R-:W-:Y:S01]  /*6afb0*/  FMUL R2, R4.reuse, 8388608 ;  /* 0x4b00000004027820 */ /* 0x044fe20000400000 */
[----:B------:R-:W-:-:S04]  /*6afc0*/  FSETP.GEU.AND P1, PT, R4, 1.175494350822287508e-38, PT ;  /* 0x008000000400780b */ /* 0x000fc80003f2e000 */
[----:B------:R-:W-:Y:S02]  /*6afd0*/  FSEL R10, R2, R4, !P1 ;  /* 0x00000004020a7208 */ /* 0x000fe40004800000 */
[----:B------:R-:W-:-:S03]  /*6afe0*/  IADD3 R2, PT, PT, R9, -0x3f3504f3, RZ ;  /* 0xc0cafb0d09027810 */ /* 0x000fc60007ffe0ff */
[----:B------:R-:W-:Y:S01]  /*6aff0*/  STL [R1+0x410], R10 ;  /* 0x0004100a01007387 */ /* 0x000fe20000100800 */
[----:B------:R-:W-:-:S03]  /*6b000*/  LOP3.LUT R2, R2, 0xff800000, RZ, 0xc0, !PT ;  /* 0xff80000002027812 */ /* 0x000fc600078ec0ff */
[----:B------:R-:W2:Y:S04]  /*6b010*/  LDL.LU R8, [R1+0x310] ;  /* 0x0003100001087983 */ /* 0x000ea80000300800 */
[----:B------:R-:W3:Y:S04]  /*6b020*/  LDL.LU R12, [R1+0x324] ;  /* 0x00032400010c7983 */ /* 0x000ee80000300800 */
[----:B------:R-:W5:Y:S04]  /*6b030*/  LDL.LU R11, [R1+0x334] ;  /* 0x00033400010b7983 */ /* 0x000f680000300800 */
[----:B------:R-:W-:Y:S04]  /*6b040*/  STL [R1+0x5e4], R13 ;  /* 0x0005e40d01007387 */ /* 0x000fe80000100800 */
[----:B------:R-:W5:Y:S04]  /*6b050*/  LDL.LU R9, [R1+0x340] ;  /* 0x0003400001097983 */ /* 0x000f680000300800 */
[----:B------:R-:W-:Y:S04]  /*6b060*/  STL [R1+0x5e8], R2 ;  /* 0x0005e80201007387 */ /* 0x000fe80000100800 */
[----:B------:R0:W-:Y:S01]  /*6b070*/  STL [R1+0x50c], R18 ;  /* 0x00050c1201007387 */ /* 0x0001e20000100800 */
[----:B----4-:R-:W-:-:S03]  /*6b080*/  @P2 FMUL R3, R3, 0.25 ;  /* 0x3e80000003032820 */ /* 0x010fc60000400000 */
[----:B0-----:R-:W4:Y:S04]  /*6b090*/  LDL.LU R18, [R1+0x1740] ;  /* 0x0017400001127983 */ /* 0x001f280000300800 */
[----:B------:R0:W-:Y:S01]  /*6b0a0*/  STL [R1+0x508], R6 ;  /* 0x0005080601007387 */ /* 0x0001e20000100800 */
[----:B------:R-:W-:Y:S01]  /*6b0b0*/  @!P6 FMUL R3, R3, 16777216 ;  /* 0x4b8000000303e820 */ /* 0x000fe20000400000 */
[----:B------:R-:W-:Y:S02]  /*6b0c0*/  I2FP.F32.S32 R13, R13 ;  /* 0x0000000d000d7245 */ /* 0x000fe40000201400 */
[----:B0-----:R-:W4:Y:S04]  /*6b0d0*/  LDL.LU R6, [R1+0x173c] ;  /* 0x00173c0001067983 */ /* 0x001f280000300800 */
[----:B------:R0:W-:Y:S01]  /*6b0e0*/  STL [R1+0x504], R5 ;  /* 0x0005040501007387 */ /* 0x0001e20000100800 */
[----:B------:R-:W-:-:S03]  /*6b0f0*/  I2FP.F32.S32 R2, R2 ;  /* 0x0000000200027245 */ /* 0x000fc60000201400 */
[----:B0-----:R-:W4:Y:S04]  /*6b100*/  LDL.LU R5, [R1+0x1738] ;  /* 0x0017380001057983 */ /* 0x001f280000300800 */
[----:B------:R0:W-:Y:S01]  /*6b110*/  STL [R1+0x500], R29 ;  /* 0x0005001d01007387 */ /* 0x0001e20000100800 */
[----:B------:R-:W-:Y:S01]  /*6b120*/  FFMA.FTZ R14, R13, 1.1920928955078125e-07, R14 ;  /* 0x340000000d0e7823 */ /* 0x000fe2000001000e */
[C---:B0-----:R-:W-:Y:S01]  /*6b130*/  FMUL R29, R0.reuse, R17 ;  /* 0x00000011001d7220 */ /* 0x041fe20000400000 */
[C---:B------:R-:W-:Y:S01]  /*6b140*/  FMUL R17, R0.reuse, R16 ;  /* 0x0000001000117220 */ /* 0x040fe20000400000 */
[C---:B------:R-:W-:Y:S01]  /*6b150*/  FMUL R16, R0.reuse, R15 ;  /* 0x0000000f00107220 */ /* 0x040fe20000400000 */
[----:B------:R-:W-:Y:S02]  /*6b160*/  FMUL R15, R0, R3 ;  /* 0x00000003000f7220 */ /* 0x000fe40000400000 */
[----:B------:R0:W-:Y:S04]  /*6b170*/  STL [R1+0x4f8], R29 ;  /* 0x0004f81d01007387 */ /* 0x0001e80000100800 */
[----:B------:R1:W-:Y:S01]  /*6b180*/  STL [R1+0x4f0], R17 ;  /* 0x0004f01101007387 */ /* 0x0003e20000100800 */
[----:B------:R-:W-:-:S03]  /*6b190*/  FFMA.FTZ R13, R2, 1.1920928955078125e-07, R7 ;  /* 0x34000000020d7823 */ /* 0x000fc60000010007 */
[----:B------:R-:W4:Y:S04]  /*6b1a0*/  LDL.LU R3, [R1+0x1734] ;  /* 0x0017340001037983 */ /* 0x000f280000300800 */
[----:B------:R0:W-:Y:S04]  /*6b1b0*/  STL [R1+0x4e4], R16 ;  /* 0x0004e41001007387 */ /* 0x0001e80000100800 */
[----:B------:R-:W4:Y:S04]  /*6b1c0*/  LDL.LU R0, [R1+0x320] ;  /* 0x0003200001007983 */ /* 0x000f280000300800 */
[----:B------:R0:W-:Y:S04]  /*6b1d0*/  STL [R1+0xc], R15 ;  /* 0x00000c0f01007387 */ /* 0x0001e80000100800 */
[----:B------:R-:W4:Y:S01]  /*6b1e0*/  LDL.LU R2, [R1+0x314] ;  /* 0x0003140001027983 */ /* 0x000f220000300800 */
[----:B------:R-:W-:-:S02]  /*6b1f0*/  FSETP.GT.AND P4, PT, |R4|, 8.50705917302346158658e+37, PT ;  /* 0x7e8000000400780b */ /* 0x000fc40003f84200 */
[----:B------:R-:W-:-:S11]  /*6b200*/  FSETP.GEU.AND P3, PT, |R4|, 1.175494350822287508e-38, PT ;  /* 0x008000000400780b */ /* 0x000fd60003f6e200 */
[----:B------:R-:W-:-:S04]  /*6b210*/  @P4 FMUL R4, R4, 0.25 ;  /* 0x3e80000004044820 */ /* 0x000fc80000400000 */
[----:B------:R-:W-:-:S06]  /*6b220*/  @!P3 FMUL R4, R4, 16777216 ;  /* 0x4b8000000404b820 */ /* 0x000fcc0000400000 */
[----:B------:R-:W1:Y:S01]  /*6b230*/  MUFU.RCP R4, R4 ;  /* 0x0000000400047308 */ /* 0x000e620000001000 */
[----:B------:R0:W-:Y:S04]  /*6b240*/  STL [R1+0x68c], R14 ;  /* 0x00068c0e01007387 */ /* 0x0001e80000100800 */
[----:B------:R-:W4:Y:S04]  /*6b250*/  LDL.LU R7, [R1+0x318] ;  /* 0x0003180001077983 */ /* 0x000f280000300800 */
[----:B------:R1:W-:Y:S04]  /*6b260*/  STL [R1+0x688], R13 ;  /* 0x0006880d01007387 */ /* 0x0003e80000100800 */
[----:B0-----:R-:W4:Y:S04]  /*6b270*/  LDL.LU R29, [R1+0x31c] ;  /* 0x00031c00011d7983 */ /* 0x001f280000300800 */
[----:B-1----:R-:W4:Y:S04]  /*6b280*/  LDL.LU R17, [R1+0x328] ;  /* 0x0003280001117983 */ /* 0x002f280000300800 */
[----:B------:R-:W4:Y:S04]  /*6b290*/  LDL.LU R16, [R1+0x32c] ;  /* 0x00032c0001107983 */ /* 0x000f280000300800 */
[----:B------:R-:W4:Y:S04]  /*6b2a0*/  LDL.LU R15, [R1+0x338] ;  /* 0x00033800010f7983 */ /* 0x000f280000300800 */
[----:B------:R-:W4:Y:S04]  /*6b2b0*/  LDL.LU R14, [R1+0x33c] ;  /* 0x00033c00010e7983 */ /* 0x000f280000300800 */
[----:B------:R-:W4:Y:S01]  /*6b2c0*/  LDL.LU R13, [R1+0x348] ;  /* 0x00034800010d7983 */ /* 0x000f220000300800 */
[----:B--2---:R-:W-:-:S04]  /*6b2d0*/  @P4 FMUL R8, R8, 0.25 ;  /* 0x3e80000008084820 */ /* 0x004fc80000400000 */
[----:B------:R-:W-:-:S04]  /*6b2e0*/  @!P3 FMUL R8, R8, 16777216 ;  /* 0x4b8000000808b820 */ /* 0x000fc80000400000 */
[----:B------:R-:W-:-:S05]  /*6b2f0*/  FMUL R8, R4, R8 ;  /* 0x0000000804087220 */ /* 0x000fca0000400000 */
[----:B------:R0:W-:Y:S01]  /*6b300*/  STL [R1+0x4fc], R8 ;  /* 0x0004fc0801007387 */ /* 0x0001e20000100800 */
[----:B---3--:R-:W-:-:S03]  /*6b310*/  @P4 FMUL R12, R12, 0.25 ;  /* 0x3e8000000c0c4820 */ /* 0x008fc60000400000 */
[----:B0-----:R-:W2:Y:S01]  /*6b320*/  LDL.LU R8, [R1+0x1730] ;  /* 0x0017300001087983 */ /* 0x001ea20000300800 */
[----:B-----5:R-:W-:Y:S01]  /*6b330*/  @P4 FMUL R11, R11, 0.25 ;  /* 0x3e8000000b0b4820 */ /* 0x020fe20000400000 */
[----:B------:R-:W-:-:S03]  /*6b340*/  @!P3 FMUL R12, R12, 16777216 ;  /* 0x4b8000000c0cb820 */ /* 0x000fc60000400000 */
[----:B------:R-:W-:Y:S01]  /*6b350*/  @!P3 FMUL R11, R11, 16777216 ;  /* 0x4b8000000b0bb820 */ /* 0x000fe20000400000 */
[----:B----4-:R-:W-:-:S04]  /*6b360*/  @P4 FMUL R6, R6, 0.25 ;  /* 0x3e80000006064820 */ /* 0x010fc80000400000 */
[----:B------:R-:W-:Y:S01]  /*6b370*/  @!P3 FMUL R6, R6, 16777216 ;  /* 0x4b8000000606b820 */ /* 0x000fe20000400000 */
[----:B------:R-:W-:Y:S01]  /*6b380*/  FMUL R11, R4, R11 ;  /* 0x0000000b040b7220 */ /* 0x000fe20000400000 */
[----:B------:R-:W-:-:S04]  /*6b390*/  @P4 FMUL R5, R5, 0.25 ;  /* 0x3e80000005054820 */ /* 0x000fc80000400000 */
[----:B------:R-:W-:Y:S01]  /*6b3a0*/  @!P3 FMUL R5, R5, 16777216 ;  /* 0x4b8000000505b820 */ /* 0x000fe20000400000 */
[----:B------:R-:W-:Y:S01]  /*6b3b0*/  @P4 FMUL R0, R0, 0.25 ;  /* 0x3e80000000004820 */ /* 0x000fe20000400000 */
[----:B------:R-:W-:-:S03]  /*6b3c0*/  @P4 FMUL R2, R2, 0.25 ;  /* 0x3e80000002024820 */ /* 0x000fc60000400000 */
[----:B------:R-:W-:Y:S01]  /*6b3d0*/  @!P3 FMUL R0, R0, 16777216 ;  /* 0x4b8000000000b820 */ /* 0x000fe20000400000 */
[----:B------:R-:W-:-:S03]  /*6b3e0*/  @!P3 FMUL R2, R2, 16777216 ;  /* 0x4b8000000202b820 */ /* 0x000fc60000400000 */
[C---:B------:R-:W-:Y:S01]  /*6b3f0*/  FMUL R0, R4.reuse, R0 ;  /* 0x0000000004007220 */ /* 0x040fe20000400000 */
[----:B------:R-:W-:-:S05]  /*6b400*/  FMUL R2, R4, R2 ;  /* 0x0000000204027220 */ /* 0x000fca0000400000 */
[----:B------:R-:W-:Y:S04]  /*6b410*/  STL [R1+0x4f4], R2 ;  /* 0x0004f40201007387 */ /* 0x000fe80000100800 */
[----:B------:R0:W-:Y:S02]  /*6b420*/  STL [R1+0x4ec], R0 ;  /* 0x0004ec0001007387 */ /* 0x0001e40000100800 */
[C---:B0-----:R-:W-:Y:S02]  /*6b430*/  FMUL R0, R4.reuse, R6 ;  /* 0x0000000604007220 */ /* 0x041fe40000400000 */
[----:B------:R-:W3:Y:S01]  /*6b440*/  LDL.LU R6, [R1+0x172c] ;  /* 0x00172c0001067983 */ /* 0x000ee20000300800 */
[----:B------:R-:W-:-:S05]  /*6b450*/  FMUL R2, R4, R12 ;  /* 0x0000000c04027220 */ /* 0x000fca0000400000 */
[----:B------:R-:W-:Y:S04]  /*6b460*/  STL [R1+0x4e8], R2 ;  /* 0x0004e80201007387 */ /* 0x000fe80000100800 */
[----:B------:R0:W-:Y:S04]  /*6b470*/  STL [R1+0x4e0], R0 ;  /* 0x0004e00001007387 */ /* 0x0001e80000100800 */
[----:B------:R-:W-:Y:S01]  /*6b480*/  STL [R1+0x4dc], R11 ;  /* 0x0004dc0b01007387 */ /* 0x000fe20000100800 */
[----:B0-----:R-:W-:-:S03]  /*6b490*/  FMUL R0, R4, R5 ;  /* 0x0000000504007220 */ /* 0x001fc60000400000 */
[----:B------:R-:W4:Y:S01]  /*6b4a0*/  LDL.LU R5, [R1+0x1728] ;  /* 0x0017280001057983 */ /* 0x000f220000300800 */
[----:B------:R-:W-:Y:S01]  /*6b4b0*/  @P4 FMUL R9, R9, 0.25 ;  /* 0x3e80000009094820 */ /* 0x000fe20000400000 */
[----:B------:R-:W-:-:S03]  /*6b4c0*/  FSETP.GT.AND P2, PT, |R3|, 8.50705917302346158658e+37, PT ;  /* 0x7e8000000300780b */ /* 0x000fc60003f44200 */
[----:B------:R-:W-:Y:S01]  /*6b4d0*/  @!P3 FMUL R9, R9, 16777216 ;  /* 0x4b8000000909b820 */ /* 0x000fe20000400000 */
[----:B------:R-:W-:-:S03]  /*6b4e0*/  FSETP.GEU.AND P6, PT, |R3|, 1.175494350822287508e-38, PT ;  /* 0x008000000300780b */ /* 0x000fc60003fce200 */
[----:B------:R-:W-:Y:S01]  /*6b4f0*/  FMUL R2, R4, R9 ;  /* 0x0000000904027220 */ /* 0x000fe20000400000 */
[----:B------:R-:W-:-:S04]  /*6b500*/  FSETP.GEU.AND P5, PT, R3, 1.175494350822287508e-38, PT ;  /* 0x008000000300780b */ /* 0x000fc80003fae000 */
[----:B------:R0:W-:Y:S02]  /*6b510*/  STL [R1+0x4d8], R2 ;  /* 0x0004d80201007387 */ /* 0x0001e40000100800 */
[----:B0-----:R-:W-:-:S05]  /*6b520*/  FMUL R2, R3, 8388608 ;  /* 0x4b00000003027820 */ /* 0x001fca0000400000 */
[----:B------:R-:W-:Y:S01]  /*6b530*/  FSEL R12, R2, R3, !P5 ;  /* 0x00000003020c7208 */ /* 0x000fe20006800000 */
[----:B------:R-:W-:-:S04]  /*6b540*/  @P2 FMUL R3, R3, 0.25 ;  /* 0x3e80000003032820 */ /* 0x000fc80000400000 */
[----:B------:R-:W-:Y:S01]  /*6b550*/  @!P6 FMUL R3, R3, 16777216 ;  /* 0x4b8000000303e820 */ /* 0x000fe20000400000 */
[----:B------:R3:W-:Y:S05]  /*6b560*/  STL [R1+0x4d4], R0 ;  /* 0x0004d40001007387 */ /* 0x0007ea0000100800 */
[----:B------:R-:W0:Y:S01]  /*6b570*/  MUFU.RCP R3, R3 ;  /* 0x0000000300037308 */ /* 0x000e220000001000 */
[----:B------:R-:W-:Y:S01]  /*6b580*/  @P2 FMUL R7, R7, 0.25 ;  /* 0x3e80000007072820 */ /* 0x000fe20000400000 */
[----:B------:R-:W-:Y:S02]  /*6b590*/  VIADD R2, R12, 0xc0cafb0d ;  /* 0xc0cafb0d0c027836 */ /* 0x000fe40000000000 */
[----:B------:R-:W-:Y:S01]  /*6b5a0*/  @P2 FMUL R29, R29, 0.25 ;  /* 0x3e8000001d1d2820 */ /* 0x000fe20000400000 */
[----:B------:R-:W-:Y:S01]  /*6b5b0*/  @!P6 FMUL R7, R7, 16777216 ;  /* 0x4b8000000707e820 */ /* 0x000fe20000400000 */
[----:B------:R1:W-:Y:S02]  /*6b5c0*/  STL [R1+0x3f8], R12 ;  /* 0x0003f80c01007387 */ /* 0x0003e40000100800 */
[----:B------:R-:W-:Y:S01]  /*6b5d0*/  @!P6 FMUL R29, R29, 16777216 ;  /* 0x4b8000001d1de820 */ /* 0x000fe20000400000 */
[----:B------:R-:W-:Y:S01]  /*6b5e0*/  LOP3.LUT R2, R2, 0xff800000, RZ, 0xc0, !PT ;  /* 0xff80000002027812 */ /* 0x000fe200078ec0ff */
[----:B------:R-:W-:Y:S01]  /*6b5f0*/  @P2 FMUL R17, R17, 0.25 ;  /* 0x3e80000011112820 */ /* 0x000fe20000400000 */
[----:B------:R-:W-:Y:S01]  /*6b600*/  @P2 FMUL R16, R16, 0.25 ;  /* 0x3e80000010102820 */ /* 0x000fe20000400000 */
[----:B------:R-:W-:Y:S01]  /*6b610*/  @P2 FMUL R15, R15, 0.25 ;  /* 0x3e8000000f0f2820 */ /* 0x000fe20000400000 */
[----:B------:R-:W-:Y:S01]  /*6b620*/  @P2 FMUL R14, R14, 0.25 ;  /* 0x3e8000000e0e2820 */ /* 0x000fe20000400000 */
[----:B------:R-:W-:Y:S01]  /*6b630*/  @!P6 FMUL R17, R17, 16777216 ;  /* 0x4b8000001111e820 */ /* 0x000fe20000400000 */
[C---:B0-----:R-:W-:Y:S01]  /*6b640*/  FMUL R7, R3.reuse, R7 ;  /* 0x0000000703077220 */ /* 0x041fe20000400000 */
[----:B------:R-:W-:Y:S01]  /*6b650*/  FMUL R29, R3, R29 ;  /* 0x0000001d031d7220 */ /* 0x000fe20000400000 */
[----:B------:R-:W-:Y:S01]  /*6b660*/  @P2 FMUL R13, R13, 0.25 ;  /* 0x3e8000000d0d2820 */ /* 0x000fe20000400000 */
[----:B------:R-:W-:Y:S01]  /*6b670*/  @!P6 FMUL R16, R16, 16777216 ;  /* 0x4b8000001010e820 */ /* 0x000fe20000400000 */
[----:B------:R-:W-:Y:S01]  /*6b680*/  @!P6 FMUL R15, R15, 16777216 ;  /* 0x4b8000000f0fe820 */ /* 0x000fe20000400000 */
[----:B------:R-:W-:Y:S01]  /*6b690*/  @!P6 FMUL R14, R14, 16777216 ;  /* 0x4b8000000e0ee820 */ /* 0x000fe20000400000 */
[----:B------:R-:W-:Y:S01]  /*6b6a0*/  @!P6 FMUL R13, R13, 16777216 ;  /* 0x4b8000000d0de820 */ /* 0x000fe20000400000 */
[----:B------:R-:W-:-:S02]  /*6b6b0*/  FSEL R4, RZ, -23, P5 ;  /* 0xc1b80000ff047808 */ /* 0x000fc40002800000 */
[----:B------:R-:W-:Y:S01]  /*6b6c0*/  FSEL R11, RZ, -23, P1 ;  /* 0xc1b80000ff0b7808 */ /* 0x000fe20000800000 */
[C---:B---3--:R-:W-:Y:S01]  /*6b6d0*/  FMUL R0, R6.reuse, 8388608 ;  /* 0x4b00000006007820 */ /* 0x048fe20000400000 */
[----:B------:R-:W-:-:S04]  /*6b6e0*/  FSETP.GEU.AND P0, PT, R6, 1.175494350822287508e-38, PT ;  /* 0x008000000600780b */ /* 0x000fc80003f0e000 */
[----:B------:R-:W-:Y:S01]  /*6b6f0*/  FSEL R9, R0, R6, !P0 ;  /* 0x0000000600097208 */ /* 0x000fe20004000000 */
[----:B------:R-:W-:-:S04]  /*6b700*/  VIADD R0, R10, 0xc0cafb0d ;  /* 0xc0cafb0d0a007836 */ /* 0x000fc80000000000 */
[----:B------:R-:W-:Y:S01]  /*6b710*/  STL [R1+0x3fc], R9 ;  /* 0x0003fc0901007387 */ /* 0x000fe20000100800 */
[----:B------:R-:W-:-:S03]  /*6b720*/  LOP3.LUT R0, R0, 0xff800000, RZ, 0xc0, !PT ;  /* 0xff80000000007812 */ /* 0x000fc600078ec0ff */
[----:B------:R-:W3:Y:S04]  /*6b730*/  LDL.LU R10, [R1+0x2d0] ;  /* 0x0002d000010a7983 */ /* 0x000ee80000300800 */
[----:B-1----:R-:W5:Y:S04]  /*6b740*/  LDL.LU R12, [R1+0x300] ;  /* 0x00030000010c7983 */ /* 0x002f680000300800 */
[----:B------:R-:W-:Y:S01]  /*6b750*/  STL [R1+0x5b4], R2 ;  /* 0x0005b40201007387 */ /* 0x000fe20000100800 */
[----:B----4-:R-:W-:-:S03]  /*6b760*/  @P2 FMUL R5, R5, 0.25 ;  /* 0x3e80000005052820 */ /* 0x010fc60000400000 */
[----:B------:R-:W-:Y:S04]  /*6b770*/  STL [R1+0x5b0], R0 ;  /* 0x0005b00001007387 */ /* 0x000fe80000100800 */
[----:B------:R0:W-:Y:S01]  /*6b780*/  STL [R1+0x4d0], R7 ;  /* 0x0004d00701007387 */ /* 0x0001e20000100800 */
[----:B------:R-:W-:-:S03]  /*6b790*/  @!P6 FMUL R5, R5, 16777216 ;  /* 0x4b8000000505e820 */ /* 0x000fc60000400000 */
[----:B0-----:R-:W4:Y:S04]  /*6b7a0*/  LDL.LU R7, [R1+0x1724] ;  /* 0x0017240001077983 */ /* 0x001f280000300800 */
[----:B------:R0:W-:Y:S01]  /*6b7b0*/  STL [R1+0x4cc], R29 ;  /* 0x0004cc1d01007387 */ /* 0x0001e20000100800 */
[----:B------:R-:W-:Y:S01]  /*6b7c0*/  I2FP.F32.S32 R2, R2 ;  /* 0x0000000200027245 */ /* 0x000fe20000201400 */
[C---:B0-----:R-:W-:Y:S01]  /*6b7d0*/  FMUL R29, R3.reuse, R17 ;  /* 0x00000011031d7220 */ /* 0x041fe20000400000 */
[C---:B------:R-:W-:Y:S01]  /*6b7e0*/  FMUL R17, R3.reuse, R16 ;  /* 0x0000001003117220 */ /* 0x040fe20000400000 */
[C---:B------:R-:W-:Y:S01]  /*6b7f0*/  FMUL R16, R3.reuse, R15 ;  /* 0x0000000f03107220 */ /* 0x040fe20000400000 */
[C---:B------:R-:W-:Y:S01]  /*6b800*/  FMUL R15, R3.reuse, R14 ;  /* 0x0000000e030f7220 */ /* 0x040fe20000400000 */
[C---:B------:R-:W-:Y:S01]  /*6b810*/  FMUL R14, R3.reuse, R13 ;  /* 0x0000000d030e7220 */ /* 0x040fe20000400000 */
[----:B------:R-:W-:Y:S01]  /*6b820*/  STL [R1+0x4c8], R29 ;  /* 0x0004c81d01007387 */ /* 0x000fe20000100800 */
[----:B------:R-:W-:-:S03]  /*6b830*/  FMUL R13, R3, R5 ;  /* 0x00000005030d7220 */ /* 0x000fc60000400000 */
[----:B------:R-:W-:Y:S04]  /*6b840*/  STL [R1+0x4c4], R17 ;  /* 0x0004c41101007387 */ /* 0x000fe80000100800 */
[----:B------:R-:W-:Y:S04]  /*6b850*/  STL [R1+0x4bc], R16 ;  /* 0x0004bc1001007387 */ /* 0x000fe80000100800 */
[----:B------:R-:W-:Y:S04]  /*6b860*/  STL [R1+0x4b4], R15 ;  /* 0x0004b40f01007387 */ /* 0x000fe80000100800 */
[----:B------:R-:W5:Y:S01]  /*6b870*/  LDL.LU R5, [R1+0x1720] ;  /* 0x0017200001057983 */ /* 0x000f620000300800 */
[----:B------:R-:W-:-:S03]  /*6b880*/  I2FP.F32.S32 R0, R0 ;  /* 0x0000000000007245 */ /* 0x000fc60000201400 */
[----:B------:R-:W-:Y:S04]  /*6b890*/  STL [R1+0x4a8], R14 ;  /* 0x0004a80e01007387 */ /* 0x000fe80000100800 */
[----:B------:R-:W5:Y:S04]  /*6b8a0*/  LDL.LU R3, [R1+0x2f4] ;  /* 0x0002f40001037983 */ /* 0x000f680000300800 */
[----:B------:R0:W-:Y:S01]  /*6b8b0*/  STL [R1+0x4a4], R13 ;  /* 0x0004a40d01007387 */ /* 0x0001e20000100800 */
[----:B------:R-:W-:Y:S01]  /*6b8c0*/  FFMA.FTZ R11, R0, 1.1920928955078125e-07, R11 ;  /* 0x34000000000b7823 */ /* 0x000fe2000001000b */
[----:B0-----:R-:W-:-:S02]  /*6b8d0*/  FFMA.FTZ R13, R2, 1.1920928955078125e-07, R4 ;  /* 0x34000000020d7823 */ /* 0x001fc40000010004 */
[----:B------:R-:W5:Y:S04]  /*6b8e0*/  LDL.LU R2, [R1+0x2e0] ;  /* 0x0002e00001027983 */ /* 0x000f680000300800 */
[----:B------:R-:W5:Y:S04]  /*6b8f0*/  LDL.LU R4, [R1+0x2e4] ;  /* 0x0002e40001047983 */ /* 0x000f680000300800 */
[----:B------:R0:W-:Y:S04]  /*6b900*/  STL [R1+0x684], R13 ;  /* 0x0006840d01007387 */ /* 0x0001e80000100800 */
[----:B------:R-:W5:Y:S01]  /*6b910*/  LDL.LU R0, [R1+0x2d4] ;  /* 0x0002d40001007983 */ /* 0x000f620000300800 */
[----:B------:R-:W-:-:S02]  /*6b920*/  FSETP.GT.AND P4, PT, |R6|, 8.50705917302346158658e+37, PT ;  /* 0x7e8000000600780b */ /* 0x000fc40003f84200 */
[C---:B------:R-:W-:Y:S01]  /*6b930*/  FSETP.GEU.AND P3, PT, |R6|.reuse, 1.175494350822287508e-38, PT ;  /* 0x008000000600780b */ /* 0x040fe20003f6e200 */
[----:B------:R-:W5:Y:S10]  /*6b940*/  LDL.LU R29, [R1+0x2d8] ;  /* 0x0002d800011d7983 */ /* 0x000f740000300800 */
[----:B------:R-:W-:-:S04]  /*6b950*/  @P4 FMUL R6, R6, 0.25 ;  /* 0x3e80000006064820 */ /* 0x000fc80000400000 */
[----:B------:R-:W-:-:S06]  /*6b960*/  @!P3 FMUL R6, R6, 16777216 ;  /* 0x4b8000000606b820 */ /* 0x000fcc0000400000 */
[----:B------:R-:W1:Y:S01]  /*6b970*/  MUFU.RCP R6, R6 ;  /* 0x0000000600067308 */ /* 0x000e620000001000 */
[----:B------:R0:W-:Y:S04]  /*6b980*/  STL [R1+0x680], R11 ;  /* 0x0006800b01007387 */ /* 0x0001e80000100800 */
[----:B------:R-:W5:Y:S04]  /*6b990*/  LDL.LU R17, [R1+0x2dc] ;  /* 0x0002dc0001117983 */ /* 0x000f680000300800 */
[----:B------:R-:W5:Y:S04]  /*6b9a0*/  LDL.LU R16, [R1+0x2e8] ;  /* 0x0002e80001107983 */ /* 0x000f680000300800 */
[----:B------:R-:W5:Y:S01]  /*6b9b0*/  LDL.LU R15, [R1+0x2ec] ;  /* 0x0002ec00010f7983 */ /* 0x000f620000300800 */
[----:B--2---:R-:W-:-:S03]  /*6b9c0*/  @P4 FMUL R8, R8, 0.25 ;  /* 0x3e80000008084820 */ /* 0x004fc60000400000 */
[----:B------:R-:W2:Y:S04]  /*6b9d0*/  LDL.LU R14, [R1+0x2f8] ;  /* 0x0002f800010e7983 */ /* 0x000ea80000300800 */
[----:B0-----:R-:W2:Y:S04]  /*6b9e0*/  LDL.LU R13, [R1+0x2fc] ;  /* 0x0002fc00010d7983 */ /* 0x001ea80000300800 */
[----:B------:R-:W2:Y:S01]  /*6b9f0*/  LDL.LU R11, [R1+0x308] ;  /* 0x00030800010b7983 */ /* 0x000ea20000300800 */
[----:B------:R-:W-:Y:S01]  /*6ba00*/  @!P3 FMUL R8, R8, 16777216 ;  /* 0x4b8000000808b820 */ /* 0x000fe20000400000 */
[----:B---3--:R-:W-:-:S04]  /*6ba10*/  @P4 FMUL R10, R10, 0.25 ;  /* 0x3e8000000a0a4820 */ /* 0x008fc80000400000 */
[----:B------:R-:W-:-:S04]  /*6ba20*/  @!P3 FMUL R10, R10, 16777216 ;  /* 0x4b8000000a0ab820 */ /* 0x000fc80000400000 */
[----:B-1----:R-:W-:-:S05]  /*6ba30*/  FMUL R10, R6, R10 ;  /* 0x0000000a060a7220 */ /* 0x002fca0000400000 */
[----:B------:R0:W-:Y:S04]  /*6ba40*/  STL [R1+0x4c0], R10 ;  /* 0x0004c00a01007387 */ /* 0x0001e80000100800 */
[----:B0-----:R-:W3:Y:S01]  /*6ba50*/  LDL.LU R10, [R1+0x171c] ;  /* 0x00171c00010a7983 */ /* 0x001ee20000300800 */
[----:B----4-:R-:W-:-:S04]  /*6ba60*/  @P4 FMUL R7, R7, 0.25 ;  /* 0x3e80000007074820 */ /* 0x010fc80000400000 */
[----:B------:R-:W-:Y:S01]  /*6ba70*/  @!P3 FMUL R7, R7, 16777216 ;  /* 0x4b8000000707b820 */ /* 0x000fe20000400000 */
[----:B-----5:R-:W-:Y:S01]  /*6ba80*/  @P4 FMUL R2, R2, 0.25 ;  /* 0x3e80000002024820 */ /* 0x020fe20000400000 */
[----:B------:R-:W-:-:S04]  /*6ba90*/  @P4 FMUL R0, R0, 0.25 ;  /* 0x3e80000000004820 */ /* 0x000fc80000400000 */
[----:B------:R-:W-:Y:S01]  /*6baa0*/  @!P3 FMUL R0, R0, 16777216 ;  /* 0x4b8000000000b820 */ /* 0x000fe20000400000 */
[----:B------:R-:W-:-:S03]  /*6bab0*/  @!P3 FMUL R2, R2, 16777216 ;  /* 0x4b8000000202b820 */ /* 0x000fc60000400000 */
[----:B------:R-:W-:-:S05]  /*6bac0*/  FMUL R0, R6, R0 ;  /* 0x0000000006007220 */ /* 0x000fca0000400000 */
[----:B------:R0:W-:Y:S01]  /*6bad0*/  STL [R1+0x4b8], R0 ;  /* 0x0004b80001007387 */ /* 0x0001e20000100800 */
[----:B------:R-:W-:Y:S01]  /*6bae0*/  @P4 FMUL R4, R4, 0.25 ;  /* 0x3e80000004044820 */ /* 0x000fe20000400000 */
[----:B0-----:R-:W-:-:S05]  /*6baf0*/  FMUL R0, R6, R2 ;  /* 0x0000000206007220 */ /* 0x001fca0000400000 */
[----:B------:R0:W-:Y:S01]  /*6bb00*/  STL [R1+0x4b0], R0 ;  /* 0x0004b00001007387 */ /* 0x0001e20000100800 */
[----:B------:R-:W-:Y:S01]  /*6bb10*/  @P4 FMUL R3, R3, 0.25 ;  /* 0x3e80000003034820 */ /* 0x000fe20000400000 */
[----:B------:R-:W-:Y:S01]  /*6bb20*/  @!P3 FMUL R4, R4, 16777216 ;  /* 0x4b8000000404b820 */ /* 0x000fe20000400000 */
[C---:B0-----:R-:W-:Y:S02]  /*6bb30*/  FMUL R0, R6.reuse, R8 ;  /* 0x0000000806007220 */ /* 0x041fe40000400000 */
[----:B------:R-:W4:Y:S01]  /*6bb40*/  LDL.LU R8, [R1+0x1718] ;  /* 0x0017180001087983 */ /* 0x000f220000300800 */
[----:B------:R-:W-:Y:S01]  /*6bb50*/  @!P3 FMUL R3, R3, 16777216 ;  /* 0x4b8000000303b820 */ /* 0x000fe20000400000 */
[----:B------:R-:W-:-:S03]  /*6bb60*/  FMUL R2, R6, R4 ;  /* 0x0000000406027220 */ /* 0x000fc60000400000 */
[C---:B------:R-:W-:Y:S02]  /*6bb70*/  FMUL R3, R6.reuse, R3 ;  /* 0x0000000306037220 */ /* 0x040fe40000400000 */
[----:B------:R-:W-:Y:S04]  /*6bb80*/  STL [R1+0x4ac], R2 ;  /* 0x0004ac0201007387 */ /* 0x000fe80000100800 */
[----:B------:R0:W-:Y:S04]  /*6bb90*/  STL [R1+0x4a0], R0 ;  /* 0x0004a00001007387 */ /* 0x0001e80000100800 */
[----:B------:R-:W-:Y:S01]  /*6bba0*/  STL [R1+0x49c], R3 ;  /* 0x00049c0301007387 */ /* 0x000fe20000100800 */
[----:B0-----:R-:W-:-:S03]  /*6bbb0*/  FMUL R0, R6, R7 ;  /* 0x0000000706007220 */ /* 0x001fc60000400000 */
[----:B------:R-:W5:Y:S01]  /*6bbc0*/  LDL.LU R7, [R1+0x1714] ;  /* 0x0017140001077983 */ /* 0x000f620000300800 */
        /* <DEDUP_REMOVED lines=14> */
[----:B------:R-:W-:Y:S01]  /*6bcb0*/  IADD3 R2, PT, PT, R6, -0x3f3504f3, RZ ;  /* 0xc0cafb0d06027810 */ /* 0x000fe20007ffe0ff */
[----:B------:R-:W-:Y:S02]  /*6bcc0*/  @P2 FMUL R17, R17, 0.25 ;  /* 0x3e80000011112820 */ /* 0x000fe40000400000 */
[----:B------:R-:W-:Y:S01]  /*6bcd0*/  @!P6 FMUL R29, R29, 16777216 ;  /* 0x4b8000001d1de820 */ /* 0x000fe20000400000 */
[----:B------:R-:W-:Y:S01]  /*6bce0*/  LOP3.LUT R2, R2, 0xff800000, RZ, 0xc0, !PT ;  /* 0xff80000002027812 */ /* 0x000fe200078ec0ff */
[----:B------:R-:W-:Y:S01]  /*6bcf0*/  @P2 FMUL R16, R16, 0.25 ;  /* 0x3e80000010102820 */ /* 0x000fe20000400000 */
[----:B------:R1:W-:Y:S01]  /*6bd00*/  STL [R1+0x3e4], R6 ;  /* 0x0003e40601007387 */ /* 0x0003e20000100800 */
[----:B------:R-:W-:Y:S01]  /*6bd10*/  @P2 FMUL R15, R15, 0.25 ;  /* 0x3e8000000f0f2820 */ /* 0x000fe20000400000 */
[----:B--2---:R-:W-:Y:S01]  /*6bd20*/  @P2 FMUL R14, R14, 0.25 ;  /* 0x3e8000000e0e2820 */ /* 0x004fe20000400000 */
[----:B------:R-:W-:Y:S01]  /*6bd30*/  @P2 FMUL R13, R13, 0.25 ;  /* 0x3e8000000d0d2820 */ /* 0x000fe20000400000 */
[----:B------:R-:W-:Y:S01]  /*6bd40*/  @!P6 FMUL R17, R17, 16777216 ;  /* 0x4b8000001111e820 */ /* 0x000fe20000400000 */
[----:B------:R-:W-:Y:S01]  /*6bd50*/  @!P6 FMUL R16, R16, 16777216 ;  /* 0x4b8000001010e820 */ /* 0x000fe20000400000 */
[----:B0-----:R-:W-:Y:S01]  /*6bd60*/  FMUL R29, R5, R29 ;  /* 0x0000001d051d7220 */ /* 0x001fe20000400000 */
[----:B------:R-:W-:Y:S01]  /*6bd70*/  @P2 FMUL R11, R11, 0.25 ;  /* 0x3e8000000b0b2820 */ /* 0x000fe20000400000 */
[----:B------:R-:W-:Y:S01]  /*6bd80*/  @!P6 FMUL R15, R15, 16777216 ;  /* 0x4b8000000f0fe820 */ /* 0x000fe20000400000 */
[----:B------:R-:W-:Y:S01]  /*6bd90*/  @!P6 FMUL R14, R14, 16777216 ;  /* 0x4b8000000e0ee820 */ /* 0x000fe20000400000 */
[----:B------:R-:W-:Y:S01]  /*6bda0*/  @!P6 FMUL R13, R13, 16777216 ;  /* 0x4b8000000d0de820 */ /* 0x000fe20000400000 */
[----:B------:R-:W-:Y:S01]  /*6bdb0*/  @!P6 FMUL R11, R11, 16777216 ;  /* 0x4b8000000b0be820 */ /* 0x000fe20000400000 */
[----:B------:R-:W-:-:S02]  /*6bdc0*/  FSEL R3, RZ, -23, P5 ;  /* 0xc1b80000ff037808 */ /* 0x000fc40002800000 */
[----:B------:R-:W-:Y:S01]  /*6bdd0*/  FSEL R4, RZ, -23, P0 ;  /* 0xc1b80000ff047808 */ /* 0x000fe20000000000 */
[C---:B----4-:R-:W-:Y:S01]  /*6bde0*/  FMUL R0, R8.reuse, 8388608 ;  /* 0x4b00000008007820 */ /* 0x050fe20000400000 */
[----:B------:R-:W-:-:S04]  /*6bdf0*/  FSETP.GEU.AND P1, PT, R8, 1.175494350822287508e-38, PT ;  /* 0x008000000800780b */ /* 0x000fc80003f2e000 */
[----:B------:R-:W-:Y:S01]  /*6be00*/  FSEL R12, R0, R8, !P1 ;  /* 0x00000008000c7208 */ /* 0x000fe20004800000 */
[----:B------:R-:W-:-:S04]  /*6be10*/  VIADD R0, R9, 0xc0cafb0d ;  /* 0xc0cafb0d09007836 */ /* 0x000fc80000000000 */
[----:B------:R-:W-:Y:S01]  /*6be20*/  STL [R1+0x3e8], R12 ;  /* 0x0003e80c01007387 */ /* 0x000fe20000100800 */
[----:B------:R-:W-:-:S03]  /*6be30*/  LOP3.LUT R0, R0, 0xff800000, RZ, 0xc0, !PT ;  /* 0xff80000000007812 */ /* 0x000fc600078ec0ff */
[----:B------:R-:W2:Y:S04]  /*6be40*/  LDL.LU R9, [R1+0x1710] ;  /* 0x0017100001097983 */ /* 0x000ea80000300800 */
[----:B-1----:R-:W4:Y:S04]  /*6be50*/  LDL.LU R6, [R1+0x2c0] ;  /* 0x0002c00001067983 */ /* 0x002f280000300800 */
[----:B------:R-:W-:Y:S01]  /*6be60*/  STL [R1+0x5f4], R2 ;  /* 0x0005f40201007387 */ /* 0x000fe20000100800 */
[----:B-----5:R-:W-:-:S03]  /*6be70*/  @P2 FMUL R7, R7, 0.25 ;  /* 0x3e80000007072820 */ /* 0x020fc60000400000 */
[----:B------:R-:W-:Y:S04]  /*6be80*/  STL [R1+0x5f0], R0 ;  /* 0x0005f00001007387 */ /* 0x000fe80000100800 */
[----:B------:R0:W-:Y:S01]  /*6be90*/  STL [R1+0x490], R29 ;  /* 0x0004901d01007387 */ /* 0x0001e20000100800 */
[----:B------:R-:W-:Y:S01]  /*6bea0*/  @!P6 FMUL R7, R7, 16777216 ;  /* 0x4b8000000707e820 */ /* 0x000fe20000400000 */
[C---:B0-----:R-:W-:Y:S01]  /*6beb0*/  FMUL R29, R5.reuse, R17 ;  /* 0x00000011051d7220 */ /* 0x041fe20000400000 */
[C---:B------:R-:W-:Y:S01]  /*6bec0*/  FMUL R17, R5.reuse, R16 ;  /* 0x0000001005117220 */ /* 0x040fe20000400000 */
[C---:B------:R-:W-:Y:S01]  /*6bed0*/  FMUL R16, R5.reuse, R15 ;  /* 0x0000000f05107220 */ /* 0x040fe20000400000 */
[C---:B------:R-:W-:Y:S01]  /*6bee0*/  FMUL R15, R5.reuse, R14 ;  /* 0x0000000e050f7220 */ /* 0x040fe20000400000 */
[C---:B------:R-:W-:Y:S01]  /*6bef0*/  FMUL R14, R5.reuse, R13 ;  /* 0x0000000d050e7220 */ /* 0x040fe20000400000 */
[----:B------:R-:W-:Y:S01]  /*6bf00*/  STL [R1+0x48c], R29 ;  /* 0x00048c1d01007387 */ /* 0x000fe20000100800 */
[C---:B------:R-:W-:Y:S01]  /*6bf10*/  FMUL R13, R5.reuse, R11 ;  /* 0x0000000b050d7220 */ /* 0x040fe20000400000 */
[----:B------:R-:W-:-:S02]  /*6bf20*/  FMUL R11, R5, R7 ;  /* 0x00000007050b7220 */ /* 0x000fc40000400000 */
[----:B------:R-:W-:Y:S01]  /*6bf30*/  STL [R1+0x488], R17 ;  /* 0x0004881101007387 */ /* 0x000fe20000100800 */
[----:B------:R-:W-:-:S03]  /*6bf40*/  I2FP.F32.S32 R2, R2 ;  /* 0x0000000200027245 */ /* 0x000fc60000201400 */
[----:B------:R-:W-:Y:S04]  /*6bf50*/  STL [R1+0x484], R16 ;  /* 0x0004841001007387 */ /* 0x000fe80000100800 */
[----:B------:R-:W-:Y:S04]  /*6bf60*/  STL [R1+0x47c], R15 ;  /* 0x00047c0f01007387 */ /* 0x000fe80000100800 */
[----:B------:R-:W-:Y:S04]  /*6bf70*/  STL [R1+0x474], R14 ;  /* 0x0004740e01007387 */ /* 0x000fe80000100800 */
[----:B------:R-:W5:Y:S04]  /*6bf80*/  LDL.LU R7, [R1+0x170c] ;  /* 0x00170c0001077983 */ /* 0x000f680000300800 */
[----:B------:R-:W-:Y:S01]  /*6bf90*/  STL [R1+0x468], R13 ;  /* 0x0004680d01007387 */ /* 0x000fe20000100800 */
[----:B------:R-:W-:-:S03]  /*6bfa0*/  I2FP.F32.S32 R0, R0 ;  /* 0x0000000000007245 */ /* 0x000fc60000201400 */
[----:B------:R-:W4:Y:S04]  /*6bfb0*/  LDL.LU R5, [R1+0x2b4] ;  /* 0x0002b40001057983 */ /* 0x000f280000300800 */
[----:B------:R0:W-:Y:S02]  /*6bfc0*/  STL [R1+0x464], R11 ;  /* 0x0004640b01007387 */ /* 0x0001e40000100800 */
[----:B0-----:R-:W-:Y:S02]  /*6bfd0*/  FFMA.FTZ R11, R2, 1.1920928955078125e-07, R3 ;  /* 0x34000000020b7823 */ /* 0x001fe40000010003 */
[----:B------:R-:W4:Y:S04]  /*6bfe0*/  LDL.LU R2, [R1+0x2a0] ;  /* 0x0002a00001027983 */ /* 0x000f280000300800 */
[----:B------:R-:W5:Y:S04]  /*6bff0*/  LDL.LU R3, [R1+0x2a4] ;  /* 0x0002a40001037983 */ /* 0x000f680000300800 */
[----:B------:R0:W-:Y:S02]  /*6c000*/  STL [R1+0x67c], R11 ;  /* 0x00067c0b01007387 */ /* 0x0001e40000100800 */
[----:B0-----:R-:W-:-:S02]  /*6c010*/  FFMA.FTZ R11, R0, 1.1920928955078125e-07, R4 ;  /* 0x34000000000b7823 */ /* 0x001fc40000010004 */
[----:B------:R-:W5:Y:S04]  /*6c020*/  LDL.LU R0, [R1+0x290] ;  /* 0x0002900001007983 */ /* 0x000f680000300800 */
[----:B------:R-:W5:Y:S01]  /*6c030*/  LDL.LU R4, [R1+0x294] ;  /* 0x0002940001047983 */ /* 0x000f620000300800 */
[C---:B------:R-:W-:Y:S02]  /*6c040*/  FSETP.GT.AND P4, PT, |R8|.reuse, 8.50705917302346158658e+37, PT ;  /* 0x7e8000000800780b */ /* 0x040fe40003f84200 */
[----:B------:R-:W-:-:S11]  /*6c050*/  FSETP.GEU.AND P3, PT, |R8|, 1.175494350822287508e-38, PT ;  /* 0x008000000800780b */ /* 0x000fd60003f6e200 */
[----:B------:R-:W-:-:S04]  /*6c060*/  @P4 FMUL R8, R8, 0.25 ;  /* 0x3e80000008084820 */ /* 0x000fc80000400000 */
[----:B------:R-:W-:-:S06]  /*6c070*/  @!P3 FMUL R8, R8, 16777216 ;  /* 0x4b8000000808b820 */ /* 0x000fcc0000400000 */
[----:B------:R-:W0:Y:S01]  /*6c080*/  MUFU.RCP R8, R8 ;  /* 0x0000000800087308 */ /* 0x000e220000001000 */
[----:B------:R1:W-:Y:S01]  /*6c090*/  STL [R1+0x678], R11 ;  /* 0x0006780b01007387 */ /* 0x0003e20000100800 */
[----:B---3--:R-:W-:-:S03]  /*6c0a0*/  @P4 FMUL R10, R10, 0.25 ;  /* 0x3e8000000a0a4820 */ /* 0x008fc60000400000 */
[----:B-1----:R-:W3:Y:S04]  /*6c0b0*/  LDL.LU R11, [R1+0x298] ;  /* 0x00029800010b7983 */ /* 0x002ee80000300800 */
[----:B------:R-:W3:Y:S04]  /*6c0c0*/  LDL.LU R29, [R1+0x29c] ;  /* 0x00029c00011d7983 */ /* 0x000ee80000300800 */
[----:B------:R-:W3:Y:S04]  /*6c0d0*/  LDL.LU R17, [R1+0x2a8] ;  /* 0x0002a80001117983 */ /* 0x000ee80000300800 */
[----:B------:R-:W3:Y:S04]  /*6c0e0*/  LDL.LU R16, [R1+0x2ac] ;  /* 0x0002ac0001107983 */ /* 0x000ee80000300800 */
[----:B------:R-:W3:Y:S04]  /*6c0f0*/  LDL.LU R15, [R1+0x2b8] ;  /* 0x0002b800010f7983 */ /* 0x000ee80000300800 */
[----:B------:R-:W3:Y:S01]  /*6c100*/  LDL.LU R14, [R1+0x2bc] ;  /* 0x0002bc00010e7983 */ /* 0x000ee20000300800 */
[----:B------:R-:W-:-:S03]  /*6c110*/  @!P3 FMUL R10, R10, 16777216 ;  /* 0x4b8000000a0ab820 */ /* 0x000fc60000400000 */
[----:B------:R-:W3:Y:S01]  /*6c120*/  LDL.LU R13, [R1+0x2c8] ;  /* 0x0002c800010d7983 */ /* 0x000ee20000300800 */
[----:B--2---:R-:W-:-:S04]  /*6c130*/  @P4 FMUL R9, R9, 0.25 ;  /* 0x3e80000009094820 */ /* 0x004fc80000400000 */
[----:B------:R-:W-:Y:S01]  /*6c140*/  @!P3 FMUL R9, R9, 16777216 ;  /* 0x4b8000000909b820 */ /* 0x000fe20000400000 */
[----:B----4-:R-:W-:-:S04]  /*6c150*/  @P4 FMUL R2, R2, 0.25 ;  /* 0x3e80000002024820 */ /* 0x010fc80000400000 */
[----:B------:R-:W-:Y:S01]  /*6c160*/  @!P3 FMUL R2, R2, 16777216 ;  /* 0x4b8000000202b820 */ /* 0x000fe20000400000 */
[----:B-----5:R-:W-:-:S04]  /*6c170*/  @P4 FMUL R0, R0, 0.25 ;  /* 0x3e80000000004820 */ /* 0x020fc80000400000 */
[----:B------:R-:W-:Y:S01]  /*6c180*/  @!P3 FMUL R0, R0, 16777216 ;  /* 0x4b8000000000b820 */ /* 0x000fe20000400000 */
[----:B------:R-:W-:-:S03]  /*6c190*/  @P4 FMUL R4, R4, 0.25 ;  /* 0x3e80000004044820 */ /* 0x000fc60000400000 */
[----:B0-----:R-:W-:Y:S01]  /*6c1a0*/  FMUL R0, R8, R0 ;  /* 0x0000000008007220 */ /* 0x001fe20000400000 */
[----:B------:R-:W-:-:S04]  /*6c1b0*/  @!P3 FMUL R4, R4, 16777216 ;  /* 0x4b8000000404b820 */ /* 0x000fc80000400000 */
[----:B------:R0:W-:Y:S01]  /*6c1c0*/  STL [R1+0x480], R0 ;  /* 0x0004800001007387 */ /* 0x0001e20000100800 */
[----:B------:R-:W-:Y:S01]  /*6c1d0*/  @P4 FMUL R3, R3, 0.25 ;  /* 0x3e80000003034820 */ /* 0x000fe20000400000 */
[C---:B0-----:R-:W-:Y:S01]  /*6c1e0*/  FMUL R0, R8.reuse, R4 ;  /* 0x0000000408007220 */ /* 0x041fe20000400000 */
[----:B------:R-:W-:-:S04]  /*6c1f0*/  FMUL R4, R8, R2 ;  /* 0x0000000208047220 */ /* 0x000fc80000400000 */
[----:B------:R0:W-:Y:S04]  /*6c200*/  STL [R1+0x478], R0 ;  /* 0x0004780001007387 */ /* 0x0001e80000100800 */
[----:B------:R-:W-:Y:S01]  /*6c210*/  STL [R1+0x470], R4 ;  /* 0x0004700401007387 */ /* 0x000fe20000100800 */
[----:B------:R-:W-:Y:S01]  /*6c220*/  @P4 FMUL R5, R5, 0.25 ;  /* 0x3e80000005054820 */ /* 0x000fe20000400000 */
[----:B0-----:R-:W-:Y:S02]  /*6c230*/  FMUL R0, R8, R10 ;  /* 0x0000000a08007220 */ /* 0x001fe40000400000 */
[----:B------:R-:W2:Y:S01]  /*6c240*/  LDL.LU R10, [R1+0x1708] ;  /* 0x00170800010a7983 */ /* 0x000ea20000300800 */
[----:B------:R-:W-:Y:S01]  /*6c250*/  @!P3 FMUL R3, R3, 16777216 ;  /* 0x4b8000000303b820 */ /* 0x000fe20000400000 */
[----:B------:R-:W-:-:S03]  /*6c260*/  @!P3 FMUL R5, R5, 16777216 ;  /* 0x4b8000000505b820 */ /* 0x000fc60000400000 */
[C---:B------:R-:W-:Y:S01]  /*6c270*/  FMUL R2, R8.reuse, R3 ;  /* 0x0000000308027220 */ /* 0x040fe20000400000 */
[----:B------:R-:W-:-:S04]  /*6c280*/  FMUL R3, R8, R5 ;  /* 0x0000000508037220 */ /* 0x000fc80000400000 */
        /* <DEDUP_REMOVED lines=18> */
[----:B---3--:R-:W-:Y:S01]  /*6c3b0*/  @P2 FMUL R11, R11, 0.25 ;  /* 0x3e8000000b0b2820 */ /* 0x008fe20000400000 */
        /* <DEDUP_REMOVED lines=47> */
[----:B------:R-:W4:Y:S01]  /*6c6b0*/  LDL.LU R9, [R1+0x16f8] ;  /* 0x0016f80001097983 */ /* 0x000f220000300800 */
[----:B------:R-:W-:-:S03]  /*6c6c0*/  I2FP.F32.S32 R0, R0 ;  /* 0x0000000000007245 */ /* 0x000fc60000201400 */
[----:B------:R-:W-:Y:S04]  /*6c6d0*/  STL [R1+0x414], R14 ;  /* 0x0004140e01007387 */ /* 0x000fe80000100800 */
[----:B------:R-:W4:Y:S04]  /*6c6e0*/  LDL.LU R7, [R1+0x264] ;  /* 0x0002640001077983 */ /* 0x000f280000300800 */
[----:B------:R0:W-:Y:S01]  /*6c6f0*/  STL [R1+0x408], R13 ;  /* 0x0004080d01007387 */ /* 0x0001e20000100800 */
[----:B------:R-:W-:Y:S01]  /*6c700*/  FFMA.FTZ R0, R0, 1.1920928955078125e-07, R4 ;  /* 0x3400000000007823 */ /* 0x000fe20000010004 */
[----:B0-----:R-:W-:-:S02]  /*6c710*/  FFMA.FTZ R13, R2, 1.1920928955078125e-07, R3 ;  /* 0x34000000020d7823 */ /* 0x001fc40000010003 */
[----:B------:R-:W4:Y:S04]  /*6c720*/  LDL.LU R2, [R1+0x10] ;  /* 0x0000100001027983 */ /* 0x000f280000300800 */
[----:B------:R-:W4:Y:S04]  /*6c730*/  LDL.LU R3, [R1+0x260] ;  /* 0x0002600001037983 */ /* 0x000f280000300800 */
[----:B------:R0:W-:Y:S04]  /*6c740*/  STL [R1+0x674], R13 ;  /* 0x0006740d01007387 */ /* 0x0001e80000100800 */
[----:B------:R-:W4:Y:S01]  /*6c750*/  LDL.LU R4, [R1+0x14] ;  /* 0x0000140001047983 */ /* 0x000f220000300800 */
[----:B------:R-:W-:-:S02]  /*6c760*/  FSETP.GT.AND P4, PT, |R10|, 8.50705917302346158658e+37, PT ;  /* 0x7e8000000a00780b */ /* 0x000fc40003f84200 */
[C---:B------:R-:W-:Y:S01]  /*6c770*/  FSETP.GEU.AND P3, PT, |R10|.reuse, 1.175494350822287508e-38, PT ;  /* 0x008000000a00780b */ /* 0x040fe20003f6e200 */
[----:B------:R-:W4:Y:S10]  /*6c780*/  LDL.LU R14, [R1+0x258] ;  /* 0x00025800010e7983 */ /* 0x000f340000300800 */
[----:B------:R-:W-:-:S04]  /*6c790*/  @P4 FMUL R10, R10, 0.25 ;  /* 0x3e8000000a0a4820 */ /* 0x000fc80000400000 */
[----:B------:R-:W-:-:S06]  /*6c7a0*/  @!P3 FMUL R10, R10, 16777216 ;  /* 0x4b8000000a0ab820 */ /* 0x000fcc0000400000 */
[----:B------:R-:W1:Y:S01]  /*6c7b0*/  MUFU.RCP R10, R10 ;  /* 0x0000000a000a7308 */ /* 0x000e620000001000 */
[----:B------:R1:W-:Y:S04]  /*6c7c0*/  STL [R1+0x670], R0 ;  /* 0x0006700001007387 */ /* 0x0003e80000100800 */
[----:B0-----:R-:W4:Y:S04]  /*6c7d0*/  LDL.LU R13, [R1+0x25c] ;  /* 0x00025c00010d7983 */ /* 0x001f280000300800 */
[----:B------:R-:W4:Y:S04]  /*6c7e0*/  LDL.LU R29, [R1+0x26c] ;  /* 0x00026c00011d7983 */ /* 0x000f280000300800 */
[----:B------:R-:W4:Y:S04]  /*6c7f0*/  LDL.LU R17, [R1+0x278] ;  /* 0x0002780001117983 */ /* 0x000f280000300800 */
[----:B------:R-:W4:Y:S04]  /*6c800*/  LDL.LU R16, [R1+0x27c] ;  /* 0x00027c0001107983 */ /* 0x000f280000300800 */
[----:B------:R-:W4:Y:S01]  /*6c810*/  LDL.LU R15, [R1+0x288] ;  /* 0x00028800010f7983 */ /* 0x000f220000300800 */
[----:B--2---:R-:W-:Y:S01]  /*6c820*/  @P4 FMUL R12, R12, 0.25 ;  /* 0x3e8000000c0c4820 */ /* 0x004fe20000400000 */
[----:B---3--:R-:W-:-:S03]  /*6c830*/  @P4 FMUL R8, R8, 0.25 ;  /* 0x3e80000008084820 */ /* 0x008fc60000400000 */
[----:B------:R-:W-:Y:S01]  /*6c840*/  @!P3 FMUL R12, R12, 16777216 ;  /* 0x4b8000000c0cb820 */ /* 0x000fe20000400000 */
[----:B-----5:R-:W-:Y:S01]  /*6c850*/  @P4 FMUL R5, R5, 0.25 ;  /* 0x3e80000005054820 */ /* 0x020fe20000400000 */
[----:B------:R-:W-:-:S03]  /*6c860*/  @!P3 FMUL R8, R8, 16777216 ;  /* 0x4b8000000808b820 */ /* 0x000fc60000400000 */
[----:B------:R-:W-:Y:S01]  /*6c870*/  @!P3 FMUL R5, R5, 16777216 ;  /* 0x4b8000000505b820 */ /* 0x000fe20000400000 */
[----:B----4-:R-:W-:-:S04]  /*6c880*/  @P4 FMUL R11, R11, 0.25 ;  /* 0x3e8000000b0b4820 */ /* 0x010fc80000400000 */
[----:B------:R-:W-:Y:S01]  /*6c890*/  @!P3 FMUL R11, R11, 16777216 ;  /* 0x4b8000000b0bb820 */ /* 0x000fe20000400000 */
[----:B------:R-:W-:-:S04]  /*6c8a0*/  @P4 FMUL R7, R7, 0.25 ;  /* 0x3e80000007074820 */ /* 0x000fc80000400000 */
[----:B------:R-:W-:Y:S01]  /*6c8b0*/  @!P3 FMUL R7, R7, 16777216 ;  /* 0x4b8000000707b820 */ /* 0x000fe20000400000 */
[----:B------:R-:W-:Y:S01]  /*6c8c0*/  @P4 FMUL R2, R2, 0.25 ;  /* 0x3e80000002024820 */ /* 0x000fe20000400000 */
[----:B------:R-:W-:-:S03]  /*6c8d0*/  @P4 FMUL R3, R3, 0.25 ;  /* 0x3e80000003034820 */ /* 0x000fc60000400000 */
[----:B------:R-:W-:Y:S01]  /*6c8e0*/  @!P3 FMUL R2, R2, 16777216 ;  /* 0x4b8000000202b820 */ /* 0x000fe20000400000 */
[----:B------:R-:W-:Y:S01]  /*6c8f0*/  @P4 FMUL R4, R4, 0.25 ;  /* 0x3e80000004044820 */ /* 0x000fe20000400000 */
[----:B------:R-:W-:-:S03]  /*6c900*/  @!P3 FMUL R3, R3, 16777216 ;  /* 0x4b8000000303b820 */ /* 0x000fc60000400000 */
[----:B------:R-:W-:Y:S01]  /*6c910*/  @!P3 FMUL R4, R4, 16777216 ;  /* 0x4b8000000404b820 */ /* 0x000fe20000400000 */
[C---:B-1----:R-:W-:Y:S01]  /*6c920*/  FMUL R0, R10.reuse, R2 ;  /* 0x000000020a007220 */ /* 0x042fe20000400000 */
[C---:B------:R-:W-:Y:S02]  /*6c930*/  FMUL R3, R10.reuse, R3 ;  /* 0x000000030a037220 */ /* 0x040fe40000400000 */
[C---:B------:R-:W-:Y:S01]  /*6c940*/  FMUL R4, R10.reuse, R4 ;  /* 0x000000040a047220 */ /* 0x040fe20000400000 */
[----:B------:R-:W-:-:S04]  /*6c950*/  FMUL R2, R10, R7 ;  /* 0x000000070a027220 */ /* 0x000fc80000400000 */
[----:B------:R-:W-:Y:S04]  /*6c960*/  STL [R1+0x434], R4 ;  /* 0x0004340401007387 */ /* 0x000fe80000100800 */
[----:B------:R0:W-:Y:S04]  /*6c970*/  STL [R1+0x424], R0 ;  /* 0x0004240001007387 */ /* 0x0001e80000100800 */
[----:B------:R1:W-:Y:S04]  /*6c980*/  STL [R1+0x41c], R3 ;  /* 0x00041c0301007387 */ /* 0x0003e80000100800 */
[----:B------:R2:W-:Y:S01]  /*6c990*/  STL [R1+0x418], R2 ;  /* 0x0004180201007387 */ /* 0x0005e20000100800 */
[C---:B0-----:R-:W-:Y:S01]  /*6c9a0*/  FMUL R0, R10.reuse, R8 ;  /* 0x000000080a007220 */ /* 0x041fe20000400000 */
[----:B-1----:R-:W-:-:S02]  /*6c9b0*/  FMUL R3, R10, R12 ;  /* 0x0000000c0a037220 */ /* 0x002fc40000400000 */
[----:B------:R-:W3:Y:S01]  /*6c9c0*/  LDL.LU R12, [R1+0x16f4] ;  /* 0x0016f400010c7983 */ /* 0x000ee20000300800 */
[----:B--2---:R-:W-:-:S03]  /*6c9d0*/  FMUL R2, R10, R5 ;  /* 0x000000050a027220 */ /* 0x004fc60000400000 */
[----:B------:R0:W-:Y:S04]  /*6c9e0*/  STL [R1+0x404], R0 ;  /* 0x0004040001007387 */ /* 0x0001e80000100800 */
[----:B------:R-:W-:Y:S01]  /*6c9f0*/  STL [R1+0x400], R3 ;  /* 0x0004000301007387 */ /* 0x000fe20000100800 */
[----:B0-----:R-:W-:-:S03]  /*6ca00*/  FMUL R0, R10, R11 ;  /* 0x0000000b0a007220 */ /* 0x001fc60000400000 */
[----:B------:R-:W2:Y:S04]  /*6ca10*/  LDL.LU R11, [R1+0x16f0] ;  /* 0x0016f000010b7983 */ /* 0x000ea80000300800 */
[----:B------:R0:W-:Y:S04]  /*6ca20*/  STL [R1+0x3f4], R2 ;  /* 0x0003f40201007387 */ /* 0x0001e80000100800 */
[----:B------:R-:W4:Y:S01]  /*6ca30*/  LDL.LU R10, [R1+0x268] ;  /* 0x00026800010a7983 */ /* 0x000f220000300800 */
[C---:B------:R-:W-:Y:S02]  /*6ca40*/  FSETP.GT.AND P2, PT, |R9|.reuse, 8.50705917302346158658e+37, PT ;  /* 0x7e8000000900780b */ /* 0x040fe40003f44200 */
[----:B------:R-:W-:-:S02]  /*6ca50*/  FSETP.GEU.AND P6, PT, |R9|, 1.175494350822287508e-38, PT ;  /* 0x008000000900780b */ /* 0x000fc40003fce200 */
[C---:B------:R-:W-:Y:S01]  /*6ca60*/  FSETP.GEU.AND P5, PT, R9.reuse, 1.175494350822287508e-38, PT ;  /* 0x008000000900780b */ /* 0x040fe20003fae000 */
[----:B0-----:R-:W-:-:S05]  /*6ca70*/  FMUL R2, R9, 8388608 ;  /* 0x4b00000009027820 */ /* 0x001fca0000400000 */
[----:B------:R-:W-:-:S03]  /*6ca80*/  FSEL R7, R2, R9, !P5 ;  /* 0x0000000902077208 */ /* 0x000fc60006800000 */
        /* <DEDUP_REMOVED lines=14> */
[C---:B0-----:R-:W-:Y:S01]  /*6cb70*/  FMUL R14, R9.reuse, R14 ;  /* 0x0000000e090e7220 */ /* 0x041fe20000400000 */
[----:B------:R-:W-:Y:S01]  /*6cb80*/  FMUL R13, R9, R13 ;  /* 0x0000000d090d7220 */ /* 0x000fe20000400000 */
[----:B------:R-:W-:Y:S01]  /*6cb90*/  @!P6 FMUL R29, R29, 16777216 ;  /* 0x4b8000001d1de820 */ /* 0x000fe20000400000 */
[----:B------:R-:W-:Y:S01]  /*6cba0*/  @!P6 FMUL R17, R17, 16777216 ;  /* 0x4b8000001111e820 */ /* 0x000fe20000400000 */
[----:B------:R-:W-:Y:S01]  /*6cbb0*/  @P2 FMUL R15, R15, 0.25 ;  /* 0x3e8000000f0f2820 */ /* 0x000fe20000400000 */
[----:B------:R-:W-:Y:S01]  /*6cbc0*/  @!P6 FMUL R16, R16, 16777216 ;  /* 0x4b8000001010e820 */ /* 0x000fe20000400000 */
[----:B------:R-:W-:-:S02]  /*6cbd0*/  FMUL R29, R9, R29 ;  /* 0x0000001d091d7220 */ /* 0x000fc40000400000 */
[----:B------:R-:W-:Y:S01]  /*6cbe0*/  @!P6 FMUL R15, R15, 16777216 ;  /* 0x4b8000000f0fe820 */ /* 0x000fe20000400000 */
[C---:B------:R-:W-:Y:S01]  /*6cbf0*/  FMUL R16, R9.reuse, R16 ;  /* 0x0000001009107220 */ /* 0x040fe20000400000 */
[----:B------:R-:W-:Y:S02]  /*6cc00*/  FSEL R3, RZ, -23, P5 ;  /* 0xc1b80000ff037808 */ /* 0x000fe40002800000 */
[----:B------:R-:W-:Y:S01]  /*6cc10*/  FMUL R15, R9, R15 ;  /* 0x0000000f090f7220 */ /* 0x000fe20000400000 */
[----:B------:R-:W-:Y:S01]  /*6cc20*/  FSEL R4, RZ, -23, P0 ;  /* 0xc1b80000ff047808 */ /* 0x000fe20000000000 */
[C---:B---3--:R-:W-:Y:S01]  /*6cc30*/  FMUL R0, R12.reuse, 8388608 ;  /* 0x4b0000000c007820 */ /* 0x048fe20000400000 */
[----:B------:R-:W-:-:S04]  /*6cc40*/  FSETP.GEU.AND P1, PT, R12, 1.175494350822287508e-38, PT ;  /* 0x008000000c00780b */ /* 0x000fc80003f2e000 */
[----:B------:R-:W-:Y:S01]  /*6cc50*/  FSEL R5, R0, R12, !P1 ;  /* 0x0000000c00057208 */ /* 0x000fe20004800000 */
[----:B------:R-:W-:-:S04]  /*6cc60*/  VIADD R0, R6, 0xc0cafb0d ;  /* 0xc0cafb0d06007836 */ /* 0x000fc80000000000 */
[----:B------:R-:W-:Y:S01]  /*6cc70*/  STL [R1+0x3bc], R5 ;  /* 0x0003bc0501007387 */ /* 0x000fe20000100800 */
[----:B------:R-:W-:-:S03]  /*6cc80*/  LOP3.LUT R0, R0, 0xff800000, RZ, 0xc0, !PT ;  /* 0xff80000000007812 */ /* 0x000fc600078ec0ff */
[----:B-1----:R-:W3:Y:S04]  /*6cc90*/  LDL.LU R7, [R1+0x40] ;  /* 0x0000400001077983 */ /* 0x002ee80000300800 */
[----:B------:R-:W5:Y:S04]  /*6cca0*/  LDL.LU R8, [R1+0x34] ;  /* 0x0000340001087983 */ /* 0x000f680000300800 */
[----:B------:R-:W5:Y:S01]  /*6ccb0*/  LDL.LU R6, [R1+0x24] ;  /* 0x0000240001067983 */ /* 0x000f620000300800 */
[----:B----4-:R-:W-:-:S04]  /*6ccc0*/  @P2 FMUL R10, R10, 0.25 ;  /* 0x3e8000000a0a2820 */ /* 0x010fc80000400000 */
[----:B------:R-:W-:Y:S01]  /*6ccd0*/  @!P6 FMUL R10, R10, 16777216 ;  /* 0x4b8000000a0ae820 */ /* 0x000fe20000400000 */
[----:B------:R0:W-:Y:S03]  /*6cce0*/  STL [R1+0x600], R2 ;  /* 0x0006000201007387 */ /* 0x0001e60000100800 */
[----:B------:R-:W-:Y:S01]  /*6ccf0*/  FMUL R10, R9, R10 ;  /* 0x0000000a090a7220 */ /* 0x000fe20000400000 */
[----:B------:R-:W-:Y:S01]  /*6cd00*/  STL [R1+0x5fc], R0 ;  /* 0x0005fc0001007387 */ /* 0x000fe20000100800 */
[----:B--2---:R-:W-:-:S03]  /*6cd10*/  @P2 FMUL R11, R11, 0.25 ;  /* 0x3e8000000b0b2820 */ /* 0x004fc60000400000 */
[----:B------:R1:W-:Y:S01]  /*6cd20*/  STL [R1+0x3ec], R14 ;  /* 0x0003ec0e01007387 */ /* 0x0003e20000100800 */
[----:B------:R-:W-:Y:S01]  /*6cd30*/  @!P6 FMUL R11, R11, 16777216 ;  /* 0x4b8000000b0be820 */ /* 0x000fe20000400000 */
[----:B0-----:R-:W-:Y:S02]  /*6cd40*/  I2FP.F32.S32 R2, R2 ;  /* 0x0000000200027245 */ /* 0x001fe40000201400 */
[----:B-1----:R-:W2:Y:S04]  /*6cd50*/  LDL.LU R14, [R1+0x16ec] ;  /* 0x0016ec00010e7983 */ /* 0x002ea80000300800 */
[----:B------:R0:W-:Y:S04]  /*6cd60*/  STL [R1+0x3e0], R13 ;  /* 0x0003e00d01007387 */ /* 0x0001e80000100800 */
[----:B0-----:R-:W4:Y:S04]  /*6cd70*/  LDL.LU R13, [R1+0x16e8] ;  /* 0x0016e800010d7983 */ /* 0x001f280000300800 */
[----:B------:R0:W-:Y:S04]  /*6cd80*/  STL [R1+0x3dc], R10 ;  /* 0x0003dc0a01007387 */ /* 0x0001e80000100800 */
[----:B------:R-:W-:Y:S01]  /*6cd90*/  STL [R1+0x3d8], R29 ;  /* 0x0003d81d01007387 */ /* 0x000fe20000100800 */
[----:B0-----:R-:W-:Y:S01]  /*6cda0*/  FMUL R10, R9, R17 ;  /* 0x00000011090a7220 */ /* 0x001fe20000400000 */
[----:B------:R-:W-:-:S04]  /*6cdb0*/  I2FP.F32.S32 R0, R0 ;  /* 0x0000000000007245 */ /* 0x000fc80000201400 */
[----:B------:R0:W-:Y:S04]  /*6cdc0*/  STL [R1+0x3c8], R10 ;  /* 0x0003c80a01007387 */ /* 0x0001e80000100800 */
[----:B------:R1:W-:Y:S01]  /*6cdd0*/  STL [R1+0x3c0], R16 ;  /* 0x0003c01001007387 */ /* 0x0003e20000100800 */
[----:B0-----:R-:W-:Y:S01]  /*6cde0*/  FMUL R10, R9, R11 ;  /* 0x0000000b090a7220 */ /* 0x001fe20000400000 */
[----:B------:R-:W-:Y:S02]  /*6cdf0*/  FFMA.FTZ R9, R2, 1.1920928955078125e-07, R3 ;  /* 0x3400000002097823 */ /* 0x000fe40000010003 */
[----:B------:R-:W4:Y:S04]  /*6ce00*/  LDL.LU R11, [R1+0x16e4] ;  /* 0x0016e400010b7983 */ /* 0x000f280000300800 */
[----:B------:R0:W-:Y:S01]  /*6ce10*/  STL [R1+0x3ac], R15 ;  /* 0x0003ac0f01007387 */ /* 0x0001e20000100800 */
[----:B------:R-:W-:-:S03]  /*6ce20*/  FFMA.FTZ R0, R0, 1.1920928955078125e-07, R4 ;  /* 0x3400000000007823 */ /* 0x000fc60000010004 */
[----:B------:R-:W-:Y:S04]  /*6ce30*/  STL [R1+0x3a8], R10 ;  /* 0x0003a80a01007387 */ /* 0x000fe80000100800 */
[----:B------:R-:W4:Y:S04]  /*6ce40*/  LDL.LU R2, [R1+0x50] ;  /* 0x0000500001027983 */ /* 0x000f280000300800 */
[----:B------:R-:W4:Y:S04]  /*6ce50*/  LDL.LU R3, [R1+0x44] ;  /* 0x0000440001037983 */ /* 0x000f280000300800 */
[----:B------:R0:W-:Y:S04]  /*6ce60*/  STL [R1+0x66c], R9 ;  /* 0x00066c0901007387 */ /* 0x0001e80000100800 */
[----:B------:R-:W4:Y:S01]  /*6ce70*/  LDL.LU R4, [R1+0x54] ;  /* 0x0000540001047983 */ /* 0x000f220000300800 */
[----:B------:R-:W-:-:S02]  /*6ce80*/  FSETP.GT.AND P4, PT, |R12|, 8.50705917302346158658e+37, PT ;  /* 0x7e8000000c00780b */ /* 0x000fc40003f84200 */
[C---:B------:R-:W-:Y:S01]  /*6ce90*/  FSETP.GEU.AND P3, PT, |R12|.reuse, 1.175494350822287508e-38, PT ;  /* 0x008000000c00780b */ /* 0x040fe20003f6e200 */
[----:B-1----:R-:W4:Y:S10]  /*6cea0*/  LDL.LU R16, [R1+0x4c] ;  /* 0x00004c0001107983 */ /* 0x002f340000300800 */
        /* <DEDUP_REMOVED lines=9> */
[----:B---3--:R-:W-:-:S04]  /*6cf40*/  @P4 FMUL R7, R7, 0.25 ;  /* 0x3e80000007074820 */ /* 0x008fc80000400000 */
[----:B------:R-:W-:Y:S01]  /*6cf50*/  @!P3 FMUL R7, R7, 16777216 ;  /* 0x4b8000000707b820 */ /* 0x000fe20000400000 */
[----:B-----5:R-:W-:Y:S01]  /*6cf60*/  @P4 FMUL R8, R8, 0.25 ;  /* 0x3e80000008084820 */ /* 0x020fe20000400000 */
[----:B------:R-:W-:-:S03]  /*6cf70*/  @P4 FMUL R6, R6, 0.25 ;  /* 0x3e80000006064820 */ /* 0x000fc60000400000 */
[----:B------:R-:W-:Y:S01]  /*6cf80*/  @!P3 FMUL R8, R8, 16777216 ;  /* 0x4b8000000808b820 */ /* 0x000fe20000400000 */
[----:B------:R-:W-:Y:S01]  /*6cf90*/  @!P3 FMUL R6, R6, 16777216 ;  /* 0x4b8000000606b820 */ /* 0x000fe20000400000 */
[----:B--2---:R-:W-:-:S04]  /*6cfa0*/  @P4 FMUL R14, R14, 0.25 ;  /* 0x3e8000000e0e4820 */ /* 0x004fc80000400000 */
[----:B------:R-:W-:Y:S01]  /*6cfb0*/  @!P3 FMUL R14, R14, 16777216 ;  /* 0x4b8000000e0eb820 */ /* 0x000fe20000400000 */
[----:B----4-:R-:W-:-:S04]  /*6cfc0*/  @P4 FMUL R13, R13, 0.25 ;  /* 0x3e8000000d0d4820 */ /* 0x010fc80000400000 */
        /* <DEDUP_REMOVED lines=35> */
[----:B------:R-:W-:Y:S01]  /*6d200*/  @P2 FMUL R15, R15, 0.25 ;  /* 0x3e8000000f0f2820 */ /* 0x000fe20000400000 */
[----:B------:R-:W-:Y:S02]  /*6d210*/  IADD3 R2, PT, PT, R7, -0x3f3504f3, RZ ;  /* 0xc0cafb0d07027810 */ /* 0x000fe40007ffe0ff */
[----:B------:R-:W-:Y:S01]  /*6d220*/  @!P6 FMUL R16, R16, 16777216 ;  /* 0x4b8000001010e820 */ /* 0x000fe20000400000 */
[----:B------:R1:W-:Y:S01]  /*6d230*/  STL [R1+0x3a0], R7 ;  /* 0x0003a00701007387 */ /* 0x0003e20000100800 */
[----:B------:R-:W-:Y:S01]  /*6d240*/  @P2 FMUL R9, R9, 0.25 ;  /* 0x3e80000009092820 */ /* 0x000fe20000400000 */
[----:B------:R-:W-:Y:S01]  /*6d250*/  @!P6 FMUL R15, R15, 16777216 ;  /* 0x4b8000000f0fe820 */ /* 0x000fe20000400000 */
[----:B------:R-:W-:Y:S01]  /*6d260*/  LOP3.LUT R2, R2, 0xff800000, RZ, 0xc0, !PT ;  /* 0xff80000002027812 */ /* 0x000fe200078ec0ff */
[----:B------:R-:W-:Y:S01]  /*6d270*/  @P2 FMUL R10, R10, 0.25 ;  /* 0x3e8000000a0a2820 */ /* 0x000fe20000400000 */
[----:B------:R-:W-:Y:S01]  /*6d280*/  @P2 FMUL R29, R29, 0.25 ;  /* 0x3e8000001d1d2820 */ /* 0x000fe20000400000 */
[----:B------:R-:W-:Y:S01]  /*6d290*/  @!P6 FMUL R9, R9, 16777216 ;  /* 0x4b8000000909e820 */ /* 0x000fe20000400000 */
[----:B------:R-:W-:Y:S01]  /*6d2a0*/  @P2 FMUL R17, R17, 0.25 ;  /* 0x3e80000011112820 */ /* 0x000fe20000400000 */
[C---:B0-----:R-:W-:Y:S01]  /*6d2b0*/  FMUL R16, R11.reuse, R16 ;  /* 0x000000100b107220 */ /* 0x041fe20000400000 */
[----:B------:R-:W-:Y:S01]  /*6d2c0*/  FMUL R15, R11, R15 ;  /* 0x0000000f0b0f7220 */ /* 0x000fe20000400000 */
[----:B------:R-:W-:Y:S01]  /*6d2d0*/  @!P6 FMUL R10, R10, 16777216 ;  /* 0x4b8000000a0ae820 */ /* 0x000fe20000400000 */
[----:B------:R-:W-:Y:S01]  /*6d2e0*/  @!P6 FMUL R29, R29, 16777216 ;  /* 0x4b8000001d1de820 */ /* 0x000fe20000400000 */
[----:B------:R-:W-:Y:S01]  /*6d2f0*/  FMUL R9, R11, R9 ;  /* 0x000000090b097220 */ /* 0x000fe20000400000 */
[----:B------:R-:W-:Y:S01]  /*6d300*/  @!P6 FMUL R17, R17, 16777216 ;  /* 0x4b8000001111e820 */ /* 0x000fe20000400000 */
[----:B------:R-:W-:Y:S01]  /*6d310*/  FMUL R10, R11, R10 ;  /* 0x0000000a0b0a7220 */ /* 0x000fe20000400000 */
        /* <DEDUP_REMOVED lines=13> */
[----:B------:R0:W-:Y:S01]  /*6d3f0*/  STL [R1+0x5c8], R2 ;  /* 0x0005c80201007387 */ /* 0x0001e20000100800 */
[----:B--2---:R-:W-:Y:S02]  /*6d400*/  @P2 FMUL R13, R13, 0.25 ;  /* 0x3e8000000d0d2820 */ /* 0x004fe40000400000 */
[----:B------:R-:W-:Y:S01]  /*6d410*/  FMUL R12, R11, R12 ;  /* 0x0000000c0b0c7220 */ /* 0x000fe20000400000 */
[----:B------:R-:W-:Y:S04]  /*6d420*/  STL [R1+0x5c4], R0 ;  /* 0x0005c40001007387 */ /* 0x000fe80000100800 */
[----:B------:R1:W-:Y:S01]  /*6d430*/  STL [R1+0x384], R16 ;  /* 0x0003841001007387 */ /* 0x0003e20000100800 */
[----:B------:R-:W-:Y:S01]  /*6d440*/  @!P6 FMUL R13, R13, 16777216 ;  /* 0x4b8000000d0de820 */ /* 0x000fe20000400000 */
[----:B0-----:R-:W-:-:S02]  /*6d450*/  I2FP.F32.S32 R2, R2 ;  /* 0x0000000200027245 */ /* 0x001fc40000201400 */
[----:B-1----:R-:W2:Y:S04]  /*6d460*/  LDL.LU R16, [R1+0x16d8] ;  /* 0x0016d80001107983 */ /* 0x002ea80000300800 */
[----:B------:R0:W-:Y:S04]  /*6d470*/  STL [R1+0x380], R15 ;  /* 0x0003800f01007387 */ /* 0x0001e80000100800 */
[----:B0-----:R-:W4:Y:S04]  /*6d480*/  LDL.LU R15, [R1+0x16d4] ;  /* 0x0016d400010f7983 */ /* 0x001f280000300800 */
[----:B------:R0:W-:Y:S04]  /*6d490*/  STL [R1+0x374], R12 ;  /* 0x0003740c01007387 */ /* 0x0001e80000100800 */
[----:B------:R1:W-:Y:S01]  /*6d4a0*/  STL [R1+0x370], R9 ;  /* 0x0003700901007387 */ /* 0x0003e20000100800 */
[----:B0-----:R-:W-:-:S03]  /*6d4b0*/  FMUL R12, R11, R29 ;  /* 0x0000001d0b0c7220 */ /* 0x001fc60000400000 */
[----:B------:R0:W-:Y:S01]  /*6d4c0*/  STL [R1+0x368], R10 ;  /* 0x0003680a01007387 */ /* 0x0001e20000100800 */
[----:B-1----:R-:W-:-:S03]  /*6d4d0*/  FMUL R9, R11, R17 ;  /* 0x000000110b097220 */ /* 0x002fc60000400000 */
[----:B------:R-:W-:Y:S01]  /*6d4e0*/  STL [R1+0x358], R12 ;  /* 0x0003580c01007387 */ /* 0x000fe20000100800 */
[----:B------:R-:W-:Y:S01]  /*6d4f0*/  I2FP.F32.S32 R0, R0 ;  /* 0x0000000000007245 */ /* 0x000fe20000201400 */
[----:B0-----:R-:W-:Y:S02]  /*6d500*/  FMUL R10, R11, R13 ;  /* 0x0000000d0b0a7220 */ /* 0x001fe40000400000 */
[----:B------:R-:W4:Y:S04]  /*6d510*/  LDL.LU R13, [R1+0x16d0] ;  /* 0x0016d000010d7983 */ /* 0x000f280000300800 */
[----:B------:R0:W-:Y:S01]  /*6d520*/  STL [R1+0x344], R9 ;  /* 0x0003440901007387 */ /* 0x0001e20000100800 */
[----:B------:R-:W-:-:S03]  /*6d530*/  FFMA.FTZ R0, R0, 1.1920928955078125e-07, R4 ;  /* 0x3400000000007823 */ /* 0x000fc60000010004 */
[----:B------:R-:W-:Y:S01]  /*6d540*/  STL [R1+0x340], R10 ;  /* 0x0003400a01007387 */ /* 0x000fe20000100800 */
[----:B0-----:R-:W-:-:S03]  /*6d550*/  FFMA.FTZ R9, R2, 1.1920928955078125e-07, R3 ;  /* 0x3400000002097823 */ /* 0x001fc60000010003 */
        /* <DEDUP_REMOVED lines=11> */
[----:B------:R-:W4:Y:S04]  /*6d610*/  LDL.LU R11, [R1+0x7c] ;  /* 0x00007c00010b7983 */ /* 0x000f280000300800 */
[----:B------:R-:W4:Y:S04]  /*6d620*/  LDL.LU R12, [R1+0x78] ;  /* 0x00007800010c7983 */ /* 0x000f280000300800 */
[----:B0-----:R-:W4:Y:S04]  /*6d630*/  LDL.LU R9, [R1+0x6c] ;  /* 0x00006c0001097983 */ /* 0x001f280000300800 */
[----:B------:R-:W4:Y:S04]  /*6d640*/  LDL.LU R10, [R1+0x68] ;  /* 0x00006800010a7983 */ /* 0x000f280000300800 */
[----:B------:R-:W4:Y:S01]  /*6d650*/  LDL.LU R29, [R1+0x5c] ;  /* 0x00005c00011d7983 */ /* 0x000f220000300800 */
[----:B---3--:R-:W-:Y:S01]  /*6d660*/  @P4 FMUL R7, R7, 0.25 ;  /* 0x3e80000007074820 */ /* 0x008fe20000400000 */
[----:B-----5:R-:W-:-:S03]  /*6d670*/  @P4 FMUL R8, R8, 0.25 ;  /* 0x3e80000008084820 */ /* 0x020fc60000400000 */
[----:B------:R-:W-:Y:S01]  /*6d680*/  @!P3 FMUL R7, R7, 16777216 ;  /* 0x4b8000000707b820 */ /* 0x000fe20000400000 */
[----:B------:R-:W-:Y:S01]  /*6d690*/  @P4 FMUL R5, R5, 0.25 ;  /* 0x3e80000005054820 */ /* 0x000fe20000400000 */
[----:B------:R-:W-:-:S03]  /*6d6a0*/  @!P3 FMUL R8, R8, 16777216 ;  /* 0x4b8000000808b820 */ /* 0x000fc60000400000 */
        /* <DEDUP_REMOVED lines=42> */
[----:B------:R1:W-:Y:S01]  /*6d950*/  STL [R1+0x38c], R7 ;  /* 0x00038c0701007387 */ /* 0x0003e20000100800 */
[----:B------:R-:W-:Y:S01]  /*6d960*/  LOP3.LUT R2, R2, 0xff800000, RZ, 0xc0, !PT ;  /* 0xff80000002027812 */ /* 0x000fe200078ec0ff */
[----:B------:R-:W-:Y:S01]  /*6d970*/  @P2 FMUL R12, R12, 0.25 ;  /* 0x3e8000000c0c2820 */ /* 0x000fe20000400000 */
[----:B------:R-:W-:Y:S01]  /*6d980*/  @!P6 FMUL R11, R11, 16777216 ;  /* 0x4b8000000b0be820 */ /* 0x000fe20000400000 */
[----:B------:R-:W-:Y:S01]  /*6d990*/  @P2 FMUL R9, R9, 0.25 ;  /* 0x3e80000009092820 */ /* 0x000fe20000400000 */
[----:B------:R-:W-:Y:S01]  /*6d9a0*/  @P2 FMUL R10, R10, 0.25 ;  /* 0x3e8000000a0a2820 */ /* 0x000fe20000400000 */
[----:B------:R-:W-:Y:S01]  /*6d9b0*/  @P2 FMUL R29, R29, 0.25 ;  /* 0x3e8000001d1d2820 */ /* 0x000fe20000400000 */
[----:B------:R-:W-:Y:S01]  /*6d9c0*/  @!P6 FMUL R12, R12, 16777216 ;  /* 0x4b8000000c0ce820 */ /* 0x000fe20000400000 */
[C---:B0-----:R-:W-:Y:S01]  /*6d9d0*/  FMUL R17, R13.reuse, R17 ;  /* 0x000000110d117220 */ /* 0x041fe20000400000 */
[----:B------:R-:W-:Y:S01]  /*6d9e0*/  FMUL R11, R13, R11 ;  /* 0x0000000b0d0b7220 */ /* 0x000fe20000400000 */
[----:B------:R-:W-:Y:S01]  /*6d9f0*/  @!P6 FMUL R9, R9, 16777216 ;  /* 0x4b8000000909e820 */ /* 0x000fe20000400000 */
[----:B------:R-:W-:Y:S01]  /*6da00*/  @!P6 FMUL R10, R10, 16777216 ;  /* 0x4b8000000a0ae820 */ /* 0x000fe20000400000 */
[----:B------:R-:W-:Y:S01]  /*6da10*/  @!P6 FMUL R29, R29, 16777216 ;  /* 0x4b8000001d1de820 */ /* 0x000fe20000400000 */
[----:B------:R-:W-:-:S02]  /*6da20*/  FSEL R3, RZ, -23, P5 ;  /* 0xc1b80000ff037808 */ /* 0x000fc40002800000 */
[----:B------:R-:W-:Y:S01]  /*6da30*/  FSEL R4, RZ, -23, P0 ;  /* 0xc1b80000ff047808 */ /* 0x000fe20000000000 */
[C---:B---3--:R-:W-:Y:S01]  /*6da40*/  FMUL R0, R16.reuse, 8388608 ;  /* 0x4b00000010007820 */ /* 0x048fe20000400000 */
[----:B------:R-:W-:-:S04]  /*6da50*/  FSETP.GEU.AND P1, PT, R16, 1.175494350822287508e-38, PT ;  /* 0x008000001000780b */ /* 0x000fc80003f2e000 */
[----:B------:R-:W-:Y:S02]  /*6da60*/  FSEL R5, R0, R16, !P1 ;  /* 0x0000001000057208 */ /* 0x000fe40004800000 */
[----:B------:R-:W-:-:S03]  /*6da70*/  IADD3 R0, PT, PT, R6, -0x3f3504f3, RZ ;  /* 0xc0cafb0d06007810 */ /* 0x000fc60007ffe0ff */
        /* <DEDUP_REMOVED lines=16> */
[----:B------:R1:W-:Y:S01]  /*6db80*/  STL [R1+0x314], R11 ;  /* 0x0003140b01007387 */ /* 0x0003e20000100800 */
[C---:B0-----:R-:W-:Y:S01]  /*6db90*/  FMUL R14, R13.reuse, R12 ;  /* 0x0000000c0d0e7220 */ /* 0x041fe20000400000 */
[C---:B------:R-:W-:Y:S01]  /*6dba0*/  FMUL R12, R13.reuse, R9 ;  /* 0x000000090d0c7220 */ /* 0x040fe20000400000 */
[C---:B------:R-:W-:Y:S01]  /*6dbb0*/  FMUL R9, R13.reuse, R29 ;  /* 0x0000001d0d097220 */ /* 0x040fe20000400000 */
[----:B-1----:R-:W-:-:S02]  /*6dbc0*/  FMUL R11, R13, R10 ;  /* 0x0000000a0d0b7220 */ /* 0x002fc40000400000 */
[----:B------:R-:W-:Y:S01]  /*6dbd0*/  STL [R1+0x310], R14 ;  /* 0x0003100e01007387 */ /* 0x000fe20000100800 */
[----:B------:R-:W-:-:S03]  /*6dbe0*/  FMUL R10, R13, R15 ;  /* 0x0000000f0d0a7220 */ /* 0x000fc60000400000 */
[----:B------:R-:W-:Y:S01]  /*6dbf0*/  STL [R1+0x30c], R12 ;  /* 0x00030c0c01007387 */ /* 0x000fe20000100800 */
[----:B------:R-:W-:-:S03]  /*6dc00*/  I2FP.F32.S32 R0, R0 ;  /* 0x0000000000007245 */ /* 0x000fc60000201400 */
[----:B------:R-:W-:Y:S04]  /*6dc10*/  STL [R1+0x308], R11 ;  /* 0x0003080b01007387 */ /* 0x000fe80000100800 */
        /* <DEDUP_REMOVED lines=15> */
[----:B------:R1:W-:Y:S01]  /*6dd10*/  STL [R1+0x658], R0 ;  /* 0x0006580001007387 */ /* 0x0003e20000100800 */
[----:B------:R-:W-:-:S03]  /*6dd20*/  @P4 FMUL R18, R18, 0.25 ;  /* 0x3e80000012124820 */ /* 0x000fc60000400000 */
[----:B------:R-:W4:Y:S01]  /*6dd30*/  LDL.LU R14, [R1+0xc8] ;  /* 0x0000c800010e7983 */ /* 0x000f220000300800 */
[----:B------:R-:W-:-:S03]  /*6dd40*/  @!P3 FMUL R18, R18, 16777216 ;  /* 0x4b8000001212b820 */ /* 0x000fc60000400000 */
        /* <DEDUP_REMOVED lines=8> */
[----:B------:R-:W-:Y:S01]  /*6ddd0*/  @!P3 FMUL R8, R8, 16777216 ;  /* 0x4b8000000808b820 */ /* 0x000fe20000400000 */
[----:B--2---:R-:W-:-:S04]  /*6dde0*/  @P4 FMUL R17, R17, 0.25 ;  /* 0x3e80000011114820 */ /* 0x004fc80000400000 */
[----:B------:R-:W-:Y:S01]  /*6ddf0*/  @!P3 FMUL R17, R17, 16777216 ;  /* 0x4b8000001111b820 */ /* 0x000fe20000400000 */
[----:B----4-:R-:W-:Y:S01]  /*6de00*/  @P4 FMUL R2, R2, 0.25 ;  /* 0x3e80000002024820 */ /* 0x010fe20000400000 */
[----:B------:R-:W-:-:S03]  /*6de10*/  @P4 FMUL R3, R3, 0.25 ;  /* 0x3e80000003034820 */ /* 0x000fc60000400000 */
[----:B------:R-:W-:Y:S01]  /*6de20*/  @!P3 FMUL R2, R2, 16777216 ;  /* 0x4b8000000202b820 */ /* 0x000fe20000400000 */
[----:B------:R-:W-:Y:S01]  /*6de30*/  @P4 FMUL R4, R4, 0.25 ;  /* 0x3e80000004044820 */ /* 0x000fe20000400000 */
[----:B------:R-:W-:-:S03]  /*6de40*/  @!P3 FMUL R3, R3, 16777216 ;  /* 0x4b8000000303b820 */ /* 0x000fc60000400000 */
[----:B------:R-:W-:Y:S01]  /*6de50*/  @!P3 FMUL R4, R4, 16777216 ;  /* 0x4b8000000404b820 */ /* 0x000fe20000400000 */
[C---:B-1----:R-:W-:Y:S01]  /*6de60*/  FMUL R0, R16.reuse, R2 ;  /* 0x0000000210007220 */ /* 0x042fe20000400000 */
[C---:B------:R-:W-:Y:S02]  /*6de70*/  FMUL R3, R16.reuse, R3 ;  /* 0x0000000310037220 */ /* 0x040fe40000400000 */
[----:B------:R-:W-:-:S05]  /*6de80*/  FMUL R4, R16, R4 ;  /* 0x0000000410047220 */ /* 0x000fca0000400000 */
[----:B------:R-:W-:Y:S04]  /*6de90*/  STL [R1+0x2fc], R4 ;  /* 0x0002fc0401007387 */ /* 0x000fe80000100800 */
[----:B------:R0:W-:Y:S04]  /*6dea0*/  STL [R1+0x2f8], R0 ;  /* 0x0002f80001007387 */ /* 0x0001e80000100800 */
[----:B------:R1:W-:Y:S01]  /*6deb0*/  STL [R1+0x2f4], R3 ;  /* 0x0002f40301007387 */ /* 0x0003e20000100800 */
[----:B0-----:R-:W-:-:S03]  /*6dec0*/  FMUL R0, R16, R18 ;  /* 0x0000001210007220 */ /* 0x001fc60000400000 */
[----:B------:R-:W2:Y:S01]  /*6ded0*/  LDL.LU R18, [R1+0x16bc] ;  /* 0x0016bc0001127983 */ /* 0x000ea20000300800 */
[C---:B------:R-:W-:Y:S01]  /*6dee0*/  FMUL R2, R16.reuse, R7 ;  /* 0x0000000710027220 */ /* 0x040fe20000400000 */
[----:B-1----:R-:W-:-:S04]  /*6def0*/  FMUL R3, R16, R8 ;  /* 0x0000000810037220 */ /* 0x002fc80000400000 */
[----:B------:R-:W-:Y:S04]  /*6df00*/  STL [R1+0x2f0], R2 ;  /* 0x0002f00201007387 */ /* 0x000fe80000100800 */
[----:B------:R0:W-:Y:S04]  /*6df10*/  STL [R1+0x2ec], R0 ;  /* 0x0002ec0001007387 */ /* 0x0001e80000100800 */
[----:B------:R-:W-:Y:S01]  /*6df20*/  STL [R1+0x2e8], R3 ;  /* 0x0002e80301007387 */ /* 0x000fe20000100800 */
[----:B0-----:R-:W-:-:S03]  /*6df30*/  FMUL R0, R16, R17 ;  /* 0x0000001110007220 */ /* 0x001fc60000400000 */
[----:B------:R-:W3:Y:S01]  /*6df40*/  LDL.LU R17, [R1+0x16b8] ;  /* 0x0016b80001117983 */ /* 0x000ee20000300800 */
        /* <DEDUP_REMOVED lines=14> */
[----:B------:R-:W-:Y:S01]  /*6e030*/  VIADD R2, R7, 0xc0cafb0d ;  /* 0xc0cafb0d07027836 */ /* 0x000fe20000000000 */
[----:B------:R1:W-:Y:S02]  /*6e040*/  STL [R1+0x378], R7 ;  /* 0x0003780701007387 */ /* 0x0003e40000100800 */
[----:B------:R-:W-:Y:S01]  /*6e050*/  @!P6 FMUL R13, R13, 16777216 ;  /* 0x4b8000000d0de820 */ /* 0x000fe20000400000 */
[----:B------:R-:W-:Y:S01]  /*6e060*/  @P2 FMUL R14, R14, 0.25 ;  /* 0x3e8000000e0e2820 */ /* 0x000fe20000400000 */
[----:B------:R-:W-:Y:S01]  /*6e070*/  LOP3.LUT R2, R2, 0xff800000, RZ, 0xc0, !PT ;  /* 0xff80000002027812 */ /* 0x000fe200078ec0ff */
[----:B------:R-:W-:Y:S01]  /*6e080*/  @P2 FMUL R11, R11, 0.25 ;  /* 0x3e8000000b0b2820 */ /* 0x000fe20000400000 */
[----:B------:R-:W-:Y:S01]  /*6e090*/  @P2 FMUL R12, R12, 0.25 ;  /* 0x3e8000000c0c2820 */ /* 0x000fe20000400000 */
[----:B------:R-:W-:Y:S01]  /*6e0a0*/  @!P6 FMUL R14, R14, 16777216 ;  /* 0x4b8000000e0ee820 */ /* 0x000fe20000400000 */
[----:B------:R-:W-:Y:S01]  /*6e0b0*/  @P2 FMUL R9, R9, 0.25 ;  /* 0x3e80000009092820 */ /* 0x000fe20000400000 */
[----:B------:R-:W-:Y:S01]  /*6e0c0*/  @!P6 FMUL R11, R11, 16777216 ;  /* 0x4b8000000b0be820 */ /* 0x000fe20000400000 */
[----:B0-----:R-:W-:Y:S01]  /*6e0d0*/  FMUL R13, R15, R13 ;  /* 0x0000000d0f0d7220 */ /* 0x001fe20000400000 */
[----:B------:R-:W-:Y:S01]  /*6e0e0*/  @P2 FMUL R10, R10, 0.25 ;  /* 0x3e8000000a0a2820 */ /* 0x000fe20000400000 */
[----:B------:R-:W-:Y:S01]  /*6e0f0*/  @!P6 FMUL R12, R12, 16777216 ;  /* 0x4b8000000c0ce820 */ /* 0x000fe20000400000 */
[----:B------:R-:W-:Y:S01]  /*6e100*/  @P2 FMUL R29, R29, 0.25 ;  /* 0x3e8000001d1d2820 */ /* 0x000fe20000400000 */
[----:B------:R-:W-:Y:S01]  /*6e110*/  @!P6 FMUL R9, R9, 16777216 ;  /* 0x4b8000000909e820 */ /* 0x000fe20000400000 */
[C---:B------:R-:W-:Y:S01]  /*6e120*/  FMUL R11, R15.reuse, R11 ;  /* 0x0000000b0f0b7220 */ /* 0x040fe20000400000 */
[----:B------:R-:W-:Y:S01]  /*6e130*/  @!P6 FMUL R10, R10, 16777216 ;  /* 0x4b8000000a0ae820 */ /* 0x000fe20000400000 */
[----:B------:R-:W-:Y:S01]  /*6e140*/  FMUL R12, R15, R12 ;  /* 0x0000000c0f0c7220 */ /* 0x000fe20000400000 */
[----:B------:R-:W-:Y:S01]  /*6e150*/  @!P6 FMUL R29, R29, 16777216 ;  /* 0x4b8000001d1de820 */ /* 0x000fe20000400000 */
[----:B------:R-:W-:Y:S01]  /*6e160*/  FMUL R9, R15, R9 ;  /* 0x000000090f097220 */ /* 0x000fe20000400000 */
[----:B------:R-:W-:Y:S01]  /*6e170*/  FSEL R3, RZ, -23, P5 ;  /* 0xc1b80000ff037808 */ /* 0x000fe20002800000 */
[C---:B--2---:R-:W-:Y:S01]  /*6e180*/  FMUL R0, R18.reuse, 8388608 ;  /* 0x4b00000012007820 */ /* 0x044fe20000400000 */
[----:B------:R-:W-:-:S04]  /*6e190*/  FSETP.GEU.AND P0, PT, R18, 1.175494350822287508e-38, PT ;  /* 0x008000001200780b */ /* 0x000fc80003f0e000 */
[----:B------:R-:W-:Y:S01]  /*6e1a0*/  FSEL R6, R0, R18, !P0 ;  /* 0x0000001200067208 */ /* 0x000fe20004000000 */
[----:B------:R-:W-:-:S04]  /*6e1b0*/  VIADD R0, R5, 0xc0cafb0d ;  /* 0xc0cafb0d05007836 */ /* 0x000fc80000000000 */
[----:B------:R-:W-:Y:S01]  /*6e1c0*/  STL [R1+0x37c], R6 ;  /* 0x00037c0601007387 */ /* 0x000fe20000100800 */
[----:B------:R-:W-:-:S03]  /*6e1d0*/  LOP3.LUT R0, R0, 0xff800000, RZ, 0xc0, !PT ;  /* 0xff80000000007812 */ /* 0x000fc600078ec0ff */
[----:B------:R-:W2:Y:S04]  /*6e1e0*/  LDL.LU R16, [R1+0x104] ;  /* 0x0001040001107983 */ /* 0x000ea80000300800 */
[----:B-1----:R-:W4:Y:S04]  /*6e1f0*/  LDL.LU R7, [R1+0x100] ;  /* 0x0001000001077983 */ /* 0x002f280000300800 */
[----:B------:R-:W5:Y:S04]  /*6e200*/  LDL.LU R8, [R1+0xf0] ;  /* 0x0000f00001087983 */ /* 0x000f680000300800 */
[----:B------:R-:W4:Y:S04]  /*6e210*/  LDL.LU R5, [R1+0xe4] ;  /* 0x0000e40001057983 */ /* 0x000f280000300800 */
[----:B------:R-:W-:Y:S04]  /*6e220*/  STL [R1+0x5d0], R2 ;  /* 0x0005d00201007387 */ /* 0x000fe80000100800 */
[----:B------:R-:W-:Y:S04]  /*6e230*/  STL [R1+0x5cc], R0 ;  /* 0x0005cc0001007387 */ /* 0x000fe80000100800 */
[----:B------:R0:W-:Y:S01]  /*6e240*/  STL [R1+0x2dc], R13 ;  /* 0x0002dc0d01007387 */ /* 0x0001e20000100800 */
[----:B---3--:R-:W-:Y:S01]  /*6e250*/  @P2 FMUL R17, R17, 0.25 ;  /* 0x3e80000011112820 */ /* 0x008fe20000400000 */
[----:B0-----:R-:W-:-:S03]  /*6e260*/  FMUL R13, R15, R14 ;  /* 0x0000000e0f0d7220 */ /* 0x001fc60000400000 */
[----:B------:R-:W-:Y:S02]  /*6e270*/  @!P6 FMUL R17, R17, 16777216 ;  /* 0x4b8000001111e820 */ /* 0x000fe40000400000 */
[----:B------:R-:W-:Y:S04]  /*6e280*/  STL [R1+0x2d8], R13 ;  /* 0x0002d80d01007387 */ /* 0x000fe80000100800 */
[----:B------:R0:W-:Y:S01]  /*6e290*/  STL [R1+0x2d4], R11 ;  /* 0x0002d40b01007387 */ /* 0x0001e20000100800 */
[----:B------:R-:W-:-:S03]  /*6e2a0*/  I2FP.F32.S32 R2, R2 ;  /* 0x0000000200027245 */ /* 0x000fc60000201400 */
[----:B------:R-:W-:Y:S01]  /*6e2b0*/  STL [R1+0x2d0], R12 ;  /* 0x0002d00c01007387 */ /* 0x000fe20000100800 */
[C---:B0-----:R-:W-:Y:S01]  /*6e2c0*/  FMUL R11, R15.reuse, R10 ;  /* 0x0000000a0f0b7220 */ /* 0x041fe20000400000 */
[C---:B------:R-:W-:Y:S02]  /*6e2d0*/  FMUL R10, R15.reuse, R29 ;  /* 0x0000001d0f0a7220 */ /* 0x040fe40000400000 */
[----:B------:R0:W-:Y:S04]  /*6e2e0*/  STL [R1+0x2cc], R9 ;  /* 0x0002cc0901007387 */ /* 0x0001e80000100800 */
[----:B------:R1:W-:Y:S01]  /*6e2f0*/  STL [R1+0x2c8], R11 ;  /* 0x0002c80b01007387 */ /* 0x0003e20000100800 */
[----:B------:R-:W-:Y:S01]  /*6e300*/  FFMA.FTZ R2, R2, 1.1920928955078125e-07, R3 ;  /* 0x3400000002027823 */ /* 0x000fe20000010003 */
[----:B0-----:R-:W-:-:S02]  /*6e310*/  FMUL R9, R15, R17 ;  /* 0x000000110f097220 */ /* 0x001fc40000400000 */
[----:B------:R-:W3:Y:S04]  /*6e320*/  LDL.LU R17, [R1+0x16b4] ;  /* 0x0016b40001117983 */ /* 0x000ee80000300800 */
[----:B------:R-:W-:Y:S04]  /*6e330*/  STL [R1+0x2c4], R10 ;  /* 0x0002c40a01007387 */ /* 0x000fe80000100800 */
[----:B------:R-:W3:Y:S04]  /*6e340*/  LDL.LU R15, [R1+0x110] ;  /* 0x00011000010f7983 */ /* 0x000ee80000300800 */
[----:B------:R0:W-:Y:S04]  /*6e350*/  STL [R1+0x2c0], R9 ;  /* 0x0002c00901007387 */ /* 0x0001e80000100800 */
[----:B------:R-:W4:Y:S01]  /*6e360*/  LDL.LU R3, [R1+0x114] ;  /* 0x0001140001037983 */ /* 0x000f220000300800 */
[----:B------:R-:W-:-:S02]  /*6e370*/  FSETP.GT.AND P4, PT, |R18|, 8.50705917302346158658e+37, PT ;  /* 0x7e8000001200780b */ /* 0x000fc40003f84200 */
[----:B------:R-:W-:-:S11]  /*6e380*/  FSETP.GEU.AND P3, PT, |R18|, 1.175494350822287508e-38, PT ;  /* 0x008000001200780b */ /* 0x000fd60003f6e200 */
[----:B------:R-:W-:-:S04]  /*6e390*/  @P4 FMUL R18, R18, 0.25 ;  /* 0x3e80000012124820 */ /* 0x000fc80000400000 */
[----:B------:R-:W-:-:S06]  /*6e3a0*/  @!P3 FMUL R18, R18, 16777216 ;  /* 0x4b8000001212b820 */ /* 0x000fcc0000400000 */
[----:B------:R-:W0:Y:S01]  /*6e3b0*/  MUFU.RCP R18, R18 ;  /* 0x0000001200127308 */ /* 0x000e220000001000 */
[----:B------:R-:W-:Y:S02]  /*6e3c0*/  FSEL R4, RZ, -23, P1 ;  /* 0xc1b80000ff047808 */ /* 0x000fe40000800000 */
[----:B------:R-:W-:Y:S01]  /*6e3d0*/  I2FP.F32.S32 R0, R0 ;  /* 0x0000000000007245 */ /* 0x000fe20000201400 */
[----:B------:R-:W-:Y:S04]  /*6e3e0*/  STL [R1+0x654], R2 ;  /* 0x0006540201007387 */ /* 0x000fe80000100800 */
[----:B------:R-:W-:Y:S01]  /*6e3f0*/  FFMA.FTZ R0, R0, 1.1920928955078125e-07, R4 ;  /* 0x3400000000007823 */ /* 0x000fe20000010004 */
[----:B------:R-:W5:Y:S01]  /*6e400*/  LDL.LU R13, [R1+0x10c] ;  /* 0x00010c00010d7983 */ /* 0x000f620000300800 */
[----:B------:R-:W-:-:S03]  /*6e410*/  @P4 FMUL R20, R20, 0.25 ;  /* 0x3e80000014144820 */ /* 0x000fc60000400000 */
[----:B------:R-:W5:Y:S01]  /*6e420*/  LDL.LU R14, [R1+0x108] ;  /* 0x00010800010e7983 */ /* 0x000f620000300800 */
[----:B------:R-:W-:-:S03]  /*6e430*/  @!P3 FMUL R20, R20, 16777216 ;  /* 0x4b8000001414b820 */ /* 0x000fc60000400000 */
[----:B------:R0:W-:Y:S04]  /*6e440*/  STL [R1+0x650], R0 ;  /* 0x0006500001007387 */ /* 0x0001e80000100800 */
[----:B-1----:R-:W5:Y:S04]  /*6e450*/  LDL.LU R11, [R1+0xfc] ;  /* 0x0000fc00010b7983 */ /* 0x002f680000300800 */
[----:B------:R-:W5:Y:S04]  /*6e460*/  LDL.LU R12, [R1+0xf8] ;  /* 0x0000f800010c7983 */ /* 0x000f680000300800 */
[----:B0-----:R-:W5:Y:S04]  /*6e470*/  LDL.LU R9, [R1+0xec] ;  /* 0x0000ec0001097983 */ /* 0x001f680000300800 */
[----:B------:R-:W5:Y:S04]  /*6e480*/  LDL.LU R10, [R1+0xe8] ;  /* 0x0000e800010a7983 */ /* 0x000f680000300800 */
[----:B------:R-:W5:Y:S01]  /*6e490*/  LDL.LU R29, [R1+0xdc] ;  /* 0x0000dc00011d7983 */ /* 0x000f620000300800 */
[----:B--2---:R-:W-:-:S04]  /*6e4a0*/  @P4 FMUL R16, R16, 0.25 ;  /* 0x3e80000010104820 */ /* 0x004fc80000400000 */
[----:B------:R-:W-:Y:S01]  /*6e4b0*/  @!P3 FMUL R16, R16, 16777216 ;  /* 0x4b8000001010b820 */ /* 0x000fe20000400000 */
[----:B---3--:R-:W-:Y:S01]  /*6e4c0*/  @P4 FMUL R15, R15, 0.25 ;  /* 0x3e8000000f0f4820 */ /* 0x008fe20000400000 */
[----:B----4-:R-:W-:-:S03]  /*6e4d0*/  @P4 FMUL R3, R3, 0.25 ;  /* 0x3e80000003034820 */ /* 0x010fc60000400000 */
[----:B------:R-:W-:Y:S01]  /*6e4e0*/  @!P3 FMUL R15, R15, 16777216 ;  /* 0x4b8000000f0fb820 */ /* 0x000fe20000400000 */
[----:B------:R-:W-:-:S03]  /*6e4f0*/  @!P3 FMUL R3, R3, 16777216 ;  /* 0x4b8000000303b820 */ /* 0x000fc60000400000 */
[C---:B------:R-:W-:Y:S01]  /*6e500*/  FMUL R0, R18.reuse, R15 ;  /* 0x0000000f12007220 */ /* 0x040fe20000400000 */
[C---:B------:R-:W-:Y:S01]  /*6e510*/  FMUL R2, R18.reuse, R3 ;  /* 0x0000000312027220 */ /* 0x040fe20000400000 */
[----:B------:R-:W-:-:S04]  /*6e520*/  FMUL R3, R18, R16 ;  /* 0x0000001012037220 */ /* 0x000fc80000400000 */
[----:B------:R-:W-:Y:S04]  /*6e530*/  STL [R1+0x2bc], R2 ;  /* 0x0002bc0201007387 */ /* 0x000fe80000100800 */
[----:B------:R0:W-:Y:S04]  /*6e540*/  STL [R1+0x2b8], R0 ;  /* 0x0002b80001007387 */ /* 0x0001e80000100800 */
[----:B------:R1:W-:Y:S01]  /*6e550*/  STL [R1+0x2b4], R3 ;  /* 0x0002b40301007387 */ /* 0x0003e20000100800 */
[----:B0-----:R-:W-:-:S03]  /*6e560*/  FMUL R0, R18, R20 ;  /* 0x0000001412007220 */ /* 0x001fc60000400000 */
[----:B------:R-:W2:Y:S01]  /*6e570*/  LDL.LU R20, [R1+0x16b0] ;  /* 0x0016b00001147983 */ /* 0x000ea20000300800 */
[----:B------:R-:W-:Y:S01]  /*6e580*/  @P4 FMUL R7, R7, 0.25 ;  /* 0x3e80000007074820 */ /* 0x000fe20000400000 */
[----:B-----5:R-:W-:Y:S01]  /*6e590*/  @P4 FMUL R8, R8, 0.25 ;  /* 0x3e80000008084820 */ /* 0x020fe20000400000 */
[----:B------:R-:W-:Y:S02]  /*6e5a0*/  @P4 FMUL R5, R5, 0.25 ;  /* 0x3e80000005054820 */ /* 0x000fe40000400000 */
[----:B------:R-:W-:Y:S01]  /*6e5b0*/  @!P3 FMUL R7, R7, 16777216 ;  /* 0x4b8000000707b820 */ /* 0x000fe20000400000 */
[----:B------:R-:W-:Y:S01]  /*6e5c0*/  @P4 FMUL R19, R19, 0.25 ;  /* 0x3e80000013134820 */ /* 0x000fe20000400000 */
[----:B------:R-:W-:Y:S02]  /*6e5d0*/  @!P3 FMUL R8, R8, 16777216 ;  /* 0x4b8000000808b820 */ /* 0x000fe40000400000 */
[C---:B------:R-:W-:Y:S01]  /*6e5e0*/  FMUL R2, R18.reuse, R7 ;  /* 0x0000000712027220 */ /* 0x040fe20000400000 */
[----:B------:R-:W-:Y:S01]  /*6e5f0*/  @!P3 FMUL R5, R5, 16777216 ;  /* 0x4b8000000505b820 */ /* 0x000fe20000400000 */
[----:B------:R-:W-:Y:S01]  /*6e600*/  @!P3 FMUL R19, R19, 16777216 ;  /* 0x4b8000001313b820 */ /* 0x000fe20000400000 */
[----:B-1----:R-:W-:-:S02]  /*6e610*/  FMUL R3, R18, R8 ;  /* 0x0000000812037220 */ /* 0x002fc40000400000 */
[----:B------:R0:W-:Y:S04]  /*6e620*/  STL [R1+0x2b0], R2 ;  /* 0x0002b00201007387 */ /* 0x0001e80000100800 */
[----:B------:R1:W-:Y:S01]  /*6e630*/  STL [R1+0x2ac], R0 ;  /* 0x0002ac0001007387 */ /* 0x0003e20000100800 */
[----:B0-----:R-:W-:-:S03]  /*6e640*/  FMUL R2, R18, R5 ;  /* 0x0000000512027220 */ /* 0x001fc60000400000 */
[----:B------:R-:W-:Y:S01]  /*6e650*/  STL [R1+0x2a8], R3 ;  /* 0x0002a80301007387 */ /* 0x000fe20000100800 */
[----:B-1----:R-:W-:-:S03]  /*6e660*/  FMUL R0, R18, R19 ;  /* 0x0000001312007220 */ /* 0x002fc60000400000 */
[----:B------:R-:W3:Y:S01]  /*6e670*/  LDL.LU R19, [R1+0x16ac] ;  /* 0x0016ac0001137983 */ /* 0x000ee20000300800 */
[----:B------:R-:W-:-:S03]  /*6e680*/  FSETP.GEU.AND P5, PT, R17, 1.175494350822287508e-38, PT ;  /* 0x008000001100780b */ /* 0x000fc60003fae000 */
[----:B------:R0:W-:Y:S04]  /*6e690*/  STL [R1+0x2a4], R2 ;  /* 0x0002a40201007387 */ /* 0x0001e80000100800 */
[----:B------:R2:W-:Y:S01]  /*6e6a0*/  STL [R1+0x2a0], R0 ;  /* 0x0002a00001007387 */ /* 0x0005e20000100800 */
[----:B0-----:R-:W-:-:S05]  /*6e6b0*/  FMUL R2, R17, 8388608 ;  /* 0x4b00000011027820 */ /* 0x001fca0000400000 */
[----:B------:R-:W-:-:S05]  /*6e6c0*/  FSEL R7, R2, R17, !P5 ;  /* 0x0000001102077208 */ /* 0x000fca0006800000 */
[----:B------:R0:W-:Y:S01]  /*6e6d0*/  STL [R1+0x364], R7 ;  /* 0x0003640701007387 */ /* 0x0001e20000100800 */
[C---:B--2---:R-:W-:Y:S01]  /*6e6e0*/  FMUL R0, R20.reuse, 8388608 ;  /* 0x4b00000014007820 */ /* 0x044fe20000400000 */
[----:B------:R-:W-:-:S04]  /*6e6f0*/  FSETP.GEU.AND P1, PT, R20, 1.175494350822287508e-38, PT ;  /* 0x008000001400780b */ /* 0x000fc80003f2e000 */
[----:B------:R-:W-:-:S05]  /*6e700*/  FSEL R5, R0, R20, !P1 ;  /* 0x0000001400057208 */ /* 0x000fca0004800000 */
[----:B------:R-:W-:Y:S04]  /*6e710*/  STL [R1+0x360], R5 ;  /* 0x0003600501007387 */ /* 0x000fe80000100800 */
[----:B------:R-:W2:Y:S04]  /*6e720*/  LDL.LU R18, [R1+0x154] ;  /* 0x0001540001127983 */ /* 0x000ea80000300800 */
[----:B------:R-:W4:Y:S04]  /*6e730*/  LDL.LU R15, [R1+0x150] ;  /* 0x00015000010f7983 */ /* 0x000f280000300800 */
[----:B------:R-:W5:Y:S01]  /*6e740*/  LDL.LU R16, [R1+0x144] ;  /* 0x0001440001107983 */ /* 0x000f620000300800 */
[----:B------:R-:W-:-:S02]  /*6e750*/  FSETP.GT.AND P2, PT, |R17|, 8.50705917302346158658e+37, PT ;  /* 0x7e8000001100780b */ /* 0x000fc40003f44200 */
[----:B------:R-:W-:-:S11]  /*6e760*/  FSETP.GEU.AND P6, PT, |R17|, 1.175494350822287508e-38, PT ;  /* 0x008000001100780b */ /* 0x000fd60003fce200 */
[----:B------:R-:W-:-:S04]  /*6e770*/  @P2 FMUL R17, R17, 0.25 ;  /* 0x3e80000011112820 */ /* 0x000fc80000400000 */
[----:B------:R-:W-:Y:S01]  /*6e780*/  @!P6 FMUL R17, R17, 16777216 ;  /* 0x4b8000001111e820 */ /* 0x000fe20000400000 */
[----:B------:R-:W-:-:S05]  /*6e790*/  FSETP.GT.AND P4, PT, |R20|, 8.50705917302346158658e+37, PT ;  /* 0x7e8000001400780b */ /* 0x000fca0003f84200 */
[----:B------:R-:W1:Y:S01]  /*6e7a0*/  MUFU.RCP R17, R17 ;  /* 0x0000001100117308 */ /* 0x000e620000001000 */
[----:B------:R-:W-:Y:S01]  /*6e7b0*/  FSETP.GEU.AND P3, PT, |R20|, 1.175494350822287508e-38, PT ;  /* 0x008000001400780b */ /* 0x000fe20003f6e200 */
[----:B------:R-:W-:Y:S01]  /*6e7c0*/  @P2 FMUL R13, R13, 0.25 ;  /* 0x3e8000000d0d2820 */ /* 0x000fe20000400000 */
[----:B------:R-:W-:Y:S01]  /*6e7d0*/  IADD3 R2, PT, PT, R7, -0x3f3504f3, RZ ;  /* 0xc0cafb0d07027810 */ /* 0x000fe20007ffe0ff */
[----:B------:R-:W-:Y:S02]  /*6e7e0*/  VIADD R0, R6, 0xc0cafb0d ;  /* 0xc0cafb0d06007836 */ /* 0x000fe40000000000 */
[----:B------:R-:W-:Y:S01]  /*6e7f0*/  @P2 FMUL R14, R14, 0.25 ;  /* 0x3e8000000e0e2820 */ /* 0x000fe20000400000 */
[----:B------:R-:W-:Y:S01]  /*6e800*/  @!P6 FMUL R13, R13, 16777216 ;  /* 0x4b8000000d0de820 */ /* 0x000fe20000400000 */
[----:B------:R-:W-:Y:S01]  /*6e810*/  LOP3.LUT R2, R2, 0xff800000, RZ, 0xc0, !PT ;  /* 0xff80000002027812 */ /* 0x000fe200078ec0ff */
[----:B------:R-:W-:Y:S01]  /*6e820*/  @P2 FMUL R11, R11, 0.25 ;  /* 0x3e8000000b0b2820 */ /* 0x000fe20000400000 */
[----:B------:R-:W-:Y:S01]  /*6e830*/  LOP3.LUT R0, R0, 0xff800000, RZ, 0xc0, !PT ;  /* 0xff80000000007812 */ /* 0x000fe200078ec0ff */
[----:B------:R-:W-:Y:S01]  /*6e840*/  @P4 FMUL R20, R20, 0.25 ;  /* 0x3e80000014144820 */ /* 0x000fe20000400000 */
[----:B0-----:R-:W5:Y:S01]  /*6e850*/  LDL.LU R7, [R1+0x140] ;  /* 0x0001400001077983 */ /* 0x001f620000300800 */
[----:B------:R-:W-:Y:S01]  /*6e860*/  @P2 FMUL R12, R12, 0.25 ;  /* 0x3e8000000c0c2820 */ /* 0x000fe20000400000 */
[----:B------:R-:W-:Y:S01]  /*6e870*/  @P2 FMUL R9, R9, 0.25 ;  /* 0x3e80000009092820 */ /* 0x000fe20000400000 */
[----:B------:R-:W-:Y:S01]  /*6e880*/  @!P6 FMUL R14, R14, 16777216 ;  /* 0x4b8000000e0ee820 */ /* 0x000fe20000400000 */
[----:B------:R-:W5:Y:S01]  /*6e890*/  LDL.LU R8, [R1+0x130] ;  /* 0x0001300001087983 */ /* 0x000f620000300800 */
[----:B-1----:R-:W-:Y:S01]  /*6e8a0*/  FMUL R13, R17, R13 ;  /* 0x0000000d110d7220 */ /* 0x002fe20000400000 */
[----:B------:R-:W-:-:S02]  /*6e8b0*/  @!P6 FMUL R11, R11, 16777216 ;  /* 0x4b8000000b0be820 */ /* 0x000fc40000400000 */
[----:B------:R-:W5:Y:S01]  /*6e8c0*/  LDL.LU R6, [R1+0x124] ;  /* 0x0001240001067983 */ /* 0x000f620000300800 */
[----:B------:R-:W-:Y:S01]  /*6e8d0*/  @!P3 FMUL R20, R20, 16777216 ;  /* 0x4b8000001414b820 */ /* 0x000fe20000400000 */
[----:B------:R-:W-:Y:S02]  /*6e8e0*/  @P2 FMUL R10, R10, 0.25 ;  /* 0x3e8000000a0a2820 */ /* 0x000fe40000400000 */
[----:B------:R-:W-:Y:S01]  /*6e8f0*/  STL [R1+0x610], R2 ;  /* 0x0006100201007387 */ /* 0x000fe20000100800 */
[----:B------:R-:W-:Y:S01]  /*6e900*/  @!P6 FMUL R12, R12, 16777216 ;  /* 0x4b8000000c0ce820 */ /* 0x000fe20000400000 */
[----:B------:R-:W-:Y:S02]  /*6e910*/  @!P6 FMUL R9, R9, 16777216 ;  /* 0x4b8000000909e820 */ /* 0x000fe40000400000 */
[----:B------:R-:W-:Y:S01]  /*6e920*/  STL [R1+0x60c], R0 ;  /* 0x00060c0001007387 */ /* 0x000fe20000100800 */
[----:B------:R-:W-:Y:S01]  /*6e930*/  @P2 FMUL R29, R29, 0.25 ;  /* 0x3e8000001d1d2820 */ /* 0x000fe20000400000 */
[----:B------:R-:W-:-:S02]  /*6e940*/  FMUL R11, R17, R11 ;  /* 0x0000000b110b7220 */ /* 0x000fc40000400000 */
[----:B------:R0:W-:Y:S01]  /*6e950*/  STL [R1+0x29c], R13 ;  /* 0x00029c0d01007387 */ /* 0x0001e20000100800 */
[----:B---3--:R-:W-:Y:S01]  /*6e960*/  @P2 FMUL R19, R19, 0.25 ;  /* 0x3e80000013132820 */ /* 0x008fe20000400000 */
[----:B------:R-:W-:Y:S01]  /*6e970*/  @!P6 FMUL R10, R10, 16777216 ;  /* 0x4b8000000a0ae820 */ /* 0x000fe20000400000 */
[C---:B------:R-:W-:Y:S01]  /*6e980*/  FMUL R12, R17.reuse, R12 ;  /* 0x0000000c110c7220 */ /* 0x040fe20000400000 */
[----:B------:R-:W1:Y:S01]  /*6e990*/  MUFU.RCP R20, R20 ;  /* 0x0000001400147308 */ /* 0x000e620000001000 */
[C---:B------:R-:W-:Y:S01]  /*6e9a0*/  FMUL R9, R17.reuse, R9 ;  /* 0x0000000911097220 */ /* 0x040fe20000400000 */
[----:B0-----:R-:W-:Y:S01]  /*6e9b0*/  FMUL R13, R17, R14 ;  /* 0x0000000e110d7220 */ /* 0x001fe20000400000 */
[----:B------:R-:W-:Y:S01]  /*6e9c0*/  @!P6 FMUL R29, R29, 16777216 ;  /* 0x4b8000001d1de820 */ /* 0x000fe20000400000 */
[----:B------:R-:W-:Y:S01]  /*6e9d0*/  @!P6 FMUL R19, R19, 16777216 ;  /* 0x4b8000001313e820 */ /* 0x000fe20000400000 */
[----:B------:R-:W-:Y:S02]  /*6e9e0*/  FSEL R3, RZ, -23, P5 ;  /* 0xc1b80000ff037808 */ /* 0x000fe40002800000 */
[----:B------:R-:W-:Y:S01]  /*6e9f0*/  STL [R1+0x298], R13 ;  /* 0x0002980d01007387 */ /* 0x000fe20000100800 */
[----:B------:R-:W-:-:S03]  /*6ea00*/  I2FP.F32.S32 R2, R2 ;  /* 0x0000000200027245 */ /* 0x000fc60000201400 */
[----:B------:R0:W-:Y:S01]  /*6ea10*/  STL [R1+0x294], R11 ;  /* 0x0002940b01007387 */ /* 0x0001e20000100800 */
[----:B------:R-:W-:Y:S02]  /*6ea20*/  FSEL R4, RZ, -23, P0 ;  /* 0xc1b80000ff047808 */ /* 0x000fe40000000000 */
[----:B------:R-:W-:Y:S01]  /*6ea30*/  I2FP.F32.S32 R0, R0 ;  /* 0x0000000000007245 */ /* 0x000fe20000201400 */
[----:B------:R-:W-:Y:S01]  /*6ea40*/  STL [R1+0x290], R12 ;  /* 0x0002900c01007387 */ /* 0x000fe20000100800 */
[----:B------:R-:W-:-:S03]  /*6ea50*/  FFMA.FTZ R2, R2, 1.1920928955078125e-07, R3 ;  /* 0x3400000002027823 */ /* 0x000fc60000010003 */
[----:B------:R3:W-:Y:S01]  /*6ea60*/  STL [R1+0x28c], R9 ;  /* 0x00028c0901007387 */ /* 0x0007e20000100800 */
[C---:B0-----:R-:W-:Y:S01]  /*6ea70*/  FMUL R11, R17.reuse, R10 ;  /* 0x0000000a110b7220 */ /* 0x041fe20000400000 */
[----:B------:R-:W-:Y:S01]  /*6ea80*/  FMUL R10, R17, R29 ;  /* 0x0000001d110a7220 */ /* 0x000fe20000400000 */
[----:B------:R-:W-:-:S03]  /*6ea90*/  FFMA.FTZ R0, R0, 1.1920928955078125e-07, R4 ;  /* 0x3400000000007823 */ /* 0x000fc60000010004 */
[----:B------:R0:W-:Y:S01]  /*6eaa0*/  STL [R1+0x288], R11 ;  /* 0x0002880b01007387 */ /* 0x0001e20000100800 */
[----:B---3--:R-:W-:-:S03]  /*6eab0*/  FMUL R9, R17, R19 ;  /* 0x0000001311097220 */ /* 0x008fc60000400000 */
[----:B------:R-:W3:Y:S04]  /*6eac0*/  LDL.LU R19, [R1+0x16a8] ;  /* 0x0016a80001137983 */ /* 0x000ee80000300800 */
[----:B------:R-:W-:Y:S01]  /*6ead0*/  STL [R1+0x284], R10 ;  /* 0x0002840a01007387 */ /* 0x000fe20000100800 */
[----:B------:R-:W-:-:S03]  /*6eae0*/  @P4 FMUL R22, R22, 0.25 ;  /* 0x3e80000016164820 */ /* 0x000fc60000400000 */
[----:B------:R0:W-:Y:S04]  /*6eaf0*/  STL [R1+0x280], R9 ;  /* 0x0002800901007387 */ /* 0x0001e80000100800 */
[----:B------:R-:W3:Y:S04]  /*6eb00*/  LDL.LU R13, [R1+0x14c] ;  /* 0x00014c00010d7983 */ /* 0x000ee80000300800 */
[----:B------:R1:W-:Y:S04]  /*6eb10*/  STL [R1+0x64c], R2 ;  /* 0x00064c0201007387 */ /* 0x0003e80000100800 */
[----:B------:R-:W3:Y:S01]  /*6eb20*/  LDL.LU R14, [R1+0x148] ;  /* 0x00014800010e7983 */ /* 0x000ee20000300800 */
[----:B------:R-:W-:-:S03]  /*6eb30*/  @!P3 FMUL R22, R22, 16777216 ;  /* 0x4b8000001616b820 */ /* 0x000fc60000400000 */
        /* <DEDUP_REMOVED lines=9> */
[----:B-----5:R-:W-:Y:S01]  /*6ebd0*/  @P4 FMUL R16, R16, 0.25 ;  /* 0x3e80000010104820 */ /* 0x020fe20000400000 */
[----:B------:R-:W-:Y:S02]  /*6ebe0*/  @!P3 FMUL R15, R15, 16777216 ;  /* 0x4b8000000f0fb820 */ /* 0x000fe40000400000 */
[----:B-1----:R-:W-:Y:S01]  /*6ebf0*/  FMUL R2, R20, R18 ;  /* 0x0000001214027220 */ /* 0x002fe20000400000 */
[----:B------:R-:W-:Y:S01]  /*6ec00*/  @!P3 FMUL R16, R16, 16777216 ;  /* 0x4b8000001010b820 */ /* 0x000fe20000400000 */
[----:B------:R-:W-:-:S03]  /*6ec10*/  FMUL R0, R20, R15 ;  /* 0x0000000f14007220 */ /* 0x000fc60000400000 */
[C---:B------:R-:W-:Y:S01]  /*6ec20*/  FMUL R3, R20.reuse, R16 ;  /* 0x0000001014037220 */ /* 0x040fe20000400000 */
[----:B------:R-:W-:Y:S04]  /*6ec30*/  STL [R1+0x27c], R2 ;  /* 0x00027c0201007387 */ /* 0x000fe80000100800 */
[----:B------:R0:W-:Y:S04]  /*6ec40*/  STL [R1+0x278], R0 ;  /* 0x0002780001007387 */ /* 0x0001e80000100800 */
[----:B------:R1:W-:Y:S01]  /*6ec50*/  STL [R1+0x274], R3 ;  /* 0x0002740301007387 */ /* 0x0003e20000100800 */
[----:B0-----:R-:W-:-:S03]  /*6ec60*/  FMUL R0, R20, R22 ;  /* 0x0000001614007220 */ /* 0x001fc60000400000 */
[----:B------:R-:W2:Y:S01]  /*6ec70*/  LDL.LU R22, [R1+0x16a4] ;  /* 0x0016a40001167983 */ /* 0x000ea20000300800 */
[----:B------:R-:W-:Y:S01]  /*6ec80*/  @P4 FMUL R21, R21, 0.25 ;  /* 0x3e80000015154820 */ /* 0x000fe20000400000 */
[----:B------:R-:W-:Y:S01]  /*6ec90*/  @P4 FMUL R7, R7, 0.25 ;  /* 0x3e80000007074820 */ /* 0x000fe20000400000 */
[----:B------:R-:W-:-:S03]  /*6eca0*/  @P4 FMUL R8, R8, 0.25 ;  /* 0x3e80000008084820 */ /* 0x000fc60000400000 */
[----:B------:R-:W-:Y:S01]  /*6ecb0*/  @!P3 FMUL R7, R7, 16777216 ;  /* 0x4b8000000707b820 */ /* 0x000fe20000400000 */
[----:B------:R-:W-:Y:S01]  /*6ecc0*/  @P4 FMUL R6, R6, 0.25 ;  /* 0x3e80000006064820 */ /* 0x000fe20000400000 */
[----:B------:R-:W-:Y:S02]  /*6ecd0*/  @!P3 FMUL R8, R8, 16777216 ;  /* 0x4b8000000808b820 */ /* 0x000fe40000400000 */
[----:B------:R-:W-:Y:S01]  /*6ece0*/  FMUL R2, R20, R7 ;  /* 0x0000000714027220 */ /* 0x000fe20000400000 */
[----:B------:R-:W-:Y:S01]  /*6ecf0*/  @!P3 FMUL R21, R21, 16777216 ;  /* 0x4b8000001515b820 */ /* 0x000fe20000400000 */
[----:B------:R-:W-:Y:S01]  /*6ed00*/  @!P3 FMUL R6, R6, 16777216 ;  /* 0x4b8000000606b820 */ /* 0x000fe20000400000 */
[C---:B-1----:R-:W-:Y:S02]  /*6ed10*/  FMUL R3, R20.reuse, R8 ;  /* 0x0000000814037220 */ /* 0x042fe40000400000 */
[----:B------:R0:W-:Y:S04]  /*6ed20*/  STL [R1+0x270], R2 ;  /* 0x0002700201007387 */ /* 0x0001e80000100800 */
[----:B------:R1:W-:Y:S01]  /*6ed30*/  STL [R1+0x26c], R0 ;  /* 0x00026c0001007387 */ /* 0x0003e20000100800 */
[----:B0-----:R-:W-:-:S03]  /*6ed40*/  FMUL R2, R20, R6 ;  /* 0x0000000614027220 */ /* 0x001fc60000400000 */
[----:B------:R-:W-:Y:S01]  /*6ed50*/  STL [R1+0x268], R3 ;  /* 0x0002680301007387 */ /* 0x000fe20000100800 */
[----:B-1----:R-:W-:-:S03]  /*6ed60*/  FMUL R0, R20, R21 ;  /* 0x0000001514007220 */ /* 0x002fc60000400000 */
[----:B------:R-:W4:Y:S04]  /*6ed70*/  LDL.LU R21, [R1+0x16a0] ;  /* 0x0016a00001157983 */ /* 0x000f280000300800 */
[----:B------:R3:W-:Y:S04]  /*6ed80*/  STL [R1+0x264], R2 ;  /* 0x0002640201007387 */ /* 0x0007e80000100800 */
[----:B------:R2:W-:Y:S01]  /*6ed90*/  STL [R1+0x260], R0 ;  /* 0x0002600001007387 */ /* 0x0005e20000100800 */
[C---:B---3--:R-:W-:Y:S01]  /*6eda0*/  FMUL R2, R19.reuse, 8388608 ;  /* 0x4b00000013027820 */ /* 0x048fe20000400000 */
[----:B------:R-:W-:-:S04]  /*6edb0*/  FSETP.GEU.AND P5, PT, R19, 1.175494350822287508e-38, PT ;  /* 0x008000001300780b */ /* 0x000fc80003fae000 */
[----:B------:R-:W-:-:S05]  /*6edc0*/  FSEL R7, R2, R19, !P5 ;  /* 0x0000001302077208 */ /* 0x000fca0006800000 */
[----:B------:R0:W-:Y:S01]  /*6edd0*/  STL [R1+0x348], R7 ;  /* 0x0003480701007387 */ /* 0x0001e20000100800 */
[C---:B--2---:R-:W-:Y:S01]  /*6ede0*/  FMUL R0, R22.reuse, 8388608 ;  /* 0x4b00000016007820 */ /* 0x044fe20000400000 */
[----:B------:R-:W-:-:S04]  /*6edf0*/  FSETP.GEU.AND P0, PT, R22, 1.175494350822287508e-38, PT ;  /* 0x008000001600780b */ /* 0x000fc80003f0e000 */
[----:B------:R-:W-:-:S05]  /*6ee00*/  FSEL R6, R0, R22, !P0 ;  /* 0x0000001600067208 */ /* 0x000fca0004000000 */
[----:B------:R-:W-:Y:S04]  /*6ee10*/  STL [R1+0x34c], R6 ;  /* 0x00034c0601007387 */ /* 0x000fe80000100800 */
[----:B------:R-:W2:Y:S04]  /*6ee20*/  LDL.LU R18, [R1+0x194] ;  /* 0x0001940001127983 */ /* 0x000ea80000300800 */
[----:B------:R-:W3:Y:S04]  /*6ee30*/  LDL.LU R15, [R1+0x190] ;  /* 0x00019000010f7983 */ /* 0x000ee80000300800 */
[----:B------:R-:W5:Y:S01]  /*6ee40*/  LDL.LU R16, [R1+0x184] ;  /* 0x0001840001107983 */ /* 0x000f620000300800 */
[----:B------:R-:W-:-:S02]  /*6ee50*/  FSETP.GT.AND P2, PT, |R19|, 8.50705917302346158658e+37, PT ;  /* 0x7e8000001300780b */ /* 0x000fc40003f44200 */
[----:B------:R-:W-:Y:S02]  /*6ee60*/  FSETP.GEU.AND P6, PT, |R19|, 1.175494350822287508e-38, PT ;  /* 0x008000001300780b */ /* 0x000fe40003fce200 */
[----:B------:R-:W-:-:S09]  /*6ee70*/  FSETP.GT.AND P4, PT, |R22|, 8.50705917302346158658e+37, PT ;  /* 0x7e8000001600780b */ /* 0x000fd20003f84200 */
[----:B------:R-:W-:-:S04]  /*6ee80*/  @P2 FMUL R19, R19, 0.25 ;  /* 0x3e80000013132820 */ /* 0x000fc80000400000 */
[----:B------:R-:W-:Y:S01]  /*6ee90*/  @!P6 FMUL R19, R19, 16777216 ;  /* 0x4b8000001313e820 */ /* 0x000fe20000400000 */
[----:B------:R-:W-:-:S05]  /*6eea0*/  FSETP.GEU.AND P3, PT, |R22|, 1.175494350822287508e-38, PT ;  /* 0x008000001600780b */ /* 0x000fca0003f6e200 */
[----:B------:R-:W1:Y:S01]  /*6eeb0*/  MUFU.RCP R19, R19 ;  /* 0x0000001300137308 */ /* 0x000e620000001000 */
[----:B------:R-:W-:Y:S01]  /*6eec0*/  VIADD R2, R7, 0xc0cafb0d ;  /* 0xc0cafb0d07027836 */ /* 0x000fe20000000000 */
[----:B------:R-:W-:Y:S01]  /*6eed0*/  IADD3 R0, PT, PT, R5, -0x3f3504f3, RZ ;  /* 0xc0cafb0d05007810 */ /* 0x000fe20007ffe0ff */
[----:B------:R-:W-:Y:S01]  /*6eee0*/  @P2 FMUL R13, R13, 0.25 ;  /* 0x3e8000000d0d2820 */ /* 0x000fe20000400000 */
[----:B------:R-:W-:Y:S01]  /*6eef0*/  @P2 FMUL R14, R14, 0.25 ;  /* 0x3e8000000e0e2820 */ /* 0x000fe20000400000 */
[----:B------:R-:W-:Y:S01]  /*6ef00*/  @P2 FMUL R11, R11, 0.25 ;  /* 0x3e8000000b0b2820 */ /* 0x000fe20000400000 */
[----:B------:R-:W-:Y:S01]  /*6ef10*/  LOP3.LUT R2, R2, 0xff800000, RZ, 0xc0, !PT ;  /* 0xff80000002027812 */ /* 0x000fe200078ec0ff */
[----:B------:R-:W-:Y:S01]  /*6ef20*/  @P4 FMUL R22, R22, 0.25 ;  /* 0x3e80000016164820 */ /* 0x000fe20000400000 */
[----:B------:R-:W-:Y:S01]  /*6ef30*/  LOP3.LUT R17, R0, 0xff800000, RZ, 0xc0, !PT ;  /* 0xff80000000117812 */ /* 0x000fe200078ec0ff */
[----:B0-----:R-:W5:Y:S01]  /*6ef40*/  LDL.LU R7, [R1+0x180] ;  /* 0x0001800001077983 */ /* 0x001f620000300800 */
[----:B------:R-:W-:Y:S01]  /*6ef50*/  @P2 FMUL R12, R12, 0.25 ;  /* 0x3e8000000c0c2820 */ /* 0x000fe20000400000 */
[----:B------:R-:W-:Y:S01]  /*6ef60*/  @!P6 FMUL R13, R13, 16777216 ;  /* 0x4b8000000d0de820 */ /* 0x000fe20000400000 */
[----:B------:R-:W-:Y:S01]  /*6ef70*/  @P2 FMUL R9, R9, 0.25 ;  /* 0x3e80000009092820 */ /* 0x000fe20000400000 */
[----:B------:R-:W5:Y:S01]  /*6ef80*/  LDL.LU R8, [R1+0x170] ;  /* 0x0001700001087983 */ /* 0x000f620000300800 */
[----:B------:R-:W-:Y:S01]  /*6ef90*/  @!P6 FMUL R14, R14, 16777216 ;  /* 0x4b8000000e0ee820 */ /* 0x000fe20000400000 */
[----:B------:R-:W-:Y:S01]  /*6efa0*/  @!P6 FMUL R11, R11, 16777216 ;  /* 0x4b8000000b0be820 */ /* 0x000fe20000400000 */
[----:B------:R-:W-:Y:S01]  /*6efb0*/  @!P3 FMUL R22, R22, 16777216 ;  /* 0x4b8000001616b820 */ /* 0x000fe20000400000 */
[----:B------:R-:W5:Y:S01]  /*6efc0*/  LDL.LU R5, [R1+0x164] ;  /* 0x0001640001057983 */ /* 0x000f620000300800 */
[----:B------:R-:W-:Y:S01]  /*6efd0*/  I2FP.F32.S32 R0, R17 ;  /* 0x0000001100007245 */ /* 0x000fe20000201400 */
[----:B------:R-:W-:-:S02]  /*6efe0*/  @P2 FMUL R10, R10, 0.25 ;  /* 0x3e8000000a0a2820 */ /* 0x000fc40000400000 */
[----:B------:R-:W-:Y:S01]  /*6eff0*/  STL [R1+0x5d4], R2 ;  /* 0x0005d40201007387 */ /* 0x000fe20000100800 */
[----:B------:R-:W-:Y:S01]  /*6f000*/  @!P6 FMUL R12, R12, 16777216 ;  /* 0x4b8000000c0ce820 */ /* 0x000fe20000400000 */
[----:B------:R-:W-:Y:S02]  /*6f010*/  @!P6 FMUL R9, R9, 16777216 ;  /* 0x4b8000000909e820 */ /* 0x000fe40000400000 */
[----:B------:R0:W-:Y:S01]  /*6f020*/  STL [R1+0x5d8], R17 ;  /* 0x0005d81101007387 */ /* 0x0001e20000100800 */
[----:B------:R-:W-:Y:S01]  /*6f030*/  @P2 FMUL R29, R29, 0.25 ;  /* 0x3e8000001d1d2820 */ /* 0x000fe20000400000 */
[----:B-1----:R-:W-:Y:S01]  /*6f040*/  FMUL R11, R19, R11 ;  /* 0x0000000b130b7220 */ /* 0x002fe20000400000 */
[----:B----4-:R-:W-:Y:S01]  /*6f050*/  @P2 FMUL R21, R21, 0.25 ;  /* 0x3e80000015152820 */ /* 0x010fe20000400000 */
[----:B------:R-:W-:Y:S01]  /*6f060*/  @!P6 FMUL R10, R10, 16777216 ;  /* 0x4b8000000a0ae820 */ /* 0x000fe20000400000 */
[C---:B------:R-:W-:Y:S01]  /*6f070*/  FMUL R12, R19.reuse, R12 ;  /* 0x0000000c130c7220 */ /* 0x040fe20000400000 */
[----:B------:R-:W1:Y:S01]  /*6f080*/  MUFU.RCP R22, R22 ;  /* 0x0000001600167308 */ /* 0x000e620000001000 */
[C---:B0-----:R-:W-:Y:S01]  /*6f090*/  FMUL R17, R19.reuse, R13 ;  /* 0x0000000d13117220 */ /* 0x041fe20000400000 */
[C---:B------:R-:W-:Y:S01]  /*6f0a0*/  FMUL R13, R19.reuse, R14 ;  /* 0x0000000e130d7220 */ /* 0x040fe20000400000 */
[----:B------:R-:W-:Y:S01]  /*6f0b0*/  FMUL R9, R19, R9 ;  /* 0x0000000913097220 */ /* 0x000fe20000400000 */
[----:B------:R-:W-:-:S02]  /*6f0c0*/  @!P6 FMUL R29, R29, 16777216 ;  /* 0x4b8000001d1de820 */ /* 0x000fc40000400000 */
[----:B------:R-:W-:Y:S01]  /*6f0d0*/  STL [R1+0x25c], R17 ;  /* 0x00025c1101007387 */ /* 0x000fe20000100800 */
[----:B------:R-:W-:Y:S01]  /*6f0e0*/  @!P6 FMUL R21, R21, 16777216 ;  /* 0x4b8000001515e820 */ /* 0x000fe20000400000 */
[----:B------:R-:W-:Y:S02]  /*6f0f0*/  FSEL R3, RZ, -23, P5 ;  /* 0xc1b80000ff037808 */ /* 0x000fe40002800000 */
[----:B------:R-:W-:Y:S01]  /*6f100*/  STL [R1+0x258], R13 ;  /* 0x0002580d01007387 */ /* 0x000fe20000100800 */
[----:B------:R-:W-:-:S03]  /*6f110*/  I2FP.F32.S32 R2, R2 ;  /* 0x0000000200027245 */ /* 0x000fc60000201400 */
[----:B------:R0:W-:Y:S01]  /*6f120*/  STL [R1+0x154], R11 ;  /* 0x0001540b01007387 */ /* 0x0001e20000100800 */
[----:B------:R-:W-:-:S03]  /*6f130*/  FSEL R4, RZ, -23, P1 ;  /* 0xc1b80000ff047808 */ /* 0x000fc60000800000 */
[----:B------:R-:W-:Y:S01]  /*6f140*/  STL [R1+0x150], R12 ;  /* 0x0001500c01007387 */ /* 0x000fe20000100800 */
[----:B------:R-:W-:-:S03]  /*6f150*/  FFMA.FTZ R2, R2, 1.1920928955078125e-07, R3 ;  /* 0x3400000002027823 */ /* 0x000fc60000010003 */
[----:B------:R4:W-:Y:S01]  /*6f160*/  STL [R1+0x148], R9 ;  /* 0x0001480901007387 */ /* 0x0009e20000100800 */
[C---:B0-----:R-:W-:Y:S01]  /*6f170*/  FMUL R11, R19.reuse, R10 ;  /* 0x0000000a130b7220 */ /* 0x041fe20000400000 */
[----:B------:R-:W-:Y:S01]  /*6f180*/  FMUL R10, R19, R29 ;  /* 0x0000001d130a7220 */ /* 0x000fe20000400000 */
[----:B------:R-:W-:-:S03]  /*6f190*/  FFMA.FTZ R0, R0, 1.1920928955078125e-07, R4 ;  /* 0x3400000000007823 */ /* 0x000fc60000010004 */
[----:B------:R0:W-:Y:S01]  /*6f1a0*/  STL [R1+0x140], R11 ;  /* 0x0001400b01007387 */ /* 0x0001e20000100800 */
[----:B----4-:R-:W-:-:S03]  /*6f1b0*/  FMUL R9, R19, R21 ;  /* 0x0000001513097220 */ /* 0x010fc60000400000 */
[----:B------:R-:W4:Y:S04]  /*6f1c0*/  LDL.LU R21, [R1+0x169c] ;  /* 0x00169c0001157983 */ /* 0x000f280000300800 */
[----:B------:R-:W-:Y:S01]  /*6f1d0*/  STL [R1+0x13c], R10 ;  /* 0x00013c0a01007387 */ /* 0x000fe20000100800 */
[----:B------:R-:W-:-:S03]  /*6f1e0*/  @P4 FMUL R24, R24, 0.25 ;  /* 0x3e80000018184820 */ /* 0x000fc60000400000 */
[----:B------:R0:W-:Y:S04]  /*6f1f0*/  STL [R1+0x134], R9 ;  /* 0x0001340901007387 */ /* 0x0001e80000100800 */
[----:B------:R-:W4:Y:S04]  /*6f200*/  LDL.LU R13, [R1+0x18c] ;  /* 0x00018c00010d7983 */ /* 0x000f280000300800 */
[----:B------:R1:W-:Y:S04]  /*6f210*/  STL [R1+0x644], R2 ;  /* 0x0006440201007387 */ /* 0x0003e80000100800 */
[----:B------:R-:W4:Y:S01]  /*6f220*/  LDL.LU R14, [R1+0x188] ;  /* 0x00018800010e7983 */ /* 0x000f220000300800 */
[----:B------:R-:W-:-:S03]  /*6f230*/  @!P3 FMUL R24, R24, 16777216 ;  /* 0x4b8000001818b820 */ /* 0x000fc60000400000 */
        /* <DEDUP_REMOVED lines=26> */
[C---:B------:R-:W-:Y:S01]  /*6f3e0*/  FMUL R2, R22.reuse, R7 ;  /* 0x0000000716027220 */ /* 0x040fe20000400000 */
        /* <DEDUP_REMOVED lines=8> */
[----:B------:R-:W3:Y:S04]  /*6f470*/  LDL.LU R23, [R1+0x1694] ;  /* 0x0016940001177983 */ /* 0x000ee80000300800 */
[----:B------:R-:W-:Y:S04]  /*6f480*/  STL [R1+0x104], R2 ;  /* 0x0001040201007387 */ /* 0x000fe80000100800 */
[----:B------:R4:W-:Y:S02]  /*6f490*/  STL [R1+0x100], R0 ;  /* 0x0001000001007387 */ /* 0x0009e40000100800 */
[C---:B----4-:R-:W-:Y:S01]  /*6f4a0*/  FMUL R0, R21.reuse, 8388608 ;  /* 0x4b00000015007820 */ /* 0x050fe20000400000 */
        /* <DEDUP_REMOVED lines=11> */
[----:B------:R-:W-:Y:S01]  /*6f560*/  FSETP.GEU.AND P6, PT, |R21|, 1.175494350822287508e-38, PT ;  /* 0x008000001500780b */ /* 0x000fe20003fce200 */
[----:B------:R-:W5:Y:S01]  /*6f570*/  LDL.LU R7, [R1+0x1c0] ;  /* 0x0001c00001077983 */ /* 0x000f620000300800 */
[C---:B------:R-:W-:Y:S02]  /*6f580*/  FSETP.GT.AND P4, PT, |R24|.reuse, 8.50705917302346158658e+37, PT ;  /* 0x7e8000001800780b */ /* 0x040fe40003f84200 */
[----:B------:R-:W-:Y:S01]  /*6f590*/  FSETP.GEU.AND P3, PT, |R24|, 1.175494350822287508e-38, PT ;  /* 0x008000001800780b */ /* 0x000fe20003f6e200 */
[----:B0-----:R-:W-:Y:S01]  /*6f5a0*/  VIADD R3, R3, 0xc0cafb0d ;  /* 0xc0cafb0d03037836 */ /* 0x001fe20000000000 */
[----:B------:R-:W5:Y:S05]  /*6f5b0*/  LDL.LU R8, [R1+0x1b0] ;  /* 0x0001b00001087983 */ /* 0x000f6a0000300800 */
[----:B------:R-:W-:-:S04]  /*6f5c0*/  @P2 FMUL R21, R21, 0.25 ;  /* 0x3e80000015152820 */ /* 0x000fc80000400000 */
[----:B------:R-:W-:-:S06]  /*6f5d0*/  @!P6 FMUL R21, R21, 16777216 ;  /* 0x4b8000001515e820 */ /* 0x000fcc0000400000 */
[----:B------:R-:W0:Y:S01]  /*6f5e0*/  MUFU.RCP R21, R21 ;  /* 0x0000001500157308 */ /* 0x000e220000001000 */
[----:B------:R-:W-:Y:S02]  /*6f5f0*/  VIADD R4, R6, 0xc0cafb0d ;  /* 0xc0cafb0d06047836 */ /* 0x000fe40000000000 */
[----:B------:R-:W-:Y:S01]  /*6f600*/  @P2 FMUL R13, R13, 0.25 ;  /* 0x3e8000000d0d2820 */ /* 0x000fe20000400000 */
[----:B------:R-:W-:Y:S01]  /*6f610*/  @P2 FMUL R14, R14, 0.25 ;  /* 0x3e8000000e0e2820 */ /* 0x000fe20000400000 */
[----:B------:R-:W-:Y:S01]  /*6f620*/  LOP3.LUT R3, R3, 0xff800000, RZ, 0xc0, !PT ;  /* 0xff80000003037812 */ /* 0x000fe200078ec0ff */
[----:B------:R-:W-:Y:S01]  /*6f630*/  @P2 FMUL R11, R11, 0.25 ;  /* 0x3e8000000b0b2820 */ /* 0x000fe20000400000 */
[----:B------:R-:W-:Y:S01]  /*6f640*/  LOP3.LUT R17, R4, 0xff800000, RZ, 0xc0, !PT ;  /* 0xff80000004117812 */ /* 0x000fe200078ec0ff */
[----:B------:R-:W-:Y:S01]  /*6f650*/  @P4 FMUL R24, R24, 0.25 ;  /* 0x3e80000018184820 */ /* 0x000fe20000400000 */
[----:B------:R-:W-:Y:S01]  /*6f660*/  @P2 FMUL R12, R12, 0.25 ;  /* 0x3e8000000c0c2820 */ /* 0x000fe20000400000 */
[----:B------:R-:W-:Y:S01]  /*6f670*/  @!P6 FMUL R13, R13, 16777216 ;  /* 0x4b8000000d0de820 */ /* 0x000fe20000400000 */
[----:B------:R-:W-:Y:S01]  /*6f680*/  @P2 FMUL R9, R9, 0.25 ;  /* 0x3e80000009092820 */ /* 0x000fe20000400000 */
[----:B------:R-:W-:Y:S01]  /*6f690*/  @!P6 FMUL R14, R14, 16777216 ;  /* 0x4b8000000e0ee820 */ /* 0x000fe20000400000 */
[----:B------:R-:W5:Y:S01]  /*6f6a0*/  LDL.LU R6, [R1+0x1a4] ;  /* 0x0001a40001067983 */ /* 0x000f620000300800 */
[----:B------:R-:W-:Y:S01]  /*6f6b0*/  @!P6 FMUL R11, R11, 16777216 ;  /* 0x4b8000000b0be820 */ /* 0x000fe20000400000 */
[----:B------:R-:W-:Y:S01]  /*6f6c0*/  @!P3 FMUL R24, R24, 16777216 ;  /* 0x4b8000001818b820 */ /* 0x000fe20000400000 */
[----:B------:R-:W-:Y:S01]  /*6f6d0*/  I2FP.F32.S32 R4, R17 ;  /* 0x0000001100047245 */ /* 0x000fe20000201400 */
[----:B------:R-:W-:Y:S01]  /*6f6e0*/  STL [R1+0x618], R3 ;  /* 0x0006180301007387 */ /* 0x000fe20000100800 */
[----:B------:R-:W-:Y:S01]  /*6f6f0*/  @P2 FMUL R10, R10, 0.25 ;  /* 0x3e8000000a0a2820 */ /* 0x000fe20000400000 */
[----:B------:R-:W-:-:S02]  /*6f700*/  @!P6 FMUL R12, R12, 16777216 ;  /* 0x4b8000000c0ce820 */ /* 0x000fc40000400000 */
[----:B------:R1:W-:Y:S01]  /*6f710*/  STL [R1+0x614], R17 ;  /* 0x0006141101007387 */ /* 0x0003e20000100800 */
[----:B------:R-:W-:Y:S01]  /*6f720*/  @!P6 FMUL R9, R9, 16777216 ;  /* 0x4b8000000909e820 */ /* 0x000fe20000400000 */
[----:B------:R-:W-:Y:S01]  /*6f730*/  @P2 FMUL R29, R29, 0.25 ;  /* 0x3e8000001d1d2820 */ /* 0x000fe20000400000 */
[----:B0-----:R-:W-:Y:S01]  /*6f740*/  FMUL R11, R21, R11 ;  /* 0x0000000b150b7220 */ /* 0x001fe20000400000 */
[----:B---3--:R-:W-:Y:S01]  /*6f750*/  @P2 FMUL R23, R23, 0.25 ;  /* 0x3e80000017172820 */ /* 0x008fe20000400000 */
[----:B------:R-:W-:Y:S01]  /*6f760*/  @!P6 FMUL R10, R10, 16777216 ;  /* 0x4b8000000a0ae820 */ /* 0x000fe20000400000 */
[C---:B------:R-:W-:Y:S01]  /*6f770*/  FMUL R12, R21.reuse, R12 ;  /* 0x0000000c150c7220 */ /* 0x040fe20000400000 */
[C---:B-1----:R-:W-:Y:S01]  /*6f780*/  FMUL R17, R21.reuse, R13 ;  /* 0x0000000d15117220 */ /* 0x042fe20000400000 */
[C---:B------:R-:W-:Y:S01]  /*6f790*/  FMUL R13, R21.reuse, R14 ;  /* 0x0000000e150d7220 */ /* 0x040fe20000400000 */
[----:B------:R-:W0:Y:S01]  /*6f7a0*/  MUFU.RCP R24, R24 ;  /* 0x0000001800187308 */ /* 0x000e220000001000 */
[----:B------:R-:W-:Y:S01]  /*6f7b0*/  FMUL R9, R21, R9 ;  /* 0x0000000915097220 */ /* 0x000fe20000400000 */
[----:B------:R-:W-:Y:S01]  /*6f7c0*/  @!P6 FMUL R29, R29, 16777216 ;  /* 0x4b8000001d1de820 */ /* 0x000fe20000400000 */
[----:B------:R-:W-:Y:S01]  /*6f7d0*/  STL [R1+0xfc], R17 ;  /* 0x0000fc1101007387 */ /* 0x000fe20000100800 */
[----:B------:R-:W-:Y:S01]  /*6f7e0*/  @!P6 FMUL R23, R23, 16777216 ;  /* 0x4b8000001717e820 */ /* 0x000fe20000400000 */
[----:B------:R-:W-:-:S02]  /*6f7f0*/  FSEL R2, RZ, -23, P5 ;  /* 0xc1b80000ff027808 */ /* 0x000fc40002800000 */
[----:B------:R-:W-:Y:S01]  /*6f800*/  STL [R1+0xf4], R13 ;  /* 0x0000f40d01007387 */ /* 0x000fe20000100800 */
[----:B------:R-:W-:-:S03]  /*6f810*/  I2FP.F32.S32 R3, R3 ;  /* 0x0000000300037245 */ /* 0x000fc60000201400 */
[----:B------:R1:W-:Y:S01]  /*6f820*/  STL [R1+0xec], R11 ;  /* 0x0000ec0b01007387 */ /* 0x0003e20000100800 */
[----:B------:R-:W-:-:S03]  /*6f830*/  FSEL R0, RZ, -23, P0 ;  /* 0xc1b80000ff007808 */ /* 0x000fc60000000000 */
[----:B------:R-:W-:Y:S01]  /*6f840*/  STL [R1+0xe8], R12 ;  /* 0x0000e80c01007387 */ /* 0x000fe20000100800 */
[----:B------:R-:W-:-:S03]  /*6f850*/  FFMA.FTZ R2, R3, 1.1920928955078125e-07, R2 ;  /* 0x3400000003027823 */ /* 0x000fc60000010002 */
[----:B------:R3:W-:Y:S01]  /*6f860*/  STL [R1+0xe4], R9 ;  /* 0x0000e40901007387 */ /* 0x0007e20000100800 */
[C---:B-1----:R-:W-:Y:S01]  /*6f870*/  FMUL R11, R21.reuse, R10 ;  /* 0x0000000a150b7220 */ /* 0x042fe20000400000 */
        /* <DEDUP_REMOVED lines=13> */
[----:B-1----:R-:W3:Y:S04]  /*6f950*/  LDL.LU R11, [R1+0x1bc] ;  /* 0x0001bc00010b7983 */ /* 0x002ee80000300800 */
[----:B------:R-:W3:Y:S04]  /*6f960*/  LDL.LU R12, [R1+0x1b8] ;  /* 0x0001b800010c7983 */ /* 0x000ee80000300800 */
[----:B0-----:R-:W3:Y:S04]  /*6f970*/  LDL.LU R9, [R1+0x1ac] ;  /* 0x0001ac0001097983 */ /* 0x001ee80000300800 */
[----:B------:R-:W3:Y:S04]  /*6f980*/  LDL.LU R10, [R1+0x1a8] ;  /* 0x0001a800010a7983 */ /* 0x000ee80000300800 */
[----:B------:R-:W3:Y:S01]  /*6f990*/  LDL.LU R29, [R1+0x19c] ;  /* 0x00019c00011d7983 */ /* 0x000ee20000300800 */
[----:B--2---:R-:W-:Y:S01]  /*6f9a0*/  @P4 FMUL R18, R18, 0.25 ;  /* 0x3e80000012124820 */ /* 0x004fe20000400000 */
[----:B----4-:R-:W-:-:S03]  /*6f9b0*/  @P4 FMUL R15, R15, 0.25 ;  /* 0x3e8000000f0f4820 */ /* 0x010fc60000400000 */
[----:B------:R-:W-:Y:S01]  /*6f9c0*/  @!P3 FMUL R18, R18, 16777216 ;  /* 0x4b8000001212b820 */ /* 0x000fe20000400000 */
[----:B-----5:R-:W-:Y:S01]  /*6f9d0*/  @P4 FMUL R16, R16, 0.25 ;  /* 0x3e80000010104820 */ /* 0x020fe20000400000 */
[----:B------:R-:W-:Y:S02]  /*6f9e0*/  @!P3 FMUL R15, R15, 16777216 ;  /* 0x4b8000000f0fb820 */ /* 0x000fe40000400000 */
[----:B------:R-:W-:Y:S01]  /*6f9f0*/  FMUL R2, R24, R18 ;  /* 0x0000001218027220 */ /* 0x000fe20000400000 */
        /* <DEDUP_REMOVED lines=10> */
[----:B------:R-:W-:Y:S02]  /*6faa0*/  @P4 FMUL R25, R25, 0.25 ;  /* 0x3e80000019194820 */ /* 0x000fe40000400000 */
[----:B------:R-:W-:Y:S01]  /*6fab0*/  @!P3 FMUL R7, R7, 16777216 ;  /* 0x4b8000000707b820 */ /* 0x000fe20000400000 */
[----:B------:R-:W-:Y:S01]  /*6fac0*/  @!P3 FMUL R8, R8, 16777216 ;  /* 0x4b8000000808b820 */ /* 0x000fe20000400000 */
[----:B------:R-:W-:Y:S02]  /*6fad0*/  @!P3 FMUL R25, R25, 16777216 ;  /* 0x4b8000001919b820 */ /* 0x000fe40000400000 */
[C---:B------:R-:W-:Y:S01]  /*6fae0*/  FMUL R2, R24.reuse, R7 ;  /* 0x0000000718027220 */ /* 0x040fe20000400000 */
[----:B-1----:R-:W-:-:S04]  /*6faf0*/  FMUL R3, R24, R8 ;  /* 0x0000000818037220 */ /* 0x002fc80000400000 */
[----:B------:R-:W-:Y:S04]  /*6fb00*/  STL [R1+0xb8], R2 ;  /* 0x0000b80201007387 */ /* 0x000fe80000100800 */
[----:B------:R0:W-:Y:S04]  /*6fb10*/  STL [R1+0xb4], R0 ;  /* 0x0000b40001007387 */ /* 0x0001e80000100800 */
[----:B------:R-:W-:Y:S01]  /*6fb20*/  STL [R1+0xb0], R3 ;  /* 0x0000b00301007387 */ /* 0x000fe20000100800 */
[----:B0-----:R-:W-:-:S03]  /*6fb30*/  FMUL R0, R24, R25 ;  /* 0x0000001918007220 */ /* 0x001fc60000400000 */
[----:B------:R-:W4:Y:S01]  /*6fb40*/  LDL.LU R25, [R1+0x1688] ;  /* 0x0016880001197983 */ /* 0x000f220000300800 */
[----:B------:R-:W-:-:S04]  /*6fb50*/  @P4 FMUL R6, R6, 0.25 ;  /* 0x3e80000006064820 */ /* 0x000fc80000400000 */
[----:B------:R-:W-:-:S04]  /*6fb60*/  @!P3 FMUL R6, R6, 16777216 ;  /* 0x4b8000000606b820 */ /* 0x000fc80000400000 */
[----:B------:R-:W-:-:S05]  /*6fb70*/  FMUL R2, R24, R6 ;  /* 0x0000000618027220 */ /* 0x000fca0000400000 */
[----:B------:R-:W-:Y:S04]  /*6fb80*/  STL [R1+0xac], R2 ;  /* 0x0000ac0201007387 */ /* 0x000fe80000100800 */
[----:B------:R3:W-:Y:S02]  /*6fb90*/  STL [R1+0xa4], R0 ;  /* 0x0000a40001007387 */ /* 0x0007e40000100800 */
[C---:B---3--:R-:W-:Y:S01]  /*6fba0*/  FMUL R0, R23.reuse, 8388608 ;  /* 0x4b00000017007820 */ /* 0x048fe20000400000 */
[----:B------:R-:W-:-:S04]  /*6fbb0*/  FSETP.GEU.AND P5, PT, R23, 1.175494350822287508e-38, PT ;  /* 0x008000001700780b */ /* 0x000fc80003fae000 */
[----:B------:R-:W-:-:S05]  /*6fbc0*/  FSEL R3, R0, R23, !P5 ;  /* 0x0000001700037208 */ /* 0x000fca0006800000 */
[----:B------:R0:W-:Y:S01]  /*6fbd0*/  STL [R1+0x31c], R3 ;  /* 0x00031c0301007387 */ /* 0x0001e20000100800 */
[----:B------:R-:W-:Y:S02]  /*6fbe0*/  VIADD R4, R5, 0xc0cafb0d ;  /* 0xc0cafb0d05047836 */ /* 0x000fe40000000000 */
[C---:B--2---:R-:W-:Y:S01]  /*6fbf0*/  FMUL R2, R26.reuse, 8388608 ;  /* 0x4b0000001a027820 */ /* 0x044fe20000400000 */
[----:B------:R-:W-:-:S04]  /*6fc00*/  FSETP.GEU.AND P0, PT, R26, 1.175494350822287508e-38, PT ;  /* 0x008000001a00780b */ /* 0x000fc80003f0e000 */
[----:B------:R-:W-:-:S05]  /*6fc10*/  FSEL R7, R2, R26, !P0 ;  /* 0x0000001a02077208 */ /* 0x000fca0004000000 */
[----:B------:R-:W-:Y:S04]  /*6fc20*/  STL [R1+0x320], R7 ;  /* 0x0003200701007387 */ /* 0x000fe80000100800 */
[----:B------:R-:W2:Y:S04]  /*6fc30*/  LDL.LU R18, [R1+0x20c] ;  /* 0x00020c0001127983 */ /* 0x000ea80000300800 */
[----:B------:R-:W3:Y:S04]  /*6fc40*/  LDL.LU R15, [R1+0x208] ;  /* 0x00020800010f7983 */ /* 0x000ee80000300800 */
[----:B------:R-:W5:Y:S04]  /*6fc50*/  LDL.LU R16, [R1+0x1fc] ;  /* 0x0001fc0001107983 */ /* 0x000f680000300800 */
[----:B------:R-:W5:Y:S04]  /*6fc60*/  LDL.LU R8, [R1+0x1f8] ;  /* 0x0001f80001087983 */ /* 0x000f680000300800 */
[----:B------:R-:W5:Y:S01]  /*6fc70*/  LDL.LU R5, [R1+0x1e8] ;  /* 0x0001e80001057983 */ /* 0x000f620000300800 */
[----:B------:R-:W-:-:S02]  /*6fc80*/  FSETP.GT.AND P2, PT, |R23|, 8.50705917302346158658e+37, PT ;  /* 0x7e8000001700780b */ /* 0x000fc40003f44200 */
[C---:B------:R-:W-:Y:S01]  /*6fc90*/  FSETP.GEU.AND P6, PT, |R23|.reuse, 1.175494350822287508e-38, PT ;  /* 0x008000001700780b */ /* 0x040fe20003fce200 */
[----:B------:R-:W5:Y:S10]  /*6fca0*/  LDL.LU R6, [R1+0x1dc] ;  /* 0x0001dc0001067983 */ /* 0x000f740000300800 */
[----:B------:R-:W-:-:S04]  /*6fcb0*/  @P2 FMUL R23, R23, 0.25 ;  /* 0x3e80000017172820 */ /* 0x000fc80000400000 */
[----:B------:R-:W-:-:S06]  /*6fcc0*/  @!P6 FMUL R23, R23, 16777216 ;  /* 0x4b8000001717e820 */ /* 0x000fcc0000400000 */
[----:B------:R-:W1:Y:S01]  /*6fcd0*/  MUFU.RCP R23, R23 ;  /* 0x0000001700177308 */ /* 0x000e620000001000 */
[----:B0-----:R-:W-:Y:S01]  /*6fce0*/  IADD3 R3, PT, PT, R3, -0x3f3504f3, RZ ;  /* 0xc0cafb0d03037810 */ /* 0x001fe20007ffe0ff */
[----:B------:R-:W-:Y:S01]  /*6fcf0*/  @P2 FMUL R13, R13, 0.25 ;  /* 0x3e8000000d0d2820 */ /* 0x000fe20000400000 */
[----:B------:R-:W-:Y:S01]  /*6fd00*/  @P2 FMUL R14, R14, 0.25 ;  /* 0x3e8000000e0e2820 */ /* 0x000fe20000400000 */
[----:B------:R-:W-:Y:S01]  /*6fd10*/  @P2 FMUL R11, R11, 0.25 ;  /* 0x3e8000000b0b2820 */ /* 0x000fe20000400000 */
[----:B------:R-:W-:Y:S02]  /*6fd20*/  LOP3.LUT R3, R3, 0xff800000, RZ, 0xc0, !PT ;  /* 0xff80000003037812 */ /* 0x000fe400078ec0ff */
[----:B------:R-:W-:Y:S01]  /*6fd30*/  LOP3.LUT R17, R4, 0xff800000, RZ, 0xc0, !PT ;  /* 0xff80000004117812 */ /* 0x000fe200078ec0ff */
[----:B------:R-:W-:Y:S01]  /*6fd40*/  @!P6 FMUL R13, R13, 16777216 ;  /* 0x4b8000000d0de820 */ /* 0x000fe20000400000 */
[----:B------:R-:W-:Y:S01]  /*6fd50*/  @!P6 FMUL R14, R14, 16777216 ;  /* 0x4b8000000e0ee820 */ /* 0x000fe20000400000 */
[----:B------:R-:W-:Y:S01]  /*6fd60*/  @P2 FMUL R12, R12, 0.25 ;  /* 0x3e8000000c0c2820 */ /* 0x000fe20000400000 */
[----:B------:R-:W-:Y:S01]  /*6fd70*/  @!P6 FMUL R11, R11, 16777216 ;  /* 0x4b8000000b0be820 */ /* 0x000fe20000400000 */
[----:B------:R-:W-:Y:S01]  /*6fd80*/  STL [R1+0x5e0], R3 ;  /* 0x0005e00301007387 */ /* 0x000fe20000100800 */
[----:B------:R-:W-:Y:S01]  /*6fd90*/  @P2 FMUL R9, R9, 0.25 ;  /* 0x3e80000009092820 */ /* 0x000fe20000400000 */
[----:B------:R-:W-:Y:S01]  /*6fda0*/  I2FP.F32.S32 R4, R17 ;  /* 0x0000001100047245 */ /* 0x000fe20000201400 */
[----:B------:R-:W-:Y:S01]  /*6fdb0*/  @P2 FMUL R10, R10, 0.25 ;  /* 0x3e8000000a0a2820 */ /* 0x000fe20000400000 */
[----:B------:R0:W-:Y:S01]  /*6fdc0*/  STL [R1+0x5dc], R17 ;  /* 0x0005dc1101007387 */ /* 0x0001e20000100800 */
[----:B------:R-:W-:Y:S01]  /*6fdd0*/  @!P6 FMUL R12, R12, 16777216 ;  /* 0x4b8000000c0ce820 */ /* 0x000fe20000400000 */
[----:B-1----:R-:W-:Y:S01]  /*6fde0*/  FMUL R11, R23, R11 ;  /* 0x0000000b170b7220 */ /* 0x002fe20000400000 */
[----:B------:R-:W-:Y:S01]  /*6fdf0*/  @!P6 FMUL R9, R9, 16777216 ;  /* 0x4b8000000909e820 */ /* 0x000fe20000400000 */
[----:B----4-:R-:W-:Y:S01]  /*6fe00*/  @P2 FMUL R25, R25, 0.25 ;  /* 0x3e80000019192820 */ /* 0x010fe20000400000 */
[----:B------:R-:W-:Y:S01]  /*6fe10*/  @!P6 FMUL R10, R10, 16777216 ;  /* 0x4b8000000a0ae820 */ /* 0x000fe20000400000 */
[C---:B0-----:R-:W-:Y:S01]  /*6fe20*/  FMUL R17, R23.reuse, R13 ;  /* 0x0000000d17117220 */ /* 0x041fe20000400000 */
[C---:B------:R-:W-:Y:S01]  /*6fe30*/  FMUL R13, R23.reuse, R14 ;  /* 0x0000000e170d7220 */ /* 0x040fe20000400000 */
[C---:B------:R-:W-:Y:S01]  /*6fe40*/  FMUL R12, R23.reuse, R12 ;  /* 0x0000000c170c7220 */ /* 0x040fe20000400000 */
[----:B------:R-:W-:-:S02]  /*6fe50*/  FMUL R9, R23, R9 ;  /* 0x0000000917097220 */ /* 0x000fc40000400000 */
[----:B------:R-:W-:Y:S01]  /*6fe60*/  STL [R1+0x90], R17 ;  /* 0x0000901101007387 */ /* 0x000fe20000100800 */
[----:B------:R-:W-:-:S03]  /*6fe70*/  @!P6 FMUL R25, R25, 16777216 ;  /* 0x4b8000001919e820 */ /* 0x000fc60000400000 */
[----:B------:R-:W-:Y:S01]  /*6fe80*/  STL [R1+0x8c], R13 ;  /* 0x00008c0d01007387 */ /* 0x000fe20000100800 */
[----:B------:R-:W-:-:S03]  /*6fe90*/  FSETP.GT.AND P4, PT, |R26|, 8.50705917302346158658e+37, PT ;  /* 0x7e8000001a00780b */ /* 0x000fc60003f84200 */
[----:B------:R0:W-:Y:S01]  /*6fea0*/  STL [R1+0x88], R11 ;  /* 0x0000880b01007387 */ /* 0x0001e20000100800 */
[----:B------:R-:W-:-:S03]  /*6feb0*/  FSETP.GEU.AND P3, PT, |R26|, 1.175494350822287508e-38, PT ;  /* 0x008000001a00780b */ /* 0x000fc60003f6e200 */
[----:B------:R-:W-:Y:S01]  /*6fec0*/  STL [R1+0x84], R12 ;  /* 0x0000840c01007387 */ /* 0x000fe20000100800 */
[----:B0-----:R-:W-:-:S03]  /*6fed0*/  FMUL R11, R23, R10 ;  /* 0x0000000a170b7220 */ /* 0x001fc60000400000 */
[----:B------:R0:W-:Y:S04]  /*6fee0*/  STL [R1+0x80], R9 ;  /* 0x0000800901007387 */ /* 0x0001e80000100800 */
[----:B------:R1:W-:Y:S01]  /*6fef0*/  STL [R1+0x7c], R11 ;  /* 0x00007c0b01007387 */ /* 0x0003e20000100800 */
[----:B0-----:R-:W-:-:S03]  /*6ff00*/  FMUL R9, R23, R25 ;  /* 0x0000001917097220 */ /* 0x001fc60000400000 */
[----:B------:R-:W4:Y:S01]  /*6ff10*/  LDL.LU R25, [R1+0x1684] ;  /* 0x0016840001197983 */ /* 0x000f220000300800 */
[----:B------:R-:W-:Y:S01]  /*6ff20*/  @P4 FMUL R26, R26, 0.25 ;  /* 0x3e8000001a1a4820 */ /* 0x000fe20000400000 */
[----:B------:R-:W-:-:S03]  /*6ff30*/  @P2 FMUL R29, R29, 0.25 ;  /* 0x3e8000001d1d2820 */ /* 0x000fc60000400000 */
[----:B------:R-:W-:Y:S01]  /*6ff40*/  @!P3 FMUL R26, R26, 16777216 ;  /* 0x4b8000001a1ab820 */ /* 0x000fe20000400000 */
[----:B------:R-:W-:Y:S01]  /*6ff50*/  @!P6 FMUL R29, R29, 16777216 ;  /* 0x4b8000001d1de820 */ /* 0x000fe20000400000 */
[----:B------:R-:W-:Y:S02]  /*6ff60*/  FSEL R2, RZ, -23, P5 ;  /* 0xc1b80000ff027808 */ /* 0x000fe40002800000 */
[----:B------:R-:W-:Y:S02]  /*6ff70*/  I2FP.F32.S32 R3, R3 ;  /* 0x0000000300037245 */ /* 0x000fe40000201400 */
[----:B------:R-:W0:Y:S01]  /*6ff80*/  MUFU.RCP R26, R26 ;  /* 0x0000001a001a7308 */ /* 0x000e220000001000 */
[----:B------:R-:W-:Y:S01]  /*6ff90*/  FMUL R10, R23, R29 ;  /* 0x0000001d170a7220 */ /* 0x000fe20000400000 */
[----:B------:R-:W-:Y:S01]  /*6ffa0*/  FSEL R0, RZ, -23, P1 ;  /* 0xc1b80000ff007808 */ /* 0x000fe20000800000 */
[----:B------:R-:W-:-:S03]  /*6ffb0*/  FFMA.FTZ R2, R3, 1.1920928955078125e-07, R2 ;  /* 0x3400000003027823 */ /* 0x000fc60000010002 */
[----:B------:R-:W-:Y:S01]  /*6ffc0*/  STL [R1+0x78], R10 ;  /* 0x0000780a01007387 */ /* 0x000fe20000100800 */
[----:B------:R-:W-:-:S03]  /*6ffd0*/  FFMA.FTZ R0, R4, 1.1920928955078125e-07, R0 ;  /* 0x3400000004007823 */ /* 0x000fc60000010000 */
[----:B------:R0:W-:Y:S04]  /*6ffe0*/  STL [R1+0x74], R9 ;  /* 0x0000740901007387 */ /* 0x0001e80000100800 */
[----:B------:R-:W4:Y:S04]  /*6fff0*/  LDL.LU R13, [R1+0x204] ;  /* 0x00020400010d7983 */ /* 0x000f280000300800 */
[----:B------:R0:W-:Y:S04]  /*70000*/  STL [R1+0x634], R2 ;  /* 0x0006340201007387 */ /* 0x0001e80000100800 */
[----:B------:R-:W4:Y:S01]  /*70010*/  LDL.LU R14, [R1+0x200] ;  /* 0x00020000010e7983 */ /* 0x000f220000300800 */
[----:B------:R-:W-:-:S03]  /*70020*/  @P4 FMUL R28, R28, 0.25 ;  /* 0x3e8000001c1c4820 */ /* 0x000fc60000400000 */
[----:B------:R0:W-:Y:S04]  /*70030*/  STL [R1+0x630], R0 ;  /* 0x0006300001007387 */ /* 0x0001e80000100800 */
[----:B-1----:R-:W4:Y:S04]  /*70040*/  LDL.LU R11, [R1+0x1f4] ;  /* 0x0001f400010b7983 */ /* 0x002f280000300800 */
[----:B------:R-:W4:Y:S01]  /*70050*/  LDL.LU R12, [R1+0x1f0] ;  /* 0x0001f000010c7983 */ /* 0x000f220000300800 */
[----:B------:R-:W-:-:S03]  /*70060*/  @!P3 FMUL R28, R28, 16777216 ;  /* 0x4b8000001c1cb820 */ /* 0x000fc60000400000 */
[----:B0-----:R-:W4:Y:S01]  /*70070*/  LDL.LU R9, [R1+0x1e4] ;  /* 0x0001e40001097983 */ /* 0x001f220000300800 */
[----:B------:R-:W-:-:S03]  /*70080*/  @P4 FMUL R27, R27, 0.25 ;  /* 0x3e8000001b1b4820 */ /* 0x000fc60000400000 */
[----:B------:R-:W4:Y:S04]  /*70090*/  LDL.LU R10, [R1+0x1e0] ;  /* 0x0001e000010a7983 */ /* 0x000f280000300800 */
[----:B------:R-:W4:Y:S01]  /*700a0*/  LDL.LU R29, [R1+0x210] ;  /* 0x00021000011d7983 */ /* 0x000f220000300800 */
[----:B------:R-:W-:Y:S01]  /*700b0*/  @!P3 FMUL R27, R27, 16777216 ;  /* 0x4b8000001b1bb820 */ /* 0x000fe20000400000 */
[----:B--2---:R-:W-:Y:S01]  /*700c0*/  @P4 FMUL R18, R18, 0.25 ;  /* 0x3e80000012124820 */ /* 0x004fe20000400000 */
[----:B---3--:R-:W-:-:S03]  /*700d0*/  @P4 FMUL R15, R15, 0.25 ;  /* 0x3e8000000f0f4820 */ /* 0x008fc60000400000 */
[----:B------:R-:W-:Y:S01]  /*700e0*/  @!P3 FMUL R18, R18, 16777216 ;  /* 0x4b8000001212b820 */ /* 0x000fe20000400000 */
[----:B-----5:R-:W-:Y:S01]  /*700f0*/  @P4 FMUL R16, R16, 0.25 ;  /* 0x3e80000010104820 */ /* 0x020fe20000400000 */
[----:B------:R-:W-:Y:S02]  /*70100*/  @!P3 FMUL R15, R15, 16777216 ;  /* 0x4b8000000f0fb820 */ /* 0x000fe40000400000 */
[----:B------:R-:W-:Y:S01]  /*70110*/  FMUL R2, R26, R18 ;  /* 0x000000121a027220 */ /* 0x000fe20000400000 */
[----:B------:R-:W-:Y:S01]  /*70120*/  @P4 FMUL R8, R8, 0.25 ;  /* 0x3e80000008084820 */ /* 0x000fe20000400000 */
[----:B------:R-:W-:Y:S01]  /*70130*/  @!P3 FMUL R16, R16, 16777216 ;  /* 0x4b8000001010b820 */ /* 0x000fe20000400000 */
[----:B------:R-:W-:Y:S01]  /*70140*/  FMUL R0, R26, R15 ;  /* 0x0000000f1a007220 */ /* 0x000fe20000400000 */
[----:B------:R-:W-:Y:S01]  /*70150*/  @P4 FMUL R5, R5, 0.25 ;  /* 0x3e80000005054820 */ /* 0x000fe20000400000 */
[----:B------:R-:W-:Y:S01]  /*70160*/  @!P3 FMUL R8, R8, 16777216 ;  /* 0x4b8000000808b820 */ /* 0x000fe20000400000 */
[----:B------:R-:W-:Y:S01]  /*70170*/  FMUL R3, R26, R16 ;  /* 0x000000101a037220 */ /* 0x000fe20000400000 */
[----:B------:R0:W-:Y:S01]  /*70180*/  STL [R1+0x70], R2 ;  /* 0x0000700201007387 */ /* 0x0001e20000100800 */
[----:B------:R-:W-:-:S03]  /*70190*/  @!P3 FMUL R5, R5, 16777216 ;  /* 0x4b8000000505b820 */ /* 0x000fc60000400000 */
[----:B------:R1:W-:Y:S04]  /*701a0*/  STL [R1+0x6c], R0 ;  /* 0x00006c0001007387 */ /* 0x0003e80000100800 */
[----:B------:R2:W-:Y:S01]  /*701b0*/  STL [R1+0x68], R3 ;  /* 0x0000680301007387 */ /* 0x0005e20000100800 */
[C---:B0-----:R-:W-:Y:S01]  /*701c0*/  FMUL R2, R26.reuse, R8 ;  /* 0x000000081a027220 */ /* 0x041fe20000400000 */
[C---:B-1----:R-:W-:Y:S02]  /*701d0*/  FMUL R0, R26.reuse, R28 ;  /* 0x0000001c1a007220 */ /* 0x042fe40000400000 */
[----:B------:R-:W3:Y:S01]  /*701e0*/  LDL.LU R28, [R1+0x1680] ;  /* 0x00168000011c7983 */ /* 0x000ee20000300800 */
[----:B--2---:R-:W-:-:S03]  /*701f0*/  FMUL R3, R26, R5 ;  /* 0x000000051a037220 */ /* 0x004fc60000400000 */
[----:B------:R-:W-:Y:S04]  /*70200*/  STL [R1+0x64], R2 ;  /* 0x0000640201007387 */ /* 0x000fe80000100800 */
[----:B------:R0:W-:Y:S04]  /*70210*/  STL [R1+0x60], R0 ;  /* 0x0000600001007387 */ /* 0x0001e80000100800 */
[----:B------:R-:W-:Y:S01]  /*70220*/  STL [R1+0x5c], R3 ;  /* 0x00005c0301007387 */ /* 0x000fe20000100800 */
[----:B0-----:R-:W-:-:S03]  /*70230*/  FMUL R0, R26, R27 ;  /* 0x0000001b1a007220 */ /* 0x001fc60000400000 */
[----:B------:R-:W2:Y:S01]  /*70240*/  LDL.LU R27, [R1+0x167c] ;  /* 0x00167c00011b7983 */ /* 0x000ea20000300800 */
[----:B------:R-:W-:-:S04]  /*70250*/  @P4 FMUL R6, R6, 0.25 ;  /* 0x3e80000006064820 */ /* 0x000fc80000400000 */
[----:B------:R-:W-:-:S04]  /*70260*/  @!P3 FMUL R6, R6, 16777216 ;  /* 0x4b8000000606b820 */ /* 0x000fc80000400000 */
[----:B------:R-:W-:-:S05]  /*70270*/  FMUL R2, R26, R6 ;  /* 0x000000061a027220 */ /* 0x000fca0000400000 */
[----:B------:R-:W-:Y:S04]  /*70280*/  STL [R1+0x58], R2 ;  /* 0x0000580201007387 */ /* 0x000fe80000100800 */
[----:B------:R0:W-:Y:S01]  /*70290*/  STL [R1+0x54], R0 ;  /* 0x0000540001007387 */ /* 0x0001e20000100800 */
[C---:B----4-:R-:W-:Y:S02]  /*702a0*/  FSETP.GT.AND P1, PT, |R25|.reuse, 8.50705917302346158658e+37, PT ;  /* 0x7e8000001900780b */ /* 0x050fe40003f24200 */
[C---:B------:R-:W-:Y:S01]  /*702b0*/  FSETP.GEU.AND P6, PT, |R25|.reuse, 1.175494350822287508e-38, PT ;  /* 0x008000001900780b */ /* 0x040fe20003fce200 */
[C---:B0-----:R-:W-:Y:S01]  /*702c0*/  FMUL R0, R25.reuse, 8388608 ;  /* 0x4b00000019007820 */ /* 0x041fe20000400000 */
[----:B------:R-:W-:-:S04]  /*702d0*/  FSETP.GEU.AND P5, PT, R25, 1.175494350822287508e-38, PT ;  /* 0x008000001900780b */ /* 0x000fc80003fae000 */
[----:B------:R-:W-:-:S05]  /*702e0*/  FSEL R3, R0, R25, !P5 ;  /* 0x0000001900037208 */ /* 0x000fca0006800000 */
[----:B------:R-:W-:-:S04]  /*702f0*/  @P1 FMUL R25, R25, 0.25 ;  /* 0x3e80000019191820 */ /* 0x000fc80000400000 */
[----:B------:R-:W-:-:S04]  /*70300*/  @!P6 FMUL R25, R25, 16777216 ;  /* 0x4b8000001919e820 */ /* 0x000fc80000400000 */
[----:B------:R-:W0:Y:S01]  /*70310*/  MUFU.RCP R2, R25 ;  /* 0x0000001900027308 */ /* 0x000e220000001000 */
[----:B------:R-:W-:Y:S01]  /*70320*/  VIADD R0, R3, 0xc0cafb0d ;  /* 0xc0cafb0d03007836 */ /* 0x000fe20000000000 */
[----:B------:R1:W-:Y:S01]  /*70330*/  STL [R1+0x1d4], R3 ;  /* 0x0001d40301007387 */ /* 0x0003e20000100800 */
[----:B------:R-:W-:-:S03]  /*70340*/  @P1 FMUL R13, R13, 0.25 ;  /* 0x3e8000000d0d1820 */ /* 0x000fc60000400000 */
[----:B------:R-:W-:Y:S01]  /*70350*/  LOP3.LUT R0, R0, 0xff800000, RZ, 0xc0, !PT ;  /* 0xff80000000007812 */ /* 0x000fe200078ec0ff */
[----:B------:R-:W-:Y:S01]  /*70360*/  @!P6 FMUL R13, R13, 16777216 ;  /* 0x4b8000000d0de820 */ /* 0x000fe20000400000 */
[----:B------:R-:W-:Y:S01]  /*70370*/  @P1 FMUL R14, R14, 0.25 ;  /* 0x3e8000000e0e1820 */ /* 0x000fe20000400000 */
[----:B-1----:R-:W-:-:S03]  /*70380*/  IADD3 R3, PT, PT, R7, -0x3f3504f3, RZ ;  /* 0xc0cafb0d07037810 */ /* 0x002fc60007ffe0ff */
[----:B------:R-:W-:Y:S01]  /*70390*/  @!P6 FMUL R14, R14, 16777216 ;  /* 0x4b8000000e0ee820 */ /* 0x000fe20000400000 */
[----:B------:R-:W-:Y:S01]  /*703a0*/  LOP3.LUT R8, R3, 0xff800000, RZ, 0xc0, !PT ;  /* 0xff80000003087812 */ /* 0x000fe200078ec0ff */
[----:B------:R-:W-:Y:S01]  /*703b0*/  @P1 FMUL R11, R11, 0.25 ;  /* 0x3e8000000b0b1820 */ /* 0x000fe20000400000 */
[----:B0-----:R-:W-:Y:S01]  /*703c0*/  FMUL R13, R2, R13 ;  /* 0x0000000d020d7220 */ /* 0x001fe20000400000 */
[----:B------:R-:W-:Y:S02]  /*703d0*/  @P1 FMUL R12, R12, 0.25 ;  /* 0x3e8000000c0c1820 */ /* 0x000fe40000400000 */
[----:B------:R-:W-:Y:S01]  /*703e0*/  @!P6 FMUL R11, R11, 16777216 ;  /* 0x4b8000000b0be820 */ /* 0x000fe20000400000 */
[----:B------:R-:W-:Y:S01]  /*703f0*/  FMUL R3, R2, R14 ;  /* 0x0000000e02037220 */ /* 0x000fe20000400000 */
[----:B------:R-:W-:Y:S01]  /*70400*/  @P1 FMUL R9, R9, 0.25 ;  /* 0x3e80000009091820 */ /* 0x000fe20000400000 */
[----:B------:R-:W-:Y:S01]  /*70410*/  @!P6 FMUL R12, R12, 16777216 ;  /* 0x4b8000000c0ce820 */ /* 0x000fe20000400000 */
[----:B------:R0:W-:Y:S01]  /*70420*/  STL [R1+0x61c], R0 ;  /* 0x00061c0001007387 */ /* 0x0001e20000100800 */
[----:B------:R-:W-:Y:S01]  /*70430*/  I2FP.F32.S32 R7, R0 ;  /* 0x0000000000077245 */ /* 0x000fe20000201400 */
[----:B------:R-:W-:-:S02]  /*70440*/  @!P6 FMUL R9, R9, 16777216 ;  /* 0x4b8000000909e820 */ /* 0x000fc40000400000 */
[----:B------:R-:W-:Y:S01]  /*70450*/  STL [R1+0x624], R8 ;  /* 0x0006240801007387 */ /* 0x000fe20000100800 */
[----:B------:R-:W-:-:S03]  /*70460*/  @P1 FMUL R10, R10, 0.25 ;  /* 0x3e8000000a0a1820 */ /* 0x000fc60000400000 */
[----:B------:R-:W-:Y:S01]  /*70470*/  STL [R1+0x50], R13 ;  /* 0x0000500d01007387 */ /* 0x000fe20000100800 */
[C---:B0-----:R-:W-:Y:S01]  /*70480*/  FMUL R0, R2.reuse, R11 ;  /* 0x0000000b02007220 */ /* 0x041fe20000400000 */
[----:B------:R-:W-:Y:S02]  /*70490*/  FMUL R11, R2, R12 ;  /* 0x0000000c020b7220 */ /* 0x000fe40000400000 */
[----:B------:R0:W-:Y:S01]  /*704a0*/  STL [R1+0x4c], R3 ;  /* 0x00004c0301007387 */ /* 0x0001e20000100800 */
[----:B------:R-:W-:Y:S01]  /*704b0*/  @P1 FMUL R29, R29, 0.25 ;  /* 0x3e8000001d1d1820 */ /* 0x000fe20000400000 */
[----:B------:R-:W-:Y:S02]  /*704c0*/  @!P6 FMUL R10, R10, 16777216 ;  /* 0x4b8000000a0ae820 */ /* 0x000fe40000400000 */
[----:B------:R1:W-:Y:S01]  /*704d0*/  STL [R1+0x48], R0 ;  /* 0x0000480001007387 */ /* 0x0003e20000100800 */
[----:B------:R-:W-:Y:S01]  /*704e0*/  @!P6 FMUL R29, R29, 16777216 ;  /* 0x4b8000001d1de820 */ /* 0x000fe20000400000 */
[----:B0-----:R-:W-:-:S02]  /*704f0*/  FMUL R3, R2, R9 ;  /* 0x0000000902037220 */ /* 0x001fc40000400000 */
[----:B------:R-:W-:Y:S04]  /*70500*/  STL [R1+0x44], R11 ;  /* 0x0000440b01007387 */ /* 0x000fe80000100800 */
[----:B------:R-:W4:Y:S01]  /*70510*/  LDL.LU R23, [R1+0x218] ;  /* 0x0002180001177983 */ /* 0x000f220000300800 */
[----:B-1----:R-:W-:-:S03]  /*70520*/  FMUL R0, R2, R10 ;  /* 0x0000000a02007220 */ /* 0x002fc60000400000 */
[----:B------:R0:W-:Y:S04]  /*70530*/  STL [R1+0x40], R3 ;  /* 0x0000400301007387 */ /* 0x0001e80000100800 */
[----:B------:R-:W5:Y:S04]  /*70540*/  LDL.LU R24, [R1+0x21c] ;  /* 0x00021c0001187983 */ /* 0x000f680000300800 */
[----:B------:R-:W5:Y:S01]  /*70550*/  LDL.LU R9, [R1+0x220] ;  /* 0x0002200001097983 */ /* 0x000f620000300800 */
[----:B0-----:R-:W-:-:S03]  /*70560*/  FMUL R3, R2, R29 ;  /* 0x0000001d02037220 */ /* 0x001fc60000400000 */
[----:B------:R-:W5:Y:S04]  /*70570*/  LDL.LU R21, [R1+0x224] ;  /* 0x0002240001157983 */ /* 0x000f680000300800 */
[----:B------:R-:W5:Y:S04]  /*70580*/  LDL.LU R10, [R1+0x228] ;  /* 0x00022800010a7983 */ /* 0x000f680000300800 */
[----:B------:R-:W5:Y:S04]  /*70590*/  LDL.LU R22, [R1+0x22c] ;  /* 0x00022c0001167983 */ /* 0x000f680000300800 */
[----:B------:R-:W5:Y:S04]  /*705a0*/  LDL.LU R11, [R1+0x230] ;  /* 0x00023000010b7983 */ /* 0x000f680000300800 */
[----:B------:R-:W5:Y:S04]  /*705b0*/  LDL.LU R20, [R1+0x234] ;  /* 0x0002340001147983 */ /* 0x000f680000300800 */
[----:B------:R-:W-:Y:S04]  /*705c0*/  STL [R1+0x1490], R0 ;  /* 0x0014900001007387 */ /* 0x000fe80000100800 */
[----:B------:R0:W-:Y:S01]  /*705d0*/  STL [R1+0x1498], R3 ;  /* 0x0014980301007387 */ /* 0x0001e20000100800 */
[----:B------:R-:W-:-:S05]  /*705e0*/  FSEL R6, RZ, -23, P5 ;  /* 0xc1b80000ff067808 */ /* 0x000fca0002800000 */
[----:B0-----:R-:W-:Y:S01]  /*705f0*/  FFMA.FTZ R3, R7, 1.1920928955078125e-07, R6 ;  /* 0x3400000007037823 */ /* 0x001fe20000010006 */
[----:B--2---:R-:W-:-:S04]  /*70600*/  @P1 FMUL R27, R27, 0.25 ;  /* 0x3e8000001b1b1820 */ /* 0x004fc80000400000 */
[----:B------:R-:W-:-:S04]  /*70610*/  @!P6 FMUL R27, R27, 16777216 ;  /* 0x4b8000001b1be820 */ /* 0x000fc80000400000 */
[----:B------:R-:W-:Y:S02]  /*70620*/  FMUL R2, R2, R27 ;  /* 0x0000001b02027220 */ /* 0x000fe40000400000 */
[----:B------:R-:W2:Y:S04]  /*70630*/  LDL.LU R27, [R1+0x1678] ;  /* 0x00167800011b7983 */ /* 0x000ea80000300800 */
[----:B------:R0:W-:Y:S04]  /*70640*/  STL [R1+0x149c], R2 ;  /* 0x00149c0201007387 */ /* 0x0001e80000100800 */
[----:B------:R-:W2:Y:S04]  /*70650*/  LDL R13, [R1+0x244] ;  /* 0x00024400010d7983 */ /* 0x000ea80000100800 */
[----:B------:R-:W-:Y:S04]  /*70660*/  STL [R1+0x62c], R3 ;  /* 0x00062c0301007387 */ /* 0x000fe80000100800 */
[----:B------:R-:W2:Y:S01]  /*70670*/  LDL R14, [R1+0x24c] ;  /* 0x00024c00010e7983 */ /* 0x000ea20000100800 */
[----:B---3--:R-:W-:-:S02]  /*70680*/  FSETP.GT.AND P4, PT, |R28|, 8.50705917302346158658e+37, PT ;  /* 0x7e8000001c00780b */ /* 0x008fc40003f84200 */
[C---:B------:R-:W-:Y:S01]  /*70690*/  FSETP.GEU.AND P2, PT, |R28|.reuse, 1.175494350822287508e-38, PT ;  /* 0x008000001c00780b */ /* 0x040fe20003f4e200 */
[C---:B------:R-:W-:Y:S01]  /*706a0*/  FMUL R4, R28.reuse, 8388608 ;  /* 0x4b0000001c047820 */ /* 0x040fe20000400000 */
[----:B------:R-:W-:-:S04]  /*706b0*/  FSETP.GEU.AND P3, PT, R28, 1.175494350822287508e-38, PT ;  /* 0x008000001c00780b */ /* 0x000fc80003f6e000 */
[----:B------:R-:W-:-:S05]  /*706c0*/  FSEL R0, R4, R28, !P3 ;  /* 0x0000001c04007208 */ /* 0x000fca0005800000 */
[----:B------:R-:W-:-:S04]  /*706d0*/  @P4 FMUL R28, R28, 0.25 ;  /* 0x3e8000001c1c4820 */ /* 0x000fc80000400000 */
[----:B------:R-:W-:-:S04]  /*706e0*/  @!P2 FMUL R28, R28, 16777216 ;  /* 0x4b8000001c1ca820 */ /* 0x000fc80000400000 */
[----:B------:R-:W1:Y:S01]  /*706f0*/  MUFU.RCP R7, R28 ;  /* 0x0000001c00077308 */ /* 0x000e620000001000 */
[----:B------:R-:W-:Y:S02]  /*70700*/  FSEL R5, RZ, -23, P0 ;  /* 0xc1b80000ff057808 */ /* 0x000fe40000000000 */
[----:B------:R-:W-:-:S05]  /*70710*/  I2FP.F32.S32 R8, R8 ;  /* 0x0000000800087245 */ /* 0x000fca0000201400 */
[----:B0-----:R-:W-:-:S05]  /*70720*/  FFMA.FTZ R2, R8, 1.1920928955078125e-07, R5 ;  /* 0x3400000008027823 */ /* 0x001fca0000010005 */
[----:B------:R0:W-:Y:S04]  /*70730*/  STL [R1+0x628], R2 ;  /* 0x0006280201007387 */ /* 0x0001e80000100800 */
[----:B------:R-:W-:Y:S04]  /*70740*/  STL [R1+0x840], R0 ;  /* 0x0008400001007387 */ /* 0x000fe80000100800 */
[----:B------:R-:W3:Y:S04]  /*70750*/  LDL.LU R16, [R1+0x238] ;  /* 0x0002380001107983 */ /* 0x000ee80000300800 */
[----:B------:R-:W3:Y:S04]  /*70760*/  LDL.LU R15, [R1+0x23c] ;  /* 0x00023c00010f7983 */ /* 0x000ee80000300800 */
[----:B------:R-:W3:Y:S04]  /*70770*/  LDL.LU R17, [R1+0x240] ;  /* 0x0002400001117983 */ /* 0x000ee80000300800 */
[----:B------:R-:W3:Y:S04]  /*70780*/  LDL.LU R18, [R1+0x248] ;  /* 0x0002480001127983 */ /* 0x000ee80000300800 */
[----:B------:R-:W3:Y:S04]  /*70790*/  LDL.LU R19, [R1+0x250] ;  /* 0x0002500001137983 */ /* 0x000ee80000300800 */
[----:B------:R-:W3:Y:S01]  /*707a0*/  LDL.LU R29, [R1+0x254] ;  /* 0x00025400011d7983 */ /* 0x000ee20000300800 */
[----:B----4-:R-:W-:-:S04]  /*707b0*/  @P4 FMUL R23, R23, 0.25 ;  /* 0x3e80000017174820 */ /* 0x010fc80000400000 */
[----:B------:R-:W-:Y:S01]  /*707c0*/  @!P2 FMUL R23, R23, 16777216 ;  /* 0x4b8000001717a820 */ /* 0x000fe20000400000 */
[----:B-----5:R-:W-:Y:S01]  /*707d0*/  @P4 FMUL R24, R24, 0.25 ;  /* 0x3e80000018184820 */ /* 0x020fe20000400000 */
[----:B------:R-:W-:-:S03]  /*707e0*/  @P4 FMUL R9, R9, 0.25 ;  /* 0x3e80000009094820 */ /* 0x000fc60000400000 */
[----:B------:R-:W-:Y:S01]  /*707f0*/  @!P2 FMUL R24, R24, 16777216 ;  /* 0x4b8000001818a820 */ /* 0x000fe20000400000 */
[----:B------:R-:W-:Y:S01]  /*70800*/  @P4 FMUL R21, R21, 0.25 ;  /* 0x3e80000015154820 */ /* 0x000fe20000400000 */
[----:B------:R-:W-:Y:S01]  /*70810*/  @!P2 FMUL R9, R9, 16777216 ;  /* 0x4b8000000909a820 */ /* 0x000fe20000400000 */
[----:B------:R-:W-:Y:S02]  /*70820*/  @P4 FMUL R10, R10, 0.25 ;  /* 0x3e8000000a0a4820 */ /* 0x000fe40000400000 */
[----:B------:R-:W-:Y:S01]  /*70830*/  @!P2 FMUL R21, R21, 16777216 ;  /* 0x4b8000001515a820 */ /* 0x000fe20000400000 */
[----:B------:R-:W-:Y:S01]  /*70840*/  @P4 FMUL R22, R22, 0.25 ;  /* 0x3e80000016164820 */ /* 0x000fe20000400000 */
[----:B------:R-:W-:Y:S01]  /*70850*/  @!P2 FMUL R10, R10, 16777216 ;  /* 0x4b8000000a0aa820 */ /* 0x000fe20000400000 */
[----:B-1----:R-:W-:Y:S01]  /*70860*/  FMUL R8, R7, R23 ;  /* 0x0000001707087220 */ /* 0x002fe20000400000 */
[----:B------:R-:W-:Y:S01]  /*70870*/  @P4 FMUL R11, R11, 0.25 ;  /* 0x3e8000000b0b4820 */ /* 0x000fe20000400000 */
[----:B------:R-:W-:Y:S01]  /*70880*/  @!P2 FMUL R22, R22, 16777216 ;  /* 0x4b8000001616a820 */ /* 0x000fe20000400000 */
[----:B------:R-:W-:Y:S01]  /*70890*/  FMUL R4, R7, R24 ;  /* 0x0000001807047220 */ /* 0x000fe20000400000 */
[----:B------:R-:W-:Y:S01]  /*708a0*/  @P4 FMUL R20, R20, 0.25 ;  /* 0x3e80000014144820 */ /* 0x000fe20000400000 */
[----:B------:R-:W-:Y:S01]  /*708b0*/  @!P2 FMUL R11, R11, 16777216 ;  /* 0x4b8000000b0ba820 */ /* 0x000fe20000400000 */
[C---:B------:R-:W-:Y:S01]  /*708c0*/  FMUL R9, R7.reuse, R9 ;  /* 0x0000000907097220 */ /* 0x040fe20000400000 */
[C---:B------:R-:W-:Y:S01]  /*708d0*/  FMUL R5, R7.reuse, R21 ;  /* 0x0000001507057220 */ /* 0x040fe20000400000 */
[----:B------:R-:W-:Y:S01]  /*708e0*/  @!P2 FMUL R20, R20, 16777216 ;  /* 0x4b8000001414a820 */ /* 0x000fe20000400000 */
[C---:B------:R-:W-:Y:S01]  /*708f0*/  FMUL R10, R7.reuse, R10 ;  /* 0x0000000a070a7220 */ /* 0x040fe20000400000 */
[----:B------:R-:W-:Y:S01]  /*70900*/  STL [R1+0x146c], R8 ;  /* 0x00146c0801007387 */ /* 0x000fe20000100800 */
[C---:B------:R-:W-:Y:S01]  /*70910*/  FMUL R6, R7.reuse, R22 ;  /* 0x0000001607067220 */ /* 0x040fe20000400000 */
[C---:B------:R-:W-:Y:S01]  /*70920*/  FMUL R11, R7.reuse, R11 ;  /* 0x0000000b070b7220 */ /* 0x040fe20000400000 */
[----:B------:R-:W-:Y:S01]  /*70930*/  FMUL R7, R7, R20 ;  /* 0x0000001407077220 */ /* 0x000fe20000400000 */
[----:B------:R-:W-:Y:S04]  /*70940*/  STL [R1+0x1470], R4 ;  /* 0x0014700401007387 */ /* 0x000fe80000100800 */
[----:B------:R-:W-:Y:S01]  /*70950*/  STL [R1+0x1474], R9 ;  /* 0x0014740901007387 */ /* 0x000fe20000100800 */
[----:B------:R-:W-:-:S03]  /*70960*/  FSEL R20, RZ, -23, P3 ;  /* 0xc1b80000ff147808 */ /* 0x000fc60001800000 */
[----:B------:R-:W-:Y:S04]  /*70970*/  STL [R1+0x1478], R5 ;  /* 0x0014780501007387 */ /* 0x000fe80000100800 */
[----:B------:R-:W-:Y:S04]  /*70980*/  STL [R1+0x147c], R10 ;  /* 0x00147c0a01007387 */ /* 0x000fe80000100800 */
[----:B------:R-:W-:Y:S04]  /*70990*/  STL [R1+0x1480], R6 ;  /* 0x0014800601007387 */ /* 0x000fe80000100800 */
[----:B------:R-:W-:Y:S04]  /*709a0*/  STL [R1+0x1484], R11 ;  /* 0x0014840b01007387 */ /* 0x000fe80000100800 */
[----:B------:R-:W-:Y:S01]  /*709b0*/  STL [R1+0x1488], R7 ;  /* 0x0014880701007387 */ /* 0x000fe20000100800 */
[----:B--2---:R-:W-:-:S02]  /*709c0*/  FSETP.GT.AND P0, PT, |R27|, 8.50705917302346158658e+37, PT ;  /* 0x7e8000001b00780b */ /* 0x004fc40003f04200 */
[C---:B------:R-:W-:Y:S01]  /*709d0*/  FSETP.GEU.AND P5, PT, |R27|.reuse, 1.175494350822287508e-38, PT ;  /* 0x008000001b00780b */ /* 0x040fe20003fae200 */
[C---:B------:R-:W-:Y:S01]  /*709e0*/  FMUL R12, R27.reuse, 8388608 ;  /* 0x4b0000001b0c7820 */ /* 0x040fe20000400000 */
[----:B------:R-:W-:-:S04]  /*709f0*/  FSETP.GEU.AND P1, PT, R27, 1.175494350822287508e-38, PT ;  /* 0x008000001b00780b */ /* 0x000fc80003f2e000 */
[----:B0-----:R-:W-:-:S05]  /*70a00*/  FSEL R2, R12, R27, !P1 ;  /* 0x0000001b0c027208 */ /* 0x001fca0004800000 */
[----:B------:R-:W-:Y:S01]  /*70a10*/  @P0 FMUL R27, R27, 0.25 ;  /* 0x3e8000001b1b0820 */ /* 0x000fe20000400000 */
[----:B------:R-:W-:Y:S01]  /*70a20*/  @P0 FMUL R13, R13, 0.25 ;  /* 0x3e8000000d0d0820 */ /* 0x000fe20000400000 */
[----:B------:R-:W-:Y:S02]  /*70a30*/  @P0 FMUL R14, R14, 0.25 ;  /* 0x3e8000000e0e0820 */ /* 0x000fe40000400000 */
[----:B------:R-:W-:Y:S01]  /*70a40*/  @!P5 FMUL R27, R27, 16777216 ;  /* 0x4b8000001b1bd820 */ /* 0x000fe20000400000 */
[----:B------:R-:W-:Y:S04]  /*70a50*/  STL [R1+0x1b8], R2 ;  /* 0x0001b80201007387 */ /* 0x000fe80000100800 */
[----:B------:R-:W-:Y:S01]  /*70a60*/  @P0 STL [R1+0x244], R13 ;  /* 0x0002440d01000387 */ /* 0x000fe20000100800 */
[----:B------:R0:W1:Y:S03]  /*70a70*/  MUFU.RCP R12, R27 ;  /* 0x0000001b000c7308 */ /* 0x0000660000001000 */
[----:B------:R-:W-:Y:S04]  /*70a80*/  @P0 STL [R1+0x24c], R14 ;  /* 0x00024c0e01000387 */ /* 0x000fe80000100800 */
[----:B------:R2:W-:Y:S04]  /*70a90*/  STL [R1+0x1674], R20 ;  /* 0x0016741401007387 */ /* 0x0005e80000100800 */
[----:B--2---:R-:W2:Y:S04]  /*70aa0*/  LDL.LU R20, [R1+0x244] ;  /* 0x0002440001147983 */ /* 0x004ea80000300800 */
[----:B0-----:R-:W4:Y:S04]  /*70ab0*/  LDL.LU R27, [R1+0x564] ;  /* 0x00056400011b7983 */ /* 0x001f280000300800 */
[----:B------:R-:W5:Y:S01]  /*70ac0*/  LDL.LU R7, [R1+0x590] ;  /* 0x0005900001077983 */ /* 0x000f620000300800 */
[----:B------:R-:W-:-:S02]  /*70ad0*/  VIADD R13, R2, 0xc0cafb0d ;  /* 0xc0cafb0d020d7836 */ /* 0x000fc40000000000 */
[----:B------:R-:W-:Y:S02]  /*70ae0*/  VIADD R14, R0, 0xc0cafb0d ;  /* 0xc0cafb0d000e7836 */ /* 0x000fe40000000000 */
[----:B---3--:R-:W-:Y:S01]  /*70af0*/  @P0 FMUL R16, R16, 0.25 ;  /* 0x3e80000010100820 */ /* 0x008fe20000400000 */
[----:B-----5:R0:W-:Y:S04]  /*70b00*/  STL [R1+0x1670], R7 ;  /* 0x0016700701007387 */ /* 0x0201e80000100800 */
[----:B0-----:R-:W3:Y:S04]  /*70b10*/  LDL.LU R7, [R1+0x24c] ;  /* 0x00024c0001077983 */ /* 0x001ee80000300800 */
[----:B------:R-:W5:Y:S04]  /*70b20*/  LDL.LU R11, [R1+0x594] ;  /* 0x00059400010b7983 */ /* 0x000f680000300800 */
[----:B------:R-:W4:Y:S01]  /*70b30*/  LDL.LU R6, [R1+0x570] ;  /* 0x0005700001067983 */ /* 0x000f220000300800 */
[----:B------:R-:W-:-:S03]  /*70b40*/  @P0 FMUL R15, R15, 0.25 ;  /* 0x3e8000000f0f0820 */ /* 0x000fc60000400000 */
[----:B------:R-:W4:Y:S01]  /*70b50*/  LDL.LU R10, [R1+0x578] ;  /* 0x00057800010a7983 */ /* 0x000f220000300800 */
[----:B------:R-:W-:-:S03]  /*70b60*/  @P0 FMUL R17, R17, 0.25 ;  /* 0x3e80000011110820 */ /* 0x000fc60000400000 */
[----:B------:R-:W4:Y:S01]  /*70b70*/  LDL.LU R5, [R1+0x598] ;  /* 0x0005980001057983 */ /* 0x000f220000300800 */
[----:B------:R-:W-:-:S03]  /*70b80*/  @!P5 FMUL R16, R16, 16777216 ;  /* 0x4b8000001010d820 */ /* 0x000fc60000400000 */
[----:B------:R-:W4:Y:S04]  /*70b90*/  LDL.LU R9, [R1+0x59c] ;  /* 0x00059c0001097983 */ /* 0x000f280000300800 */
[----:B------:R-:W4:Y:S01]  /*70ba0*/  LDL.LU R4, [R1+0x580] ;  /* 0x0005800001047983 */ /* 0x000f220000300800 */
[----:B------:R-:W-:-:S03]  /*70bb0*/  @P0 FMUL R18, R18, 0.25 ;  /* 0x3e80000012120820 */ /* 0x000fc60000400000 */
[----:B------:R-:W4:Y:S01]  /*70bc0*/  LDL.LU R8, [R1+0x584] ;  /* 0x0005840001087983 */ /* 0x000f220000300800 */
[----:B------:R-:W-:Y:S01]  /*70bd0*/  @!P5 FMUL R15, R15, 16777216 ;  /* 0x4b8000000f0fd820 */ /* 0x000fe20000400000 */
[----:B------:R-:W-:Y:S02]  /*70be0*/  LOP3.LUT R13, R13, 0xff800000, RZ, 0xc0, !PT ;  /* 0xff8000000d0d7812 */ /* 0x000fe400078ec0ff */
[----:B------:R-:W4:Y:S01]  /*70bf0*/  LDL.LU R28, [R1+0x5a0] ;  /* 0x0005a000011c7983 */ /* 0x000f220000300800 */
[----:B------:R-:W-:Y:S01]  /*70c00*/  @!P5 FMUL R17, R17, 16777216 ;  /* 0x4b8000001111d820 */ /* 0x000fe20000400000 */
[----:B------:R-:W-:Y:S02]  /*70c10*/  LOP3.LUT R23, R14, 0xff800000, RZ, 0xc0, !PT ;  /* 0xff8000000e177812 */ /* 0x000fe400078ec0ff */
[----:B------:R-:W4:Y:S01]  /*70c20*/  LDL.LU R2, [R1+0x5a4] ;  /* 0x0005a40001027983 */ /* 0x000f220000300800 */
[----:B-1----:R-:W-:-:S03]  /*70c30*/  FMUL R16, R12, R16 ;  /* 0x000000100c107220 */ /* 0x002fc60000400000 */
[----:B------:R-:W4:Y:S01]  /*70c40*/  LDL.LU R3, [R1+0x588] ;  /* 0x0005880001037983 */ /* 0x000f220000300800 */
[----:B--2---:R-:W-:-:S03]  /*70c50*/  @!P5 FMUL R20, R20, 16777216 ;  /* 0x4b8000001414d820 */ /* 0x004fc60000400000 */
[----:B------:R-:W4:Y:S01]  /*70c60*/  LDL.LU R0, [R1+0x58c] ;  /* 0x00058c0001007983 */ /* 0x000f220000300800 */
[----:B------:R-:W-:Y:S01]  /*70c70*/  @!P5 FMUL R18, R18, 16777216 ;  /* 0x4b8000001212d820 */ /* 0x000fe20000400000 */
[C---:B------:R-:W-:Y:S02]  /*70c80*/  FMUL R15, R12.reuse, R15 ;  /* 0x0000000f0c0f7220 */ /* 0x040fe40000400000 */
[----:B------:R-:W2:Y:S01]  /*70c90*/  LDL.LU R25, [R1+0x5a8] ;  /* 0x0005a80001197983 */ /* 0x000ea20000300800 */
[----:B------:R-:W-:-:S03]  /*70ca0*/  FMUL R17, R12, R17 ;  /* 0x000000110c117220 */ /* 0x000fc60000400000 */
[----:B------:R-:W2:Y:S01]  /*70cb0*/  LDL.LU R26, [R1+0x5ac] ;  /* 0x0005ac00011a7983 */ /* 0x000ea20000300800 */
[----:B------:R-:W-:-:S03]  /*70cc0*/  FMUL R14, R12, R20 ;  /* 0x000000140c0e7220 */ /* 0x000fc60000400000 */
[----:B------:R-:W2:Y:S01]  /*70cd0*/  LDL.LU R24, [R1+0x520] ;  /* 0x0005200001187983 */ /* 0x000ea20000300800 */
[----:B------:R-:W-:-:S03]  /*70ce0*/  FMUL R18, R12, R18 ;  /* 0x000000120c127220 */ /* 0x000fc60000400000 */
[----:B------:R-:W-:Y:S04]  /*70cf0*/  STL [R1+0x20c], R13 ;  /* 0x00020c0d01007387 */ /* 0x000fe80000100800 */
[----:B------:R-:W-:Y:S01]  /*70d00*/  STL [R1+0x208], R23 ;  /* 0x0002081701007387 */ /* 0x000fe20000100800 */
[----:B------:R-:W-:-:S03]  /*70d10*/  @P0 FMUL R19, R19, 0.25 ;  /* 0x3e80000013130820 */ /* 0x000fc60000400000 */
[----:B------:R0:W-:Y:S01]  /*70d20*/  STL [R1+0x148c], R16 ;  /* 0x00148c1001007387 */ /* 0x0001e20000100800 */
[----:B------:R-:W-:Y:S01]  /*70d30*/  I2FP.F32.S32 R22, R13 ;  /* 0x0000000d00167245 */ /* 0x000fe20000201400 */
[----:B------:R-:W-:Y:S01]  /*70d40*/  @P0 FMUL R29, R29, 0.25 ;  /* 0x3e8000001d1d0820 */ /* 0x000fe20000400000 */
[----:B------:R-:W-:Y:S01]  /*70d50*/  @!P5 FMUL R19, R19, 16777216 ;  /* 0x4b8000001313d820 */ /* 0x000fe20000400000 */
[----:B0-----:R-:W2:Y:S04]  /*70d60*/  LDL.LU R16, [R1+0x560] ;  /* 0x0005600001107983 */ /* 0x001ea80000300800 */
[----:B------:R-:W-:Y:S04]  /*70d70*/  STL [R1+0x1494], R15 ;  /* 0x0014940f01007387 */ /* 0x000fe80000100800 */
[----:B------:R-:W-:Y:S04]  /*70d80*/  STL [R1+0x14a0], R17 ;  /* 0x0014a01101007387 */ /* 0x000fe80000100800 */
[----:B------:R-:W5:Y:S04]  /*70d90*/  LDL.LU R20, [R1+0x1674] ;  /* 0x0016740001147983 */ /* 0x000f680000300800 */
[----:B------:R0:W-:Y:S04]  /*70da0*/  STL [R1+0x14a4], R14 ;  /* 0x0014a40e01007387 */ /* 0x0001e80000100800 */
[----:B------:R-:W-:Y:S01]  /*70db0*/  STL [R1+0x14a8], R18 ;  /* 0x0014a81201007387 */ /* 0x000fe20000100800 */
[----:B------:R-:W-:Y:S01]  /*70dc0*/  @!P5 FMUL R29, R29, 16777216 ;  /* 0x4b8000001d1dd820 */ /* 0x000fe20000400000 */
[----:B------:R-:W-:Y:S01]  /*70dd0*/  FMUL R19, R12, R19 ;  /* 0x000000130c137220 */ /* 0x000fe20000400000 */
[----:B---3--:R-:W-:-:S04]  /*70de0*/  @!P5 FMUL R7, R7, 16777216 ;  /* 0x4b8000000707d820 */ /* 0x008fc80000400000 */
[C---:B------:R-:W-:Y:S02]  /*70df0*/  FMUL R13, R12.reuse, R7 ;  /* 0x000000070c0d7220 */ /* 0x040fe40000400000 */
[----:B------:R-:W3:Y:S01]  /*70e00*/  LDL.LU R7, [R1+0x1670] ;  /* 0x0016700001077983 */ /* 0x000ee20000300800 */
[----:B------:R-:W-:-:S03]  /*70e10*/  FMUL R12, R12, R29 ;  /* 0x0000001d0c0c7220 */ /* 0x000fc60000400000 */
[----:B------:R-:W-:Y:S04]  /*70e20*/  STL [R1+0x14ac], R13 ;  /* 0x0014ac0d01007387 */ /* 0x000fe80000100800 */
[----:B------:R-:W-:Y:S04]  /*70e30*/  STL [R1+0x14b0], R19 ;  /* 0x0014b01301007387 */ /* 0x000fe80000100800 */
[----:B------:R-:W3:Y:S01]  /*70e40*/  LDL.LU R29, [R1+0x166c] ;  /* 0x00166c00011d7983 */ /* 0x000ee20000300800 */
[----:B------:R-:W-:Y:S02]  /*70e50*/  FSEL R21, RZ, -23, P1 ;  /* 0xc1b80000ff157808 */ /* 0x000fe40000800000 */
[----:B------:R-:W-:Y:S01]  /*70e60*/  I2FP.F32.S32 R23, R23 ;  /* 0x0000001700177245 */ /* 0x000fe20000201400 */
[----:B------:R2:W-:Y:S02]  /*70e70*/  STL [R1+0x14b4], R12 ;  /* 0x0014b40c01007387 */ /* 0x0005e40000100800 */
[----:B0-----:R-:W-:-:S05]  /*70e80*/  FFMA.FTZ R14, R22, 1.1920928955078125e-07, R21 ;  /* 0x34000000160e7823 */ /* 0x001fca0000010015 */
[----:B------:R-:W-:Y:S01]  /*70e90*/  STL [R1+0x250], R14 ;  /* 0x0002500e01007387 */ /* 0x000fe20000100800 */
[----:B----4-:R-:W-:Y:S02]  /*70ea0*/  F2FP.SATFINITE.E4M3.F32.PACK_AB_MERGE_C R3, R0, R3, RZ ;  /* 0x000000030003723e */ /* 0x010fe400048070ff */
[----:B--2---:R-:W-:Y:S01]  /*70eb0*/  F2FP.SATFINITE.E4M3.F32.PACK_AB_MERGE_C R12, R27, R16, RZ ;  /* 0x000000101b0c723e */ /* 0x004fe200048070ff */
[----:B-----5:R-:W-:-:S05]  /*70ec0*/  FFMA.FTZ R13, R23, 1.1920928955078125e-07, R20 ;  /* 0x34000000170d7823 */ /* 0x020fca0000010014 */
[----:B------:R-:W-:Y:S04]  /*70ed0*/  STL [R1+0x254], R13 ;  /* 0x0002540d01007387 */ /* 0x000fe80000100800 */
[----:B------:R-:W-:Y:S01]  /*70ee0*/  STL [R1+0x3c], R12 ;  /* 0x00003c0c01007387 */ /* 0x000fe20000100800 */
[----:B---3--:R-:W-:Y:S02]  /*70ef0*/  F2FP.SATFINITE.E4M3.F32.PACK_AB_MERGE_C R11, R11, R7, RZ ;  /* 0x000000070b0b723e */ /* 0x008fe400048070ff */
[----:B------:R-:W-:Y:S02]  /*70f00*/  F2FP.SATFINITE.E4M3.F32.PACK_AB_MERGE_C R7, R10, R6, RZ ;  /* 0x000000060a07723e */ /* 0x000fe400048070ff */
[----:B------:R-:W-:Y:S02]  /*70f10*/  F2FP.SATFINITE.E4M3.F32.PACK_AB_MERGE_C R6, R9, R5, RZ ;  /* 0x000000050906723e */ /* 0x000fe400048070ff */
[----:B------:R-:W-:Y:S01]  /*70f20*/  F2FP.SATFINITE.E4M3.F32.PACK_AB_MERGE_C R5, R8, R4, RZ ;  /* 0x000000040805723e */ /* 0x000fe200048070ff */
[----:B------:R-:W-:Y:S01]  /*70f30*/  STL [R1+0x38], R11 ;  /* 0x0000380b01007387 */ /* 0x000fe20000100800 */
[----:B------:R-:W-:-:S03]  /*70f40*/  F2FP.SATFINITE.E4M3.F32.PACK_AB_MERGE_C R4, R2, R28, RZ ;  /* 0x0000001c0204723e */ /* 0x000fc600048070ff */
[----:B------:R-:W-:Y:S01]  /*70f50*/  STL [R1+0x34], R7 ;  /* 0x0000340701007387 */ /* 0x000fe20000100800 */
[----:B------:R-:W-:-:S03]  /*70f60*/  F2FP.SATFINITE.E4M3.F32.PACK_AB_MERGE_C R0, R29, R24, RZ ;  /* 0x000000181d00723e */ /* 0x000fc600048070ff */
[----:B------:R-:W-:Y:S04]  /*70f70*/  STL [R1+0x30], R6 ;  /* 0x0000300601007387 */ /* 0x000fe80000100800 */
[----:B------:R-:W-:Y:S04]  /*70f80*/  STL [R1+0x2c], R5 ;  /* 0x00002c0501007387 */ /* 0x000fe80000100800 */
[----:B------:R-:W-:Y:S04]  /*70f90*/  STL [R1+0x28], R4 ;  /* 0x0000280401007387 */ /* 0x000fe80000100800 */
[----:B------:R-:W-:Y:S04]  /*70fa0*/  STL [R1+0x230], R3 ;  /* 0x0002300301007387 */ /* 0x000fe80000100800 */
[----:B------:R-:W2:Y:S01]  /*70fb0*/  LDL.LU R29, [R1+0x55c] ;  /* 0x00055c00011d7983 */ /* 0x000ea20000300800 */
[----:B------:R-:W-:-:S05]  /*70fc0*/  F2FP.SATFINITE.E4M3.F32.PACK_AB_MERGE_C R2, R26, R25, RZ ;  /* 0x000000191a02723e */ /* 0x000fca00048070ff */
[----:B------:R-:W-:Y:S04]  /*70fd0*/  STL [R1+0x234], R2 ;  /* 0x0002340201007387 */ /* 0x000fe80000100800 */
[----:B--2---:R0:W-:Y:S04]  /*70fe0*/  STL [R1+0x165c], R29 ;  /* 0x00165c1d01007387 */ /* 0x0041e80000100800 */
[----:B------:R-:W-:Y:S04]  /*70ff0*/  STL [R1+0x24], R0 ;  /* 0x0000240001007387 */ /* 0x000fe80000100800 */
[----:B0-----:R-:W2:Y:S04]  /*71000*/  LDL.LU R29, [R1+0x538] ;  /* 0x00053800011d7983 */ /* 0x001ea80000300800 */
[----:B--2---:R0:W-:Y:S04]  /*71010*/  STL [R1+0x1664], R29 ;  /* 0x0016641d01007387 */ /* 0x0041e80000100800 */
[----:B0-----:R-:W2:Y:S04]  /*71020*/  LDL.LU R29, [R1+0x554] ;  /* 0x00055400011d7983 */ /* 0x001ea80000300800 */
        /* <DEDUP_REMOVED lines=16> */
[----:B0-----:R-:W2:Y:S04]  /*71130*/  LDL.LU R23, [R1+0x550] ;  /* 0x0005500001177983 */ /* 0x001ea80000300800 */
[----:B------:R-:W3:Y:S04]  /*71140*/  LDL.LU R20, [R1+0x514] ;  /* 0x0005140001147983 */ /* 0x000ee80000300800 */
[----:B---3--:R0:W-:Y:S04]  /*71150*/  STL [R1+0x163c], R20 ;  /* 0x00163c1401007387 */ /* 0x0081e80000100800 */
[----:B0-----:R-:W3:Y:S01]  /*71160*/  LDL.LU R20, [R1+0x574] ;  /* 0x0005740001147983 */ /* 0x001ee20000300800 */
[----:B--2---:R-:W-:-:S03]  /*71170*/  F2FP.SATFINITE.E4M3.F32.PACK_AB_MERGE_C R29, R29, R23, RZ ;  /* 0x000000171d1d723e */ /* 0x004fc600048070ff */
[----:B---3--:R0:W-:Y:S04]  /*71180*/  STL [R1+0x1644], R20 ;  /* 0x0016441401007387 */ /* 0x0081e80000100800 */
[----:B0-----:R-:W2:Y:S04]  /*71190*/  LDL.LU R20, [R1+0x548] ;  /* 0x0005480001147983 */ /* 0x001ea80000300800 */
[----:B------:R-:W3:Y:S04]  /*711a0*/  LDL.LU R22, [R1+0x4f0] ;  /* 0x0004f00001167983 */ /* 0x000ee80000300800 */
[----:B------:R-:W3:Y:S04]  /*711b0*/  LDL.LU R21, [R1+0x4f8] ;  /* 0x0004f80001157983 */ /* 0x000ee80000300800 */
[----:B------:R-:W4:Y:S04]  /*711c0*/  LDL.LU R12, [R1+0x518] ;  /* 0x00051800010c7983 */ /* 0x000f280000300800 */
[----:B------:R-:W4:Y:S04]  /*711d0*/  LDL.LU R19, [R1+0x51c] ;  /* 0x00051c0001137983 */ /* 0x000f280000300800 */
[----:B------:R-:W5:Y:S04]  /*711e0*/  LDL.LU R13, [R1+0x500] ;  /* 0x00050000010d7983 */ /* 0x000f680000300800 */
[----:B------:R-:W5:Y:S04]  /*711f0*/  LDL.LU R18, [R1+0x504] ;  /* 0x0005040001127983 */ /* 0x000f680000300800 */
        /* <DEDUP_REMOVED lines=21> */
[----:B------:R0:W-:Y:S04]  /*71350*/  STL [R1+0x20], R29 ;  /* 0x0000201d01007387 */ /* 0x0001e80000100800 */
[----:B0-----:R-:W2:Y:S02]  /*71360*/  LDL.LU R29, [R1+0x1664] ;  /* 0x00166400011d7983 */ /* 0x001ea40000300800 */
[----:B--2---:R-:W-:-:S02]  /*71370*/  F2FP.SATFINITE.E4M3.F32.PACK_AB_MERGE_C R29, R29, R23, RZ ;  /* 0x000000171d1d723e */ /* 0x004fc400048070ff */
        /* <DEDUP_REMOVED lines=14> */
[----:B0-----:R-:W3:Y:S01]  /*71460*/  LDL.LU R29, [R1+0x4e4] ;  /* 0x0004e400011d7983 */ /* 0x001ee20000300800 */
[----:B--2---:R-:W-:-:S03]  /*71470*/  F2FP.SATFINITE.E4M3.F32.PACK_AB_MERGE_C R23, R23, R20, RZ ;  /* 0x000000141717723e */ /* 0x004fc600048070ff */
[----:B------:R-:W2:Y:S04]  /*71480*/  LDL.LU R20, [R1+0x1644] ;  /* 0x0016440001147983 */ /* 0x000ea80000300800 */
[----:B------:R0:W-:Y:S04]  /*71490*/  STL [R1+0x22c], R23 ;  /* 0x00022c1701007387 */ /* 0x0001e80000100800 */
[----:B0-----:R-:W2:Y:S02]  /*714a0*/  LDL.LU R23, [R1+0x1640] ;  /* 0x0016400001177983 */ /* 0x001ea40000300800 */
[----:B--2---:R-:W-:-:S02]  /*714b0*/  F2FP.SATFINITE.E4M3.F32.PACK_AB_MERGE_C R23, R23, R20, RZ ;  /* 0x000000141717723e */ /* 0x004fc400048070ff */
[----:B------:R-:W2:Y:S04]  /*714c0*/  LDL.LU R20, [R1+0x163c] ;  /* 0x00163c0001147983 */ /* 0x000ea80000300800 */
[----:B------:R0:W-:Y:S04]  /*714d0*/  STL [R1+0x228], R23 ;  /* 0x0002281701007387 */ /* 0x0001e80000100800 */
[----:B0-----:R-:W3:Y:S02]  /*714e0*/  LDL.LU R23, [R1+0x1638] ;  /* 0x0016380001177983 */ /* 0x001ee40000300800 */
[----:B---3--:R-:W-:-:S02]  /*714f0*/  F2FP.SATFINITE.E4M3.F32.PACK_AB_MERGE_C R29, R29, R23, RZ ;  /* 0x000000171d1d723e */ /* 0x008fc400048070ff */
[----:B------:R-:W2:Y:S01]  /*71500*/  LDL.LU R23, [R1+0x1634] ;  /* 0x0016340001177983 */ /* 0x000ea20000300800 */
[----:B------:R-:W-:-:S03]  /*71510*/  F2FP.SATFINITE.E4M3.F32.PACK_AB_MERGE_C R21, R21, R22, RZ ;  /* 0x000000161515723e */ /* 0x000fc600048070ff */
[----:B------:R-:W-:Y:S01]  /*71520*/  STL [R1+0xc], R29 ;  /* 0x00000c1d01007387 */ /* 0x000fe20000100800 */
[----:B----4-:R-:W-:Y:S02]  /*71530*/  F2FP.SATFINITE.E4M3.F32.PACK_AB_MERGE_C R12, R19, R12, RZ ;  /* 0x0000000c130c723e */ /* 0x010fe400048070ff */
[----:B------:R-:W-:Y:S02]  /*71540*/  F2FP.SATFINITE.E4M3.F32.PACK_AB_MERGE_C R22, R6, R11, RZ ;  /* 0x0000000b0616723e */ /* 0x000fe400048070ff */
[----:B------:R-:W-:Y:S02]  /*71550*/  F2FP.SATFINITE.E4M3.F32.PACK_AB_MERGE_C R7, R7, R27, RZ ;  /* 0x0000001b0707723e */ /* 0x000fe400048070ff */
[----:B------:R-:W-:Y:S02]  /*71560*/  F2FP.SATFINITE.E4M3.F32.PACK_AB_MERGE_C R24, R24, R9, RZ ;  /* 0x000000091818723e */ /* 0x000fe400048070ff */
[----:B------:R-:W-:Y:S02]  /*71570*/  F2FP.SATFINITE.E4M3.F32.PACK_AB_MERGE_C R25, R25, R4, RZ ;  /* 0x000000041919723e */ /* 0x000fe400048070ff */
[----:B------:R-:W-:-:S02]  /*71580*/  F2FP.SATFINITE.E4M3.F32.PACK_AB_MERGE_C R26, R26, R8, RZ ;  /* 0x000000081a1a723e */ /* 0x000fc400048070ff */
[----:B------:R-:W-:Y:S02]  /*71590*/  F2FP.SATFINITE.E4M3.F32.PACK_AB_MERGE_C R27, R2, R28, RZ ;  /* 0x0000001c021b723e */ /* 0x000fe400048070ff */
[----:B--2---:R-:W-:-:S05]  /*715a0*/  F2FP.SATFINITE.E4M3.F32.PACK_AB_MERGE_C R20, R20, R23, RZ ;  /* 0x000000171414723e */ /* 0x004fca00048070ff */
[----:B------:R5:W-:Y:S04]  /*715b0*/  STL [R1+0x8], R20 ;  /* 0x0000081401007387 */ /* 0x000be80000100800 */
[----:B------:R0:W-:Y:S01]  /*715c0*/  STL [R1+0x4], R21 ;  /* 0x0000041501007387 */ /* 0x0001e20000100800 */
[----:B-----5:R-:W-:Y:S02]  /*715d0*/  F2FP.SATFINITE.E4M3.F32.PACK_AB_MERGE_C R20, R18, R13, RZ ;  /* 0x0000000d1214723e */ /* 0x020fe400048070ff */
[----:B0-----:R-:W-:-:S03]  /*715e0*/  F2FP.SATFINITE.E4M3.F32.PACK_AB_MERGE_C R21, R17, R14, RZ ;  /* 0x0000000e1115723e */ /* 0x001fc600048070ff */
[----:B------:R-:W-:Y:S04]  /*715f0*/  STL [R1+0x14bc], R20 ;  /* 0x0014bc1401007387 */ /* 0x000fe80000100800 */
[----:B------:R0:W-:Y:S01]  /*71600*/  STL [R1], R12 ;  /* 0x0000000c01007387 */ /* 0x0001e20000100800 */
[----:B------:R-:W-:-:S03]  /*71610*/  F2FP.SATFINITE.E4M3.F32.PACK_AB_MERGE_C R23, R5, R10, RZ ;  /* 0x0000000a0517723e */ /* 0x000fc600048070ff */
[----:B------:R-:W-:Y:S01]  /*71620*/  STL [R1+0x14c0], R21 ;  /* 0x0014c01501007387 */ /* 0x000fe20000100800 */
[----:B0-----:R-:W-:-:S05]  /*71630*/  F2FP.SATFINITE.E4M3.F32.PACK_AB_MERGE_C R12, R16, R15, RZ ;  /* 0x0000000f100c723e */ /* 0x001fca00048070ff */
        /* <DEDUP_REMOVED lines=8> */
[----:B------:R-:W2:Y:S01]  /*716c0*/  LDL.LU R28, [R1+0x468] ;  /* 0x00046800011c7983 */ /* 0x000ea20000300800 */
[----:B------:R-:W-:-:S03]  /*716d0*/  F2FP.SATFINITE.E4M3.F32.PACK_AB_MERGE_C R0, R0, R3, RZ ;  /* 0x000000030000723e */ /* 0x000fc600048070ff */
[----:B--2---:R0:W-:Y:S04]  /*716e0*/  STL [R1+0x162c], R28 ;  /* 0x00162c1c01007387 */ /* 0x0041e80000100800 */
[----:B------:R-:W-:Y:S04]  /*716f0*/  STL [R1+0x210], R0 ;  /* 0x0002100001007387 */ /* 0x000fe80000100800 */
        /* <DEDUP_REMOVED lines=149> */
[----:B------:R-:W-:Y:S02]  /*72050*/  F2FP.SATFINITE.E4M3.F32.PACK_AB_MERGE_C R24, R24, R25, RZ ;  /* 0x000000191818723e */ /* 0x000fe400048070ff */
[----:B----4-:R-:W-:Y:S01]  /*72060*/  F2FP.SATFINITE.E4M3.F32.PACK_AB_MERGE_C R22, R22, R23, RZ ;  /* 0x000000171616723e */ /* 0x010fe200048070ff */
[----:B------:R-:W-:Y:S01]  /*72070*/  STL [R1+0x414], R28 ;  /* 0x0004141c01007387 */ /* 0x000fe20000100800 */
[----:B-----5:R-:W-:Y:S02]  /*72080*/  F2FP.SATFINITE.E4M3.F32.PACK_AB_MERGE_C R20, R20, R21, RZ ;  /* 0x000000151414723e */ /* 0x020fe400048070ff */
[----:B------:R-:W-:Y:S02]  /*72090*/  F2FP.SATFINITE.E4M3.F32.PACK_AB_MERGE_C R12, R12, R29, RZ ;  /* 0x0000001d0c0c723e */ /* 0x000fe400048070ff */
[----:B------:R-:W-:Y:S02]  /*720a0*/  F2FP.SATFINITE.E4M3.F32.PACK_AB_MERGE_C R19, R13, R19, RZ ;  /* 0x000000130d13723e */ /* 0x000fe400048070ff */
[----:B------:R-:W-:-:S02]  /*720b0*/  F2FP.SATFINITE.E4M3.F32.PACK_AB_MERGE_C R13, R14, R18, RZ ;  /* 0x000000120e0d723e */ /* 0x000fc400048070ff */
[----:B------:R-:W-:Y:S02]  /*720c0*/  F2FP.SATFINITE.E4M3.F32.PACK_AB_MERGE_C R7, R7, R16, RZ ;  /* 0x000000100707723e */ /* 0x000fe400048070ff */
[----:B------:R-:W-:Y:S02]  /*720d0*/  F2FP.SATFINITE.E4M3.F32.PACK_AB_MERGE_C R6, R6, R11, RZ ;  /* 0x0000000b0606723e */ /* 0x000fe400048070ff */
[----:B------:R-:W-:Y:S02]  /*720e0*/  F2FP.SATFINITE.E4M3.F32.PACK_AB_MERGE_C R5, R5, R10, RZ ;  /* 0x0000000a0505723e */ /* 0x000fe400048070ff */
[----:B------:R-:W-:Y:S02]  /*720f0*/  F2FP.SATFINITE.E4M3.F32.PACK_AB_MERGE_C R4, R4, R9, RZ ;  /* 0x000000090404723e */ /* 0x000fe400048070ff */
[----:B--2---:R-:W-:-:S05]  /*72100*/  F2FP.SATFINITE.E4M3.F32.PACK_AB_MERGE_C R26, R26, R27, RZ ;  /* 0x0000001b1a1a723e */ /* 0x004fca00048070ff */
[----:B------:R-:W-:Y:S04]  /*72110*/  STL [R1+0x408], R26 ;  /* 0x0004081a01007387 */ /* 0x000fe80000100800 */
[----:B------:R-:W-:Y:S04]  /*72120*/  STL [R1+0x11c], R24 ;  /* 0x00011c1801007387 */ /* 0x000fe80000100800 */
[----:B------:R-:W-:Y:S04]  /*72130*/  STL [R1+0x124], R22 ;  /* 0x0001241601007387 */ /* 0x000fe80000100800 */
[----:B------:R-:W-:Y:S04]  /*72140*/  STL [R1+0x128], R20 ;  /* 0x0001281401007387 */ /* 0x000fe80000100800 */
[----:B------:R0:W-:Y:S04]  /*72150*/  STL [R1+0x12c], R12 ;  /* 0x00012c0c01007387 */ /* 0x0001e80000100800 */
[----:B------:R-:W-:Y:S01]  /*72160*/  STL [R1+0x130], R19 ;  /* 0x0001301301007387 */ /* 0x000fe20000100800 */
[----:B0-----:R-:W-:-:S03]  /*72170*/  F2FP.SATFINITE.E4M3.F32.PACK_AB_MERGE_C R12, R15, R17, RZ ;  /* 0x000000110f0c723e */ /* 0x001fc600048070ff */
[----:B------:R-:W-:Y:S04]  /*72180*/  STL [R1+0x138], R13 ;  /* 0x0001380d01007387 */ /* 0x000fe80000100800 */
[----:B------:R-:W-:Y:S04]  /*72190*/  STL [R1+0x3a8], R12 ;  /* 0x0003a80c01007387 */ /* 0x000fe80000100800 */
[----:B------:R-:W-:Y:S04]  /*721a0*/  STL [R1+0x3ac], R7 ;  /* 0x0003ac0701007387 */ /* 0x000fe80000100800 */
[----:B------:R-:W-:Y:S04]  /*721b0*/  STL [R1+0x144], R6 ;  /* 0x0001440601007387 */ /* 0x000fe80000100800 */
[----:B------:R-:W-:Y:S04]  /*721c0*/  STL [R1+0x14c], R5 ;  /* 0x00014c0501007387 */ /* 0x000fe80000100800 */
[----:B------:R-:W-:Y:S04]  /*721d0*/  STL [R1+0x158], R4 ;  /* 0x0001580401007387 */ /* 0x000fe80000100800 */
[----:B------:R-:W2:Y:S01]  /*721e0*/  LDL.LU R28, [R1+0x2f4] ;  /* 0x0002f400011c7983 */ /* 0x000ea20000300800 */
[----:B------:R-:W-:-:S02]  /*721f0*/  F2FP.SATFINITE.E4M3.F32.PACK_AB_MERGE_C R2, R2, R8, RZ ;  /* 0x000000080202723e */ /* 0x000fc400048070ff */
[----:B------:R-:W-:-:S03]  /*72200*/  F2FP.SATFINITE.E4M3.F32.PACK_AB_MERGE_C R0, R0, R3, RZ ;  /* 0x000000030000723e */ /* 0x000fc600048070ff */
[----:B------:R-:W-:Y:S04]  /*72210*/  STL [R1+0x15c], R2 ;  /* 0x00015c0201007387 */ /* 0x000fe80000100800 */
[----:B--2---:R0:W-:Y:S04]  /*72220*/  STL [R1+0x153c], R28 ;  /* 0x00153c1c01007387 */ /* 0x0041e80000100800 */
[----:B------:R-:W-:Y:S04]  /*72230*/  STL [R1+0x160], R0 ;  /* 0x0001600001007387 */ /* 0x000fe80000100800 */
[----:B0-----:R-:W2:Y:S04]  /*72240*/  LDL.LU R28, [R1+0x2d4] ;  /* 0x0002d400011c7983 */ /* 0x001ea80000300800 */
[----:B--2---:R0:W-:Y:S04]  /*72250*/  STL [R1+0x1544], R28 ;  /* 0x0015441c01007387 */ /* 0x0041e80000100800 */
        /* <DEDUP_REMOVED lines=156> */
[----:B------:R-:W2:Y:S01]  /*72c20*/  LDL.LU R27, [R1+0x1538] ;  /* 0x00153800011b7983 */ /* 0x000ea20000300800 */
[----:B----4-:R-:W-:Y:S02]  /*72c30*/  F2FP.SATFINITE.E4M3.F32.PACK_AB_MERGE_C R24, R24, R25, RZ ;  /* 0x000000191818723e */ /* 0x010fe400048070ff */
[----:B-----5:R-:W-:Y:S01]  /*72c40*/  F2FP.SATFINITE.E4M3.F32.PACK_AB_MERGE_C R22, R22, R23, RZ ;  /* 0x000000171616723e */ /* 0x020fe200048070ff */
[----:B------:R-:W-:Y:S01]  /*72c50*/  STL [R1+0x19c], R28 ;  /* 0x00019c1c01007387 */ /* 0x000fe20000100800 */
[----:B---3--:R-:W-:Y:S02]  /*72c60*/  F2FP.SATFINITE.E4M3.F32.PACK_AB_MERGE_C R20, R20, R21, RZ ;  /* 0x000000151414723e */ /* 0x008fe400048070ff */
        /* <DEDUP_REMOVED lines=141> */
[----:B0-----:R-:W2:Y:S01]  /*73540*/  LDL.LU R28, [R1+0x14e0] ;  /* 0x0014e000011c7983 */ /* 0x001ea20000300800 */
[----:B---3--:R-:W-:Y:S02]  /*73550*/  F2FP.SATFINITE.E4M3.F32.PACK_AB_MERGE_C R25, R25, R26, RZ ;  /* 0x0000001a1919723e */ /* 0x008fe400048070ff */
[----:B----4-:R-:W-:-:S02]  /*73560*/  F2FP.SATFINITE.E4M3.F32.PACK_AB_MERGE_C R23, R23, R24, RZ ;  /* 0x000000181717723e */ /* 0x010fc400048070ff */
[----:B-----5:R-:W-:Y:S02]  /*73570*/  F2FP.SATFINITE.E4M3.F32.PACK_AB_MERGE_C R21, R21, R22, RZ ;  /* 0x000000161515723e */ /* 0x020fe400048070ff */
[----:B------:R-:W-:Y:S02]  /*73580*/  F2FP.SATFINITE.E4M3.F32.PACK_AB_MERGE_C R29, R29, R20, RZ ;  /* 0x000000141d1d723e */ /* 0x000fe400048070ff */
[----:B------:R-:W-:Y:S02]  /*73590*/  F2FP.SATFINITE.E4M3.F32.PACK_AB_MERGE_C R19, R19, R12, RZ ;  /* 0x0000000c1313723e */ /* 0x000fe400048070ff */
[----:B------:R-:W-:Y:S02]  /*735a0*/  F2FP.SATFINITE.E4M3.F32.PACK_AB_MERGE_C R18, R18, R13, RZ ;  /* 0x0000000d1212723e */ /* 0x000fe400048070ff */
[----:B------:R-:W-:Y:S02]  /*735b0*/  F2FP.SATFINITE.E4M3.F32.PACK_AB_MERGE_C R17, R17, R14, RZ ;  /* 0x0000000e1111723e */ /* 0x000fe400048070ff */
[----:B------:R-:W-:-:S02]  /*735c0*/  F2FP.SATFINITE.E4M3.F32.PACK_AB_MERGE_C R3, R3, R2, RZ ;  /* 0x000000020303723e */ /* 0x000fc400048070ff */
[----:B--2---:R-:W-:Y:S02]  /*735d0*/  F2FP.SATFINITE.E4M3.F32.PACK_AB_MERGE_C R27, R27, R28, RZ ;  /* 0x0000001c1b1b723e */ /* 0x004fe400048070ff */
[----:B------:R-:W2:Y:S04]  /*735e0*/  LDL.LU R28, [R1+0x14dc] ;  /* 0x0014dc00011c7983 */ /* 0x000ea80000300800 */
[----:B------:R0:W-:Y:S04]  /*735f0*/  STL [R1+0x270], R27 ;  /* 0x0002701b01007387 */ /* 0x0001e80000100800 */
[----:B0-----:R-:W3:Y:S04]  /*73600*/  LDL.LU R27, [R1+0x14d8] ;  /* 0x0014d800011b7983 */ /* 0x001ee80000300800 */
[----:B------:R-:W4:Y:S04]  /*73610*/  LDL.LU R26, [R1+0x14d4] ;  /* 0x0014d400011a7983 */ /* 0x000f280000300800 */
[----:B------:R0:W-:Y:S04]  /*73620*/  STL [R1+0xec], R25 ;  /* 0x0000ec1901007387 */ /* 0x0001e80000100800 */
[----:B0-----:R-:W5:Y:S04]  /*73630*/  LDL.LU R25, [R1+0x14d0] ;  /* 0x0014d00001197983 */ /* 0x001f680000300800 */
[----:B------:R-:W2:Y:S04]  /*73640*/  LDL.LU R24, [R1+0x14cc] ;  /* 0x0014cc0001187983 */ /* 0x000ea80000300800 */
[----:B------:R0:W-:Y:S04]  /*73650*/  STL [R1+0x154], R23 ;  /* 0x0001541701007387 */ /* 0x0001e80000100800 */
[----:B0-----:R-:W2:Y:S04]  /*73660*/  LDL.LU R23, [R1+0x14c8] ;  /* 0x0014c80001177983 */ /* 0x001ea80000300800 */
        /* <DEDUP_REMOVED lines=17> */
[----:B0-----:R-:W2:Y:S01]  /*73780*/  LDL.LU R3, [R1+0x1498] ;  /* 0x0014980001037983 */ /* 0x001ea20000300800 */
[----:B------:R-:W-:-:S02]  /*73790*/  F2FP.SATFINITE.E4M3.F32.PACK_AB_MERGE_C R0, R0, R15, RZ ;  /* 0x0000000f0000723e */ /* 0x000fc400048070ff */
[----:B--2---:R-:W-:Y:S02]  /*737a0*/  F2FP.SATFINITE.E4M3.F32.PACK_AB_MERGE_C R3, R3, R2, RZ ;  /* 0x000000020303723e */ /* 0x004fe400048070ff */
[----:B------:R-:W2:Y:S04]  /*737b0*/  LDL.LU R2, [R1+0x40] ;  /* 0x0000400001027983 */ /* 0x000ea80000300800 */
[----:B------:R0:W-:Y:S04]  /*737c0*/  STL [R1+0x108], R3 ;  /* 0x0001080301007387 */ /* 0x0001e80000100800 */
[----:B0-----:R-:W2:Y:S04]  /*737d0*/  LDL.LU R3, [R1+0x50] ;  /* 0x0000500001037983 */ /* 0x001ea80000300800 */
[----:B------:R-:W2:Y:S04]  /*737e0*/  LDL.LU R15, [R1+0x1494] ;  /* 0x00149400010f7983 */ /* 0x000ea80000300800 */
[----:B------:R0:W-:Y:S04]  /*737f0*/  STL [R1+0x114], R0 ;  /* 0x0001140001007387 */ /* 0x0001e80000100800 */
[----:B0-----:R-:W2:Y:S01]  /*73800*/  LDL.LU R0, [R1+0x1490] ;  /* 0x0014900001007983 */ /* 0x001ea20000300800 */
[----:B------:R-:W-:-:S02]  /*73810*/  F2FP.SATFINITE.E4M3.F32.PACK_AB_MERGE_C R7, R7, R16, RZ ;  /* 0x000000100707723e */ /* 0x000fc400048070ff */
[----:B------:R-:W-:Y:S02]  /*73820*/  F2FP.SATFINITE.E4M3.F32.PACK_AB_MERGE_C R6, R6, R11, RZ ;  /* 0x0000000b0606723e */ /* 0x000fe400048070ff */
[----:B------:R-:W-:Y:S02]  /*73830*/  F2FP.SATFINITE.E4M3.F32.PACK_AB_MERGE_C R5, R5, R10, RZ ;  /* 0x0000000a0505723e */ /* 0x000fe400048070ff */
[----:B--2---:R-:W-:Y:S02]  /*73840*/  F2FP.SATFINITE.E4M3.F32.PACK_AB_MERGE_C R2, R2, R0, RZ ;  /* 0x000000000202723e */ /* 0x004fe400048070ff */
        /* <DEDUP_REMOVED lines=8> */
[----:B0-----:R-:W3:Y:S04]  /*738d0*/  LDL.LU R6, [R1+0x1480] ;  /* 0x0014800001067983 */ /* 0x001ee80000300800 */
[----:B------:R-:W3:Y:S04]  /*738e0*/  LDL.LU R10, [R1+0x147c] ;  /* 0x00147c00010a7983 */ /* 0x000ee80000300800 */
[----:B------:R0:W-:Y:S01]  /*738f0*/  STL [R1+0x148], R5 ;  /* 0x0001480501007387 */ /* 0x0001e20000100800 */
[----:B------:R-:W-:-:S03]  /*73900*/  F2FP.SATFINITE.E4M3.F32.PACK_AB_MERGE_C R3, R3, R9, RZ ;  /* 0x000000090303723e */ /* 0x000fc600048070ff */
[----:B0-----:R-:W4:Y:S04]  /*73910*/  LDL.LU R5, [R1+0x1478] ;  /* 0x0014780001057983 */ /* 0x001f280000300800 */
[----:B------:R-:W4:Y:S01]  /*73920*/  LDL.LU R9, [R1+0x1474] ;  /* 0x0014740001097983 */ /* 0x000f220000300800 */
[----:B------:R-:W-:-:S03]  /*73930*/  F2FP.SATFINITE.E4M3.F32.PACK_AB_MERGE_C R8, R8, R4, RZ ;  /* 0x000000040808723e */ /* 0x000fc600048070ff */
[----:B------:R0:W-:Y:S01]  /*73940*/  STL [R1+0x264], R3 ;  /* 0x0002640301007387 */ /* 0x0001e20000100800 */
[----:B------:R-:W-:-:S03]  /*73950*/  F2FP.SATFINITE.E4M3.F32.PACK_AB_MERGE_C R12, R19, R12, RZ ;  /* 0x0000000c130c723e */ /* 0x000fc600048070ff */
[----:B0-----:R-:W4:Y:S04]  /*73960*/  LDL.LU R3, [R1+0x14] ;  /* 0x0000140001037983 */ /* 0x001f280000300800 */
[----:B------:R-:W4:Y:S04]  /*73970*/  LDL.LU R4, [R1+0x1470] ;  /* 0x0014700001047983 */ /* 0x000f280000300800 */
[----:B------:R0:W-:Y:S04]  /*73980*/  STL [R1+0x260], R8 ;  /* 0x0002600801007387 */ /* 0x0001e80000100800 */
[----:B0-----:R-:W4:Y:S01]  /*73990*/  LDL.LU R8, [R1+0x146c] ;  /* 0x00146c0001087983 */ /* 0x001f220000300800 */
[----:B--2---:R-:W-:-:S03]  /*739a0*/  F2FP.SATFINITE.E4M3.F32.PACK_AB_MERGE_C R11, R11, R7, RZ ;  /* 0x000000070b0b723e */ /* 0x004fc600048070ff */
[----:B------:R-:W2:Y:S04]  /*739b0*/  LDL.LU R7, [R1+0x24] ;  /* 0x0000240001077983 */ /* 0x000ea80000300800 */
[----:B------:R0:W-:Y:S04]  /*739c0*/  STL [R1+0x140], R12 ;  /* 0x0001400c01007387 */ /* 0x0001e80000100800 */
[----:B------:R3:W-:Y:S01]  /*739d0*/  STL [R1+0x13c], R11 ;  /* 0x00013c0b01007387 */ /* 0x0007e20000100800 */
[----:B0-----:R-:W-:Y:S02]  /*739e0*/  F2FP.SATFINITE.E4M3.F32.PACK_AB_MERGE_C R12, R18, R13, RZ ;  /* 0x0000000d120c723e */ /* 0x001fe400048070ff */
[----:B---3--:R-:W-:Y:S01]  /*739f0*/  F2FP.SATFINITE.E4M3.F32.PACK_AB_MERGE_C R11, R10, R6, RZ ;  /* 0x000000060a0b723e */ /* 0x008fe200048070ff */
[----:B------:R-:W3:Y:S04]  /*73a00*/  LDL.LU R18, [R1+0x18] ;  /* 0x0000180001127983 */ /* 0x000ee80000300800 */
[----:B------:R-:W-:Y:S04]  /*73a10*/  STL [R1+0x134], R12 ;  /* 0x0001340c01007387 */ /* 0x000fe80000100800 */
[----:B------:R-:W3:Y:S04]  /*73a20*/  LDL.LU R6, [R1+0x38] ;  /* 0x0000380001067983 */ /* 0x000ee80000300800 */
[----:B------:R-:W5:Y:S04]  /*73a30*/  LDL.LU R10, [R1+0x1c] ;  /* 0x00001c00010a7983 */ /* 0x000f680000300800 */
[----:B------:R0:W-:Y:S02]  /*73a40*/  STL [R1+0x120], R11 ;  /* 0x0001200b01007387 */ /* 0x0001e40000100800 */
[----:B0-----:R-:W-:-:S02]  /*73a50*/  F2FP.SATFINITE.E4M3.F32.PACK_AB_MERGE_C R11, R17, R14, RZ ;  /* 0x0000000e110b723e */ /* 0x001fc400048070ff */
[----:B------:R-:W5:Y:S04]  /*73a60*/  LDL.LU R14, [R1+0x30] ;  /* 0x00003000010e7983 */ /* 0x000f680000300800 */
[----:B------:R-:W5:Y:S04]  /*73a70*/  LDL.LU R17, [R1+0x20] ;  /* 0x0000200001117983 */ /* 0x000f680000300800 */
[----:B------:R4:W-:Y:S02]  /*73a80*/  STL [R1+0x104], R11 ;  /* 0x0001040b01007387 */ /* 0x0009e40000100800 */
[----:B----4-:R-:W-:-:S02]  /*73a90*/  F2FP.SATFINITE.E4M3.F32.PACK_AB_MERGE_C R11, R9, R5, RZ ;  /* 0x00000005090b723e */ /* 0x010fc400048070ff */
[----:B------:R-:W4:Y:S04]  /*73aa0*/  LDL.LU R5, [R1+0x3c] ;  /* 0x00003c0001057983 */ /* 0x000f280000300800 */
[----:B------:R-:W4:Y:S04]  /*73ab0*/  LDL.LU R9, [R1+0x34] ;  /* 0x0000340001097983 */ /* 0x000f280000300800 */
[----:B------:R0:W-:Y:S04]  /*73ac0*/  STL [R1+0xe8], R11 ;  /* 0x0000e80b01007387 */ /* 0x0001e80000100800 */
[----:B------:R-:W4:Y:S04]  /*73ad0*/  LDL.LU R13, [R1+0xc] ;  /* 0x00000c00010d7983 */ /* 0x000f280000300800 */
[----:B0-----:R-:W4:Y:S04]  /*73ae0*/  LDL.LU R11, [R1+0x8] ;  /* 0x00000800010b7983 */ /* 0x001f280000300800 */
[----:B------:R-:W4:Y:S04]  /*73af0*/  LDL.LU R19, [R1+0x4] ;  /* 0x0000040001137983 */ /* 0x000f280000300800 */
[----:B------:R-:W4:Y:S01]  /*73b00*/  LDL.LU R12, [R1] ;  /* 0x00000000010c7983 */ /* 0x000f220000300800 */
[----:B------:R-:W-:-:S02]  /*73b10*/  F2FP.SATFINITE.E4M3.F32.PACK_AB_MERGE_C R15, R16, R15, RZ ;  /* 0x0000000f100f723e */ /* 0x000fc400048070ff */
[----:B------:R-:W-:Y:S02]  /*73b20*/  F2FP.SATFINITE.E4M3.F32.PACK_AB_MERGE_C R4, R8, R4, RZ ;  /* 0x000000040804723e */ /* 0x000fe400048070ff */
[----:B------:R-:W-:Y:S01]  /*73b30*/  LOP3.LUT R0, R0, 0xffff, RZ, 0xc0, !PT ;  /* 0x0000ffff00007812 */ /* 0x000fe200078ec0ff */
[----:B------:R-:W-:Y:S04]  /*73b40*/  STL [R1+0x25c], R15 ;  /* 0x00025c0f01007387 */ /* 0x000fe80000100800 */
[----:B------:R0:W-:Y:S01]  /*73b50*/  STL [R1+0x258], R4 ;  /* 0x0002580401007387 */ /* 0x0001e20000100800 */
[----:B------:R-:W-:Y:S02]  /*73b60*/  LOP3.LUT R2, R2, 0xffff, RZ, 0xc0, !PT ;  /* 0x0000ffff02027812 */ /* 0x000fe400078ec0ff */
[----:B------:R-:W-:-:S02]  /*73b70*/  LOP3.LUT R3, R3, 0xffff, RZ, 0xc0, !PT ;  /* 0x0000ffff03037812 */ /* 0x000fc400078ec0ff */
[----:B------:R-:W-:-:S04]  /*73b80*/  LOP3.LUT R29, R29, 0xffff, RZ, 0xc0, !PT ;  /* 0x0000ffff1d1d7812 */ /* 0x000fc800078ec0ff */
[----:B0-----:R-:W-:Y:S02]  /*73b90*/  PRMT R4, R29, 0x3340, R1 ;  /* 0x000033401d047816 */ /* 0x001fe40000000001 */
[----:B--2---:R-:W-:Y:S02]  /*73ba0*/  LOP3.LUT R7, R7, 0xffff, RZ, 0xc0, !PT ;  /* 0x0000ffff07077812 */ /* 0x004fe400078ec0ff */
[----:B---3--:R-:W-:Y:S02]  /*73bb0*/  LOP3.LUT R6, R6, 0xffff, RZ, 0xc0, !PT ;  /* 0x0000ffff06067812 */ /* 0x008fe400078ec0ff */
[----:B-----5:R-:W-:Y:S02]  /*73bc0*/  LOP3.LUT R10, R10, 0xffff, RZ, 0xc0, !PT ;  /* 0x0000ffff0a0a7812 */ /* 0x020fe400078ec0ff */
[----:B------:R-:W-:Y:S02]  /*73bd0*/  LOP3.LUT R14, R14, 0xffff, RZ, 0xc0, !PT ;  /* 0x0000ffff0e0e7812 */ /* 0x000fe400078ec0ff */
[----:B------:R-:W-:-:S02]  /*73be0*/  LOP3.LUT R8, R17, 0xffff, RZ, 0xc0, !PT ;  /* 0x0000ffff11087812 */ /* 0x000fc400078ec0ff */
[----:B----4-:R-:W-:Y:S02]  /*73bf0*/  LOP3.LUT R5, R5, 0xffff, RZ, 0xc0, !PT ;  /* 0x0000ffff05057812 */ /* 0x010fe400078ec0ff */
[----:B------:R-:W-:-:S03]  /*73c00*/  LOP3.LUT R15, R9, 0xffff, RZ, 0xc0, !PT ;  /* 0x0000ffff090f7812 */ /* 0x000fc600078ec0ff */
[----:B------:R0:W-:Y:S04]  /*73c10*/  STL [R1+0x3c], R5 ;  /* 0x00003c0501007387 */ /* 0x0001e80000100800 */
[----:B------:R-:W-:Y:S04]  /*73c20*/  STL [R1+0x34], R15 ;  /* 0x0000340f01007387 */ /* 0x000fe80000100800 */
[----:B------:R1:W-:Y:S04]  /*73c30*/  STL [R1+0x38], R6 ;  /* 0x0000380601007387 */ /* 0x0003e80000100800 */
[----:B------:R2:W-:Y:S04]  /*73c40*/  STL [R1+0x2c], R0 ;  /* 0x00002c0001007387 */ /* 0x0005e80000100800 */
[----:B------:R-:W-:Y:S04]  /*73c50*/  STL [R1+0x30], R14 ;  /* 0x0000300e01007387 */ /* 0x000fe80000100800 */
[----:B------:R3:W-:Y:S04]  /*73c60*/  STL [R1+0x28], R2 ;  /* 0x0000280201007387 */ /* 0x0007e80000100800 */
[----:B------:R4:W-:Y:S01]  /*73c70*/  STL [R1+0x48], R7 ;  /* 0x0000480701007387 */ /* 0x0009e20000100800 */
[----:B------:R-:W-:-:S03]  /*73c80*/  LOP3.LUT R9, R18, 0xffff, RZ, 0xc0, !PT ;  /* 0x0000ffff12097812 */ /* 0x000fc600078ec0ff */
[----:B------:R-:W-:Y:S01]  /*73c90*/  STL [R1+0x20], R10 ;  /* 0x0000200a01007387 */ /* 0x000fe20000100800 */
[----:B0-----:R-:W-:Y:S02]  /*73ca0*/  PRMT R5, R5, 0x3340, R15 ;  /* 0x0000334005057816 */ /* 0x001fe4000000000f */
[----:B-1----:R-:W-:Y:S02]  /*73cb0*/  PRMT R6, R6, 0x3340, R14 ;  /* 0x0000334006067816 */ /* 0x002fe4000000000e */
[--C-:B--2---:R-:W-:Y:S02]  /*73cc0*/  PRMT R0, R0, 0x3340, R1.reuse ;  /* 0x0000334000007816 */ /* 0x104fe40000000001 */
[----:B---3--:R-:W-:Y:S01]  /*73cd0*/  PRMT R2, R2, 0x3340, R1 ;  /* 0x0000334002027816 */ /* 0x008fe20000000001 */
[----:B------:R0:W-:Y:S04]  /*73ce0*/  STL [R1+0x50], R8 ;  /* 0x0000500801007387 */ /* 0x0001e80000100800 */
[----:B------:R1:W-:Y:S01]  /*73cf0*/  STL [R1+0x14], R3 ;  /* 0x0000140301007387 */ /* 0x0003e20000100800 */
[----:B------:R-:W-:-:S02]  /*73d00*/  PRMT R0, R5, 0x5410, R0 ;  /* 0x0000541005007816 */ /* 0x000fc40000000000 */
[----:B----4-:R-:W-:Y:S02]  /*73d10*/  PRMT R7, R7, 0x3340, R10 ;  /* 0x0000334007077816 */ /* 0x010fe4000000000a */
[----:B------:R-:W-:Y:S01]  /*73d20*/  PRMT R5, R6, 0x5410, R2 ;  /* 0x0000541006057816 */ /* 0x000fe20000000002 */
[----:B------:R-:W-:Y:S04]  /*73d30*/  STL [R1+0x4c], R9 ;  /* 0x00004c0901007387 */ /* 0x000fe80000100800 */
[----:B------:R-:W-:Y:S04]  /*73d40*/  STL [R1+0x1438], R29 ;  /* 0x0014381d01007387 */ /* 0x000fe80000100800 */
[----:B------:R2:W-:Y:S01]  /*73d50*/  STL [R1+0x1f4], R0 ;  /* 0x0001f40001007387 */ /* 0x0005e20000100800 */
[----:B0-----:R-:W-:-:S02]  /*73d60*/  PRMT R8, R8, 0x3340, R9 ;  /* 0x0000334008087816 */ /* 0x001fc40000000009 */
[----:B-1----:R-:W-:Y:S01]  /*73d70*/  PRMT R3, R3, 0x3340, R1 ;  /* 0x0000334003037816 */ /* 0x002fe20000000001 */
[----:B------:R0:W-:Y:S03]  /*73d80*/  STL [R1+0x200], R5 ;  /* 0x0002000501007387 */ /* 0x0001e60000100800 */
[----:B------:R-:W-:Y:S02]  /*73d90*/  PRMT R2, R7, 0x5410, R3 ;  /* 0x0000541007027816 */ /* 0x000fe40000000003 */
[----:B--2---:R-:W-:Y:S02]  /*73da0*/  PRMT R0, R8, 0x5410, R4 ;  /* 0x0000541008007816 */ /* 0x004fe40000000004 */
[----:B------:R-:W-:Y:S02]  /*73db0*/  LOP3.LUT R17, R19, 0xffff, RZ, 0xc0, !PT ;  /* 0x0000ffff13117812 */ /* 0x000fe400078ec0ff */
[----:B------:R-:W-:-:S02]  /*73dc0*/  LOP3.LUT R6, R11, 0xffff, RZ, 0xc0, !PT ;  /* 0x0000ffff0b067812 */ /* 0x000fc400078ec0ff */
[----:B0-----:R-:W-:Y:S01]  /*73dd0*/  LOP3.LUT R5, R13, 0xffff, RZ, 0xc0, !PT ;  /* 0x0000ffff0d057812 */ /* 0x001fe200078ec0ff */
[----:B------:R-:W-:Y:S04]  /*73de0*/  STL [R1+0x1fc], R2 ;  /* 0x0001fc0201007387 */ /* 0x000fe80000100800 */
[----:B------:R0:W-:Y:S01]  /*73df0*/  STL [R1+0x1f8], R0 ;  /* 0x0001f80001007387 */ /* 0x0001e20000100800 */
[----:B------:R-:W-:-:S03]  /*73e00*/  LOP3.LUT R16, R12, 0xffff, RZ, 0xc0, !PT ;  /* 0x0000ffff0c107812 */ /* 0x000fc600078ec0ff */
[----:B------:R1:W-:Y:S04]  /*73e10*/  STL [R1+0x1c], R5 ;  /* 0x00001c0501007387 */ /* 0x0003e80000100800 */
[----:B------:R-:W2:Y:S04]  /*73e20*/  LDL.LU R14, [R1+0x94] ;  /* 0x00009400010e7983 */ /* 0x000ea80000300800 */
[----:B------:R-:W-:Y:S04]  /*73e30*/  STL [R1+0x18], R17 ;  /* 0x0000181101007387 */ /* 0x000fe80000100800 */
[----:B------:R-:W-:Y:S04]  /*73e40*/  STL [R1+0x40], R6 ;  /* 0x0000400601007387 */ /* 0x000fe80000100800 */
[----:B------:R-:W3:Y:S04]  /*73e50*/  LDL.LU R10, [R1+0x98] ;  /* 0x00009800010a7983 */ /* 0x000ee80000300800 */
[----:B------:R-:W-:Y:S04]  /*73e60*/  STL [R1+0x10], R16 ;  /* 0x0000101001007387 */ /* 0x000fe80000100800 */
[----:B------:R-:W4:Y:S04]  /*73e70*/  LDL.LU R18, [R1+0x9c] ;  /* 0x00009c0001127983 */ /* 0x000f280000300800 */
[----:B------:R-:W5:Y:S04]  /*73e80*/  LDL.LU R13, [R1+0xa0] ;  /* 0x0000a000010d7983 */ /* 0x000f680000300800 */
[----:B------:R-:W5:Y:S04]  /*73e90*/  LDL.LU R11, [R1+0xa8] ;  /* 0x0000a800010b7983 */ /* 0x000f680000300800 */
[----:B------:R-:W5:Y:S01]  /*73ea0*/  LDL.LU R12, [R1+0xc8] ;  /* 0x0000c800010c7983 */ /* 0x000f620000300800 */
[----:B0-----:R-:W-:-:S02]  /*73eb0*/  LOP3.LUT R0, R20, 0xffff, RZ, 0xc0, !PT ;  /* 0x0000ffff14007812 */ /* 0x001fc400078ec0ff */
[----:B------:R-:W-:Y:S02]  /*73ec0*/  LOP3.LUT R2, R21, 0xffff, RZ, 0xc0, !PT ;  /* 0x0000ffff15027812 */ /* 0x000fe400078ec0ff */
[----:B------:R-:W-:Y:S02]  /*73ed0*/  LOP3.LUT R7, R22, 0xffff, RZ, 0xc0, !PT ;  /* 0x0000ffff16077812 */ /* 0x000fe400078ec0ff */
[----:B------:R-:W-:Y:S02]  /*73ee0*/  LOP3.LUT R15, R24, 0xffff, RZ, 0xc0, !PT ;  /* 0x0000ffff180f7812 */ /* 0x000fe400078ec0ff */
[----:B------:R-:W-:Y:S01]  /*73ef0*/  LOP3.LUT R8, R23, 0xffff, RZ, 0xc0, !PT ;  /* 0x0000ffff17087812 */ /* 0x000fe200078ec0ff */
[----:B------:R0:W-:Y:S01]  /*73f00*/  STL [R1+0xc], R0 ;  /* 0x00000c0001007387 */ /* 0x0001e20000100800 */
[----:B------:R-:W-:-:S03]  /*73f10*/  LOP3.LUT R3, R26, 0xffff, RZ, 0xc0, !PT ;  /* 0x0000ffff1a037812 */ /* 0x000fc600078ec0ff */
[----:B------:R0:W-:Y:S01]  /*73f20*/  STL [R1+0x8], R2 ;  /* 0x0000080201007387 */ /* 0x0001e20000100800 */
[----:B------:R-:W-:-:S03]  /*73f30*/  LOP3.LUT R9, R25, 0xffff, RZ, 0xc0, !PT ;  /* 0x0000ffff19097812 */ /* 0x000fc600078ec0ff */
[----:B------:R0:W-:Y:S01]  /*73f40*/  STL [R1+0x74], R7 ;  /* 0x0000740701007387 */ /* 0x0001e20000100800 */
[----:B------:R-:W-:Y:S02]  /*73f50*/  LOP3.LUT R4, R27, 0xffff, RZ, 0xc0, !PT ;  /* 0x0000ffff1b047812 */ /* 0x000fe400078ec0ff */
[----:B-1----:R-:W-:Y:S01]  /*73f60*/  PRMT R5, R5, 0x3340, R17 ;  /* 0x0000334005057816 */ /* 0x002fe20000000011 */
[----:B------:R-:W-:Y:S04]  /*73f70*/  STL [R1+0x6c], R15 ;  /* 0x00006c0f01007387 */ /* 0x000fe80000100800 */
[----:B------:R1:W-:Y:S01]  /*73f80*/  STL [R1+0x7c], R8 ;  /* 0x00007c0801007387 */ /* 0x0003e20000100800 */
[----:B0-----:R-:W-:Y:S02]  /*73f90*/  PRMT R0, R0, 0x3340, R1 ;  /* 0x0000334000007816 */ /* 0x001fe40000000001 */
[----:B------:R-:W-:-:S02]  /*73fa0*/  PRMT R6, R6, 0x3340, R16 ;  /* 0x0000334006067816 */ /* 0x000fc40000000010 */
[----:B------:R-:W-:Y:S01]  /*73fb0*/  PRMT R2, R2, 0x3340, R1 ;  /* 0x0000334002027816 */ /* 0x000fe20000000001 */
[----:B------:R0:W-:Y:S04]  /*73fc0*/  STL [R1+0x24], R3 ;  /* 0x0000240301007387 */ /* 0x0001e80000100800 */
[----:B------:R-:W-:Y:S01]  /*73fd0*/  STL [R1+0x78], R9 ;  /* 0x0000780901007387 */ /* 0x000fe20000100800 */
[----:B------:R-:W-:Y:S02]  /*73fe0*/  PRMT R7, R7, 0x3340, R15 ;  /* 0x0000334007077816 */ /* 0x000fe4000000000f */
[----:B------:R-:W-:Y:S01]  /*73ff0*/  PRMT R0, R5, 0x5410, R0 ;  /* 0x0000541005007816 */ /* 0x000fe20000000000 */
[----:B------:R0:W-:Y:S01]  /*74000*/  STL [R1+0x70], R4 ;  /* 0x0000700401007387 */ /* 0x0001e20000100800 */
[----:B-1----:R-:W-:-:S02]  /*74010*/  PRMT R8, R8, 0x3340, R9 ;  /* 0x0000334008087816 */ /* 0x002fc40000000009 */
[----:B------:R-:W-:Y:S02]  /*74020*/  PRMT R5, R6, 0x5410, R2 ;  /* 0x0000541006057816 */ /* 0x000fe40000000002 */
[--C-:B0-----:R-:W-:Y:S01]  /*74030*/  PRMT R3, R3, 0x3340, R1.reuse ;  /* 0x0000334003037816 */ /* 0x101fe20000000001 */
[----:B------:R0:W-:Y:S01]  /*74040*/  STL [R1+0x1e8], R0 ;  /* 0x0001e80001007387 */ /* 0x0001e20000100800 */
[----:B------:R-:W-:Y:S02]  /*74050*/  PRMT R4, R4, 0x3340, R1 ;  /* 0x0000334004047816 */ /* 0x000fe40000000001 */
[----:B------:R-:W-:Y:S01]  /*74060*/  PRMT R2, R7, 0x5410, R3 ;  /* 0x0000541007027816 */ /* 0x000fe20000000003 */
[----:B------:R1:W-:Y:S04]  /*74070*/  STL [R1+0x1e4], R5 ;  /* 0x0001e40501007387 */ /* 0x0003e80000100800 */
[----:B------:R-:W5:Y:S01]  /*74080*/  LDL.LU R26, [R1+0xd0] ;  /* 0x0000d000011a7983 */ /* 0x000f620000300800 */
[----:B0-----:R-:W-:-:S03]  /*74090*/  PRMT R0, R8, 0x5410, R4 ;  /* 0x0000541008007816 */ /* 0x001fc60000000004 */
[----:B------:R-:W-:Y:S04]  /*740a0*/  STL [R1+0x1e0], R2 ;  /* 0x0001e00201007387 */ /* 0x000fe80000100800 */
[----:B------:R-:W5:Y:S04]  /*740b0*/  LDL.LU R23, [R1+0xd8] ;  /* 0x0000d80001177983 */ /* 0x000f680000300800 */
[----:B------:R5:W-:Y:S04]  /*740c0*/  STL [R1+0x1ec], R0 ;  /* 0x0001ec0001007387 */ /* 0x000be80000100800 */
[----:B------:R-:W5:Y:S04]  /*740d0*/  LDL.LU R22, [R1+0xe0] ;  /* 0x0000e00001167983 */ /* 0x000f680000300800 */
[----:B------:R-:W5:Y:S04]  /*740e0*/  LDL.LU R19, [R1+0xf0] ;  /* 0x0000f00001137983 */ /* 0x000f680000300800 */
[----:B------:R-:W5:Y:S01]  /*740f0*/  LDL.LU R20, [R1+0xf8] ;  /* 0x0000f80001147983 */ /* 0x000f620000300800 */
[----:B-1----:R-:W-:-:S05]  /*74100*/  LOP3.LUT R5, R28, 0xffff, RZ, 0xc0, !PT ;  /* 0x0000ffff1c057812 */ /* 0x002fca00078ec0ff */
[----:B------:R-:W-:Y:S01]  /*74110*/  STL [R1+0x68], R5 ;  /* 0x0000680501007387 */ /* 0x000fe20000100800 */
[----:B--2---:R-:W-:Y:S02]  /*74120*/  LOP3.LUT R6, R14, 0xffff, RZ, 0xc0, !PT ;  /* 0x0000ffff0e067812 */ /* 0x004fe400078ec0ff */
[----:B---3--:R-:W-:Y:S02]  /*74130*/  LOP3.LUT R25, R10, 0xffff, RZ, 0xc0, !PT ;  /* 0x0000ffff0a197812 */ /* 0x008fe400078ec0ff */
[----:B----4-:R-:W-:Y:S02]  /*74140*/  LOP3.LUT R24, R18, 0xffff, RZ, 0xc0, !PT ;  /* 0x0000ffff12187812 */ /* 0x010fe400078ec0ff */
[----:B-----5:R-:W-:Y:S02]  /*74150*/  LOP3.LUT R0, R13, 0xffff, RZ, 0xc0, !PT ;  /* 0x0000ffff0d007812 */ /* 0x020fe400078ec0ff */
[----:B------:R-:W-:Y:S01]  /*74160*/  LOP3.LUT R2, R11, 0xffff, RZ, 0xc0, !PT ;  /* 0x0000ffff0b027812 */ /* 0x000fe200078ec0ff */
[----:B------:R-:W-:Y:S04]  /*74170*/  STL [R1+0x60], R25 ;  /* 0x0000601901007387 */ /* 0x000fe80000100800 */
[----:B------:R-:W-:Y:S04]  /*74180*/  STL [R1+0x64], R6 ;  /* 0x0000640601007387 */ /* 0x000fe80000100800 */
[----:B------:R0:W-:Y:S04]  /*74190*/  STL [R1+0x58], R0 ;  /* 0x0000580001007387 */ /* 0x0001e80000100800 */
[----:B------:R-:W-:Y:S01]  /*741a0*/  STL [R1+0x5c], R24 ;  /* 0x00005c1801007387 */ /* 0x000fe20000100800 */
[----:B------:R-:W-:-:S03]  /*741b0*/  LOP3.LUT R7, R12, 0xffff, RZ, 0xc0, !PT ;  /* 0x0000ffff0c077812 */ /* 0x000fc600078ec0ff */
[----:B------:R-:W2:Y:S04]  /*741c0*/  LDL.LU R21, [R1+0x11c] ;  /* 0x00011c0001157983 */ /* 0x000ea80000300800 */
[----:B------:R1:W-:Y:S04]  /*741d0*/  STL [R1+0x54], R2 ;  /* 0x0000540201007387 */ /* 0x0003e80000100800 */
[----:B------:R-:W3:Y:S04]  /*741e0*/  LDL.LU R18, [R1+0x124] ;  /* 0x0001240001127983 */ /* 0x000ee80000300800 */
[----:B------:R-:W4:Y:S04]  /*741f0*/  LDL.LU R15, [R1+0x128] ;  /* 0x00012800010f7983 */ /* 0x000f280000300800 */
[----:B------:R5:W-:Y:S04]  /*74200*/  STL [R1+0x84], R7 ;  /* 0x0000840701007387 */ /* 0x000be80000100800 */
[----:B------:R-:W2:Y:S04]  /*74210*/  LDL.LU R29, [R1+0x12c] ;  /* 0x00012c00011d7983 */ /* 0x000ea80000300800 */
[----:B------:R-:W2:Y:S04]  /*74220*/  LDL.LU R16, [R1+0x130] ;  /* 0x0001300001107983 */ /* 0x000ea80000300800 */
[----:B------:R-:W3:Y:S04]  /*74230*/  LDL.LU R17, [R1+0x138] ;  /* 0x0001380001117983 */ /* 0x000ee80000300800 */
[----:B------:R-:W4:Y:S04]  /*74240*/  LDL.LU R9, [R1+0x144] ;  /* 0x0001440001097983 */ /* 0x000f280000300800 */
[----:B------:R-:W4:Y:S04]  /*74250*/  LDL.LU R14, [R1+0x14c] ;  /* 0x00014c00010e7983 */ /* 0x000f280000300800 */
[----:B------:R-:W4:Y:S04]  /*74260*/  LDL.LU R11, [R1+0x158] ;  /* 0x00015800010b7983 */ /* 0x000f280000300800 */
[----:B------:R-:W4:Y:S04]  /*74270*/  LDL.LU R10, [R1+0x15c] ;  /* 0x00015c00010a7983 */ /* 0x000f280000300800 */
[----:B------:R-:W4:Y:S01]  /*74280*/  LDL.LU R12, [R1+0x160] ;  /* 0x00016000010c7983 */ /* 0x000f220000300800 */
[----:B0-----:R-:W-:-:S02]  /*74290*/  PRMT R0, R0, 0x3340, R1 ;  /* 0x0000334000007816 */ /* 0x001fc40000000001 */
[----:B------:R-:W-:Y:S01]  /*742a0*/  PRMT R5, R5, 0x3340, R25 ;  /* 0x0000334005057816 */ /* 0x000fe20000000019 */
[----:B------:R-:W4:Y:S01]  /*742b0*/  LDL.LU R13, [R1+0x164] ;  /* 0x00016400010d7983 */ /* 0x000f220000300800 */
[----:B-1----:R-:W-:Y:S02]  /*742c0*/  PRMT R2, R2, 0x3340, R1 ;  /* 0x0000334002027816 */ /* 0x002fe40000000001 */
[----:B------:R-:W-:Y:S02]  /*742d0*/  PRMT R6, R6, 0x3340, R24 ;  /* 0x0000334006067816 */ /* 0x000fe40000000018 */
[----:B------:R-:W-:Y:S02]  /*742e0*/  PRMT R0, R5, 0x5410, R0 ;  /* 0x0000541005007816 */ /* 0x000fe40000000000 */
[----:B------:R-:W-:Y:S02]  /*742f0*/  PRMT R5, R6, 0x5410, R2 ;  /* 0x0000541006057816 */ /* 0x000fe40000000002 */
[----:B------:R-:W-:-:S02]  /*74300*/  LOP3.LUT R8, R26, 0xffff, RZ, 0xc0, !PT ;  /* 0x0000ffff1a087812 */ /* 0x000fc400078ec0ff */
[----:B------:R-:W-:-:S03]  /*74310*/  LOP3.LUT R23, R23, 0xffff, RZ, 0xc0, !PT ;  /* 0x0000ffff17177812 */ /* 0x000fc600078ec0ff */
[----:B------:R0:W-:Y:S01]  /*74320*/  STL [R1+0x80], R8 ;  /* 0x0000800801007387 */ /* 0x0001e20000100800 */
[----:B------:R-:W-:Y:S02]  /*74330*/  LOP3.LUT R22, R22, 0xffff, RZ, 0xc0, !PT ;  /* 0x0000ffff16167812 */ /* 0x000fe400078ec0ff */
[----:B------:R-:W-:Y:S02]  /*74340*/  LOP3.LUT R19, R19, 0xffff, RZ, 0xc0, !PT ;  /* 0x0000ffff13137812 */ /* 0x000fe400078ec0ff */
[----:B------:R-:W-:Y:S01]  /*74350*/  LOP3.LUT R20, R20, 0xffff, RZ, 0xc0, !PT ;  /* 0x0000ffff14147812 */ /* 0x000fe200078ec0ff */
[----:B------:R-:W-:Y:S01]  /*74360*/  STL [R1+0x4], R23 ;  /* 0x0000041701007387 */ /* 0x000fe20000100800 */
[----:B-----5:R-:W-:Y:S02]  /*74370*/  PRMT R7, R7, 0x3340, R23 ;  /* 0x0000334007077816 */ /* 0x020fe40000000017 */
[--C-:B------:R-:W-:Y:S01]  /*74380*/  PRMT R3, R19, 0x3340, R1.reuse ;  /* 0x0000334013037816 */ /* 0x100fe20000000001 */
[----:B------:R-:W-:Y:S01]  /*74390*/  STL [R1], R22 ;  /* 0x0000001601007387 */ /* 0x000fe20000100800 */
[----:B------:R-:W-:-:S02]  /*743a0*/  PRMT R4, R20, 0x3340, R1 ;  /* 0x0000334014047816 */ /* 0x000fc40000000001 */
[----:B0-----:R-:W-:Y:S01]  /*743b0*/  PRMT R8, R8, 0x3340, R22 ;  /* 0x0000334008087816 */ /* 0x001fe20000000016 */
[----:B------:R-:W-:Y:S04]  /*743c0*/  STL [R1+0x143c], R19 ;  /* 0x00143c1301007387 */ /* 0x000fe80000100800 */
[----:B------:R-:W-:Y:S01]  /*743d0*/  STL [R1+0x1440], R20 ;  /* 0x0014401401007387 */ /* 0x000fe20000100800 */
[----:B------:R-:W-:-:S03]  /*743e0*/  PRMT R2, R7, 0x5410, R3 ;  /* 0x0000541007027816 */ /* 0x000fc60000000003 */
[----:B------:R0:W-:Y:S04]  /*743f0*/  STL [R1+0x1f0], R0 ;  /* 0x0001f00001007387 */ /* 0x0001e80000100800 */
[----:B------:R1:W-:Y:S04]  /*74400*/  STL [R1+0x204], R5 ;  /* 0x0002040501007387 */ /* 0x0003e80000100800 */
[----:B------:R-:W-:Y:S01]  /*74410*/  STL [R1+0x248], R2 ;  /* 0x0002480201007387 */ /* 0x000fe20000100800 */
[----:B0-----:R-:W-:-:S05]  /*74420*/  PRMT R0, R8, 0x5410, R4 ;  /* 0x0000541008007816 */ /* 0x001fca0000000004 */
[----:B------:R0:W-:Y:S04]  /*74430*/  STL [R1+0x24c], R0 ;  /* 0x00024c0001007387 */ /* 0x0001e80000100800 */
[----:B------:R-:W5:Y:S04]  /*74440*/  LDL.LU R20, [R1+0x1cc] ;  /* 0x0001cc0001147983 */ /* 0x000f680000300800 */
[----:B------:R-:W5:Y:S04]  /*74450*/  LDL.LU R19, [R1+0x1d8] ;  /* 0x0001d80001137983 */ /* 0x000f680000300800 */
[----:B------:R-:W5:Y:S04]  /*74460*/  LDL.LU R28, [R1+0x1dc] ;  /* 0x0001dc00011c7983 */ /* 0x000f680000300800 */
[----:B------:R-:W5:Y:S04]  /*74470*/  LDL.LU R27, [R1+0x1d0] ;  /* 0x0001d000011b7983 */ /* 0x000f680000300800 */
[----:B------:R-:W5:Y:S04]  /*74480*/  LDL.LU R26, [R1+0x1c8] ;  /* 0x0001c800011a7983 */ /* 0x000f680000300800 */
[----:B------:R-:W5:Y:S04]  /*74490*/  LDL.LU R25, [R1+0x1c0] ;  /* 0x0001c00001197983 */ /* 0x000f680000300800 */
[----:B------:R-:W5:Y:S04]  /*744a0*/  LDL.LU R24, [R1+0x1b0] ;  /* 0x0001b00001187983 */ /* 0x000f680000300800 */
[----:B------:R-:W5:Y:S01]  /*744b0*/  LDL.LU R23, [R1+0x194] ;  /* 0x0001940001177983 */ /* 0x000f620000300800 */
[----:B--2---:R-:W-:-:S02]  /*744c0*/  LOP3.LUT R16, R16, 0xffff, RZ, 0xc0, !PT ;  /* 0x0000ffff10107812 */ /* 0x004fc400078ec0ff */
[----:B-1----:R-:W-:Y:S02]  /*744d0*/  LOP3.LUT R5, R29, 0xffff, RZ, 0xc0, !PT ;  /* 0x0000ffff1d057812 */ /* 0x002fe400078ec0ff */
[----:B---3--:R-:W-:Y:S01]  /*744e0*/  LOP3.LUT R17, R17, 0xffff, RZ, 0xc0, !PT ;  /* 0x0000ffff11117812 */ /* 0x008fe200078ec0ff */
[----:B------:R-:W2:Y:S01]  /*744f0*/  LDL.LU R29, [R1+0x19c] ;  /* 0x00019c00011d7983 */ /* 0x000ea20000300800 */
[----:B0-----:R-:W-:-:S03]  /*74500*/  PRMT R0, R16, 0x3340, R1 ;  /* 0x0000334010007816 */ /* 0x001fc60000000001 */
[----:B------:R0:W-:Y:S01]  /*74510*/  STL [R1+0x1444], R16 ;  /* 0x0014441001007387 */ /* 0x0001e20000100800 */
[----:B----4-:R-:W-:Y:S02]  /*74520*/  LOP3.LUT R12, R12, 0xffff, RZ, 0xc0, !PT ;  /* 0x0000ffff0c0c7812 */ /* 0x010fe400078ec0ff */
[--C-:B------:R-:W-:Y:S01]  /*74530*/  PRMT R2, R17, 0x3340, R1.reuse ;  /* 0x0000334011027816 */ /* 0x100fe20000000001 */
[----:B0-----:R-:W3:Y:S04]  /*74540*/  LDL.LU R16, [R1+0x1c4] ;  /* 0x0001c40001107983 */ /* 0x001ee80000300800 */
[----:B------:R0:W-:Y:S01]  /*74550*/  STL [R1+0x1448], R17 ;  /* 0x0014481101007387 */ /* 0x0001e20000100800 */
[----:B------:R-:W-:-:S03]  /*74560*/  PRMT R7, R12, 0x3340, R1 ;  /* 0x000033400c077816 */ /* 0x000fc60000000001 */
[----:B0-----:R-:W4:Y:S04]  /*74570*/  LDL.LU R17, [R1+0x1b4] ;  /* 0x0001b40001117983 */ /* 0x001f280000300800 */
[----:B------:R0:W-:Y:S04]  /*74580*/  STL [R1+0x144c], R12 ;  /* 0x00144c0c01007387 */ /* 0x0001e80000100800 */
[----:B0-----:R-:W2:Y:S01]  /*74590*/  LDL.LU R12, [R1+0x190] ;  /* 0x00019000010c7983 */ /* 0x001ea20000300800 */
[----:B------:R-:W-:Y:S02]  /*745a0*/  LOP3.LUT R6, R21, 0xffff, RZ, 0xc0, !PT ;  /* 0x0000ffff15067812 */ /* 0x000fe400078ec0ff */
[----:B------:R-:W-:-:S02]  /*745b0*/  LOP3.LUT R15, R15, 0xffff, RZ, 0xc0, !PT ;  /* 0x0000ffff0f0f7812 */ /* 0x000fc400078ec0ff */
[----:B------:R-:W-:Y:S02]  /*745c0*/  LOP3.LUT R13, R13, 0xffff, RZ, 0xc0, !PT ;  /* 0x0000ffff0d0d7812 */ /* 0x000fe400078ec0ff */
[----:B------:R-:W-:Y:S02]  /*745d0*/  LOP3.LUT R4, R9, 0xffff, RZ, 0xc0, !PT ;  /* 0x0000ffff09047812 */ /* 0x000fe400078ec0ff */
[----:B------:R-:W-:Y:S02]  /*745e0*/  LOP3.LUT R18, R18, 0xffff, RZ, 0xc0, !PT ;  /* 0x0000ffff12127812 */ /* 0x000fe400078ec0ff */
[----:B------:R-:W-:Y:S02]  /*745f0*/  PRMT R9, R6, 0x3340, R15 ;  /* 0x0000334006097816 */ /* 0x000fe4000000000f */
[----:B------:R-:W-:Y:S02]  /*74600*/  LOP3.LUT R11, R11, 0xffff, RZ, 0xc0, !PT ;  /* 0x0000ffff0b0b7812 */ /* 0x000fe400078ec0ff */
[----:B------:R-:W-:-:S02]  /*74610*/  LOP3.LUT R14, R14, 0xffff, RZ, 0xc0, !PT ;  /* 0x0000ffff0e0e7812 */ /* 0x000fc400078ec0ff */
[----:B------:R-:W-:Y:S01]  /*74620*/  LOP3.LUT R3, R10, 0xffff, RZ, 0xc0, !PT ;  /* 0x0000ffff0a037812 */ /* 0x000fe200078ec0ff */
[----:B------:R-:W-:Y:S04]  /*74630*/  STL [R1+0x1450], R13 ;  /* 0x0014500d01007387 */ /* 0x000fe80000100800 */
[----:B------:R-:W-:Y:S04]  /*74640*/  STL [R1+0x1458], R6 ;  /* 0x0014580601007387 */ /* 0x000fe80000100800 */
[----:B------:R-:W-:Y:S01]  /*74650*/  STL [R1+0x1454], R15 ;  /* 0x0014540f01007387 */ /* 0x000fe20000100800 */
[----:B------:R-:W-:-:S02]  /*74660*/  PRMT R10, R18, 0x3340, R5 ;  /* 0x00003340120a7816 */ /* 0x000fc40000000005 */
[----:B------:R-:W-:Y:S01]  /*74670*/  PRMT R0, R9, 0x5410, R0 ;  /* 0x0000541009007816 */ /* 0x000fe20000000000 */
[----:B------:R-:W-:Y:S01]  /*74680*/  STL [R1+0x1460], R18 ;  /* 0x0014601201007387 */ /* 0x000fe20000100800 */
[----:B------:R-:W-:Y:S02]  /*74690*/  PRMT R21, R4, 0x3340, R11 ;  /* 0x0000334004157816 */ /* 0x000fe4000000000b */
[----:B------:R-:W-:Y:S01]  /*746a0*/  PRMT R8, R13, 0x3340, R1 ;  /* 0x000033400d087816 */ /* 0x000fe20000000001 */
[----:B------:R-:W-:Y:S01]  /*746b0*/  STL [R1+0x145c], R5 ;  /* 0x00145c0501007387 */ /* 0x000fe20000100800 */
[----:B------:R-:W-:-:S03]  /*746c0*/  PRMT R22, R14, 0x3340, R3 ;  /* 0x000033400e167816 */ /* 0x000fc60000000003 */
[----:B------:R0:W-:Y:S04]  /*746d0*/  STL [R1+0x1468], R4 ;  /* 0x0014680401007387 */ /* 0x0001e80000100800 */
[----:B------:R-:W-:Y:S01]  /*746e0*/  STL [R1+0x1464], R11 ;  /* 0x0014640b01007387 */ /* 0x000fe20000100800 */
[----:B------:R-:W-:-:S03]  /*746f0*/  PRMT R2, R10, 0x5410, R2 ;  /* 0x000054100a027816 */ /* 0x000fc60000000002 */
[----:B------:R1:W-:Y:S01]  /*74700*/  STL [R1+0x23c], R0 ;  /* 0x00023c0001007387 */ /* 0x0003e20000100800 */
[----:B0-----:R-:W-:Y:S02]  /*74710*/  PRMT R4, R21, 0x5410, R7 ;  /* 0x0000541015047816 */ /* 0x001fe40000000007 */
[----:B-1----:R-:W-:Y:S01]  /*74720*/  PRMT R0, R22, 0x5410, R8 ;  /* 0x0000541016007816 */ /* 0x002fe20000000008 */
[----:B------:R-:W-:Y:S04]  /*74730*/  STL [R1+0x238], R2 ;  /* 0x0002380201007387 */ /* 0x000fe80000100800 */
[----:B------:R0:W-:Y:S01]  /*74740*/  STL [R1+0x240], R4 ;  /* 0x0002400401007387 */ /* 0x0001e20000100800 */
[----:B-----5:R-:W-:-:S03]  /*74750*/  LOP3.LUT R27, R27, 0xffff, RZ, 0xc0, !PT ;  /* 0x0000ffff1b1b7812 */ /* 0x020fc600078ec0ff */
[----:B------:R1:W-:Y:S04]  /*74760*/  STL [R1+0x244], R0 ;  /* 0x0002440001007387 */ /* 0x0003e80000100800 */
[----:B------:R-:W5:Y:S04]  /*74770*/  LDL.LU R18, [R1+0x1bc] ;  /* 0x0001bc0001127983 */ /* 0x000f680000300800 */
[----:B------:R-:W5:Y:S04]  /*74780*/  LDL.LU R15, [R1+0x1ac] ;  /* 0x0001ac00010f7983 */ /* 0x000f680000300800 */
[----:B------:R-:W5:Y:S01]  /*74790*/  LDL.LU R13, [R1+0x1a8] ;  /* 0x0001a800010d7983 */ /* 0x000f620000300800 */
[----:B------:R-:W-:-:S02]  /*747a0*/  LOP3.LUT R11, R26, 0xffff, RZ, 0xc0, !PT ;  /* 0x0000ffff1a0b7812 */ /* 0x000fc400078ec0ff */
[----:B------:R-:W-:Y:S02]  /*747b0*/  LOP3.LUT R8, R19, 0xffff, RZ, 0xc0, !PT ;  /* 0x0000ffff13087812 */ /* 0x000fe400078ec0ff */
[----:B0-----:R-:W-:Y:S02]  /*747c0*/  LOP3.LUT R4, R25, 0xffff, RZ, 0xc0, !PT ;  /* 0x0000ffff19047812 */ /* 0x001fe400078ec0ff */
[----:B------:R-:W-:Y:S02]  /*747d0*/  LOP3.LUT R9, R28, 0xffff, RZ, 0xc0, !PT ;  /* 0x0000ffff1c097812 */ /* 0x000fe400078ec0ff */
[----:B------:R-:W-:Y:S02]  /*747e0*/  LOP3.LUT R6, R23, 0xffff, RZ, 0xc0, !PT ;  /* 0x0000ffff17067812 */ /* 0x000fe400078ec0ff */
[----:B------:R-:W-:Y:S02]  /*747f0*/  LOP3.LUT R28, R24, 0xffff, RZ, 0xc0, !PT ;  /* 0x0000ffff181c7812 */ /* 0x000fe400078ec0ff */
[----:B-1----:R-:W-:-:S02]  /*74800*/  LOP3.LUT R0, R20, 0xffff, RZ, 0xc0, !PT ;  /* 0x0000ffff14007812 */ /* 0x002fc400078ec0ff */
[--C-:B------:R-:W-:Y:S02]  /*74810*/  PRMT R21, R8, 0x3340, R1.reuse ;  /* 0x0000334008157816 */ /* 0x100fe40000000001 */
[----:B------:R-:W-:Y:S02]  /*74820*/  PRMT R23, R6, 0x3340, R1 ;  /* 0x0000334006177816 */ /* 0x000fe40000000001 */
[----:B---3--:R-:W-:Y:S02]  /*74830*/  LOP3.LUT R7, R16, 0xffff, RZ, 0xc0, !PT ;  /* 0x0000ffff10077812 */ /* 0x008fe400078ec0ff */
[----:B------:R-:W3:Y:S04]  /*74840*/  LDL.LU R16, [R1+0x1a4] ;  /* 0x0001a40001107983 */ /* 0x000ee80000300800 */
[----:B------:R-:W3:Y:S04]  /*74850*/  LDL.LU R19, [R1+0x1a0] ;  /* 0x0001a00001137983 */ /* 0x000ee80000300800 */
[----:B------:R-:W-:Y:S04]  /*74860*/  STL [R1+0x88], R27 ;  /* 0x0000881b01007387 */ /* 0x000fe80000100800 */
[----:B------:R-:W-:Y:S04]  /*74870*/  STL [R1+0x8c], R4 ;  /* 0x00008c0401007387 */ /* 0x000fe80000100800 */
[----:B------:R-:W-:Y:S04]  /*74880*/  STL [R1+0x94], R11 ;  /* 0x0000940b01007387 */ /* 0x000fe80000100800 */
[----:B------:R0:W-:Y:S04]  /*74890*/  STL [R1+0x90], R6 ;  /* 0x0000900601007387 */ /* 0x0001e80000100800 */
[----:B------:R-:W-:Y:S04]  /*748a0*/  STL [R1+0x98], R28 ;  /* 0x0000981c01007387 */ /* 0x000fe80000100800 */
[----:B------:R-:W3:Y:S04]  /*748b0*/  LDL.LU R20, [R1+0x198] ;  /* 0x0001980001147983 */ /* 0x000ee80000300800 */
[----:B------:R-:W3:Y:S01]  /*748c0*/  LDL R5, [R1+0x188] ;  /* 0x0001880001057983 */ /* 0x000ee20000100800 */
[----:B----4-:R-:W-:-:S02]  /*748d0*/  LOP3.LUT R10, R17, 0xffff, RZ, 0xc0, !PT ;  /* 0x0000ffff110a7812 */ /* 0x010fc400078ec0ff */
[----:B--2---:R-:W-:-:S05]  /*748e0*/  LOP3.LUT R17, R29, 0xffff, RZ, 0xc0, !PT ;  /* 0x0000ffff1d117812 */ /* 0x004fca00078ec0ff */
[----:B------:R1:W-:Y:S04]  /*748f0*/  STL [R1+0x9c], R17 ;  /* 0x00009c1101007387 */ /* 0x0003e80000100800 */
[----:B0-----:R-:W2:Y:S01]  /*74900*/  LDL.LU R6, [R1+0x184] ;  /* 0x0001840001067983 */ /* 0x001ea20000300800 */
[----:B------:R-:W-:Y:S02]  /*74910*/  LOP3.LUT R2, R12, 0xffff, RZ, 0xc0, !PT ;  /* 0x0000ffff0c027812 */ /* 0x000fe400078ec0ff */
[----:B------:R-:W-:Y:S01]  /*74920*/  PRMT R24, R17, 0x3340, R1 ;  /* 0x0000334011187816 */ /* 0x000fe20000000001 */
[----:B------:R-:W4:Y:S04]  /*74930*/  LDL.LU R12, [R1+0x17c] ;  /* 0x00017c00010c7983 */ /* 0x000f280000300800 */
[----:B-1----:R-:W4:Y:S01]  /*74940*/  LDL.LU R17, [R1+0x174] ;  /* 0x0001740001117983 */ /* 0x002f220000300800 */
[----:B------:R-:W-:-:S03]  /*74950*/  PRMT R25, R2, 0x3340, R7 ;  /* 0x0000334002197816 */ /* 0x000fc60000000007 */
[----:B------:R-:W4:Y:S01]  /*74960*/  LDL.LU R29, [R1+0x170] ;  /* 0x00017000011d7983 */ /* 0x000f220000300800 */
[----:B------:R-:W-:Y:S02]  /*74970*/  PRMT R27, R27, 0x3340, R4 ;  /* 0x000033401b1b7816 */ /* 0x000fe40000000004 */
[----:B------:R-:W-:Y:S01]  /*74980*/  PRMT R28, R11, 0x3340, R28 ;  /* 0x000033400b1c7816 */ /* 0x000fe2000000001c */
[----:B------:R-:W4:Y:S01]  /*74990*/  LDL.LU R4, [R1+0x1468] ;  /* 0x0014680001047983 */ /* 0x000f220000300800 */
[----:B------:R-:W-:-:S03]  /*749a0*/  PRMT R11, R25, 0x5410, R21 ;  /* 0x00005410190b7816 */ /* 0x000fc60000000015 */
[----:B------:R-:W4:Y:S01]  /*749b0*/  LDL.LU R21, [R1+0x18c] ;  /* 0x00018c0001157983 */ /* 0x000f220000300800 */
[----:B------:R-:W-:Y:S02]  /*749c0*/  PRMT R22, R9, 0x3340, R1 ;  /* 0x0000334009167816 */ /* 0x000fe40000000001 */
[----:B------:R-:W-:Y:S01]  /*749d0*/  PRMT R26, R10, 0x3340, R0 ;  /* 0x000033400a1a7816 */ /* 0x000fe20000000000 */
[----:B------:R0:W-:Y:S03]  /*749e0*/  STL [R1+0x190], R11 ;  /* 0x0001900b01007387 */ /* 0x0001e60000100800 */
[----:B------:R-:W-:Y:S02]  /*749f0*/  PRMT R25, R26, 0x5410, R22 ;  /* 0x000054101a197816 */ /* 0x000fe40000000016 */
[----:B------:R-:W-:-:S03]  /*74a00*/  PRMT R22, R27, 0x5410, R23 ;  /* 0x000054101b167816 */ /* 0x000fc60000000017 */
[----:B------:R5:W-:Y:S01]  /*74a10*/  STL [R1+0x194], R25 ;  /* 0x0001941901007387 */ /* 0x000be20000100800 */
[----:B0-----:R-:W-:-:S03]  /*74a20*/  PRMT R11, R28, 0x5410, R24 ;  /* 0x000054101c0b7816 */ /* 0x001fc60000000018 */
[----:B------:R-:W-:Y:S04]  /*74a30*/  STL [R1+0x19c], R22 ;  /* 0x00019c1601007387 */ /* 0x000fe80000100800 */
[----:B------:R0:W-:Y:S01]  /*74a40*/  STL [R1+0x1b0], R11 ;  /* 0x0001b00b01007387 */ /* 0x0001e20000100800 */
[----:B-----5:R-:W-:Y:S02]  /*74a50*/  LOP3.LUT R25, R18, 0xffff, RZ, 0xc0, !PT ;  /* 0x0000ffff12197812 */ /* 0x020fe400078ec0ff */
[----:B------:R-:W-:Y:S02]  /*74a60*/  LOP3.LUT R26, R15, 0xffff, RZ, 0xc0, !PT ;  /* 0x0000ffff0f1a7812 */ /* 0x000fe400078ec0ff */
[----:B0-----:R-:W-:Y:S01]  /*74a70*/  LOP3.LUT R11, R13, 0xffff, RZ, 0xc0, !PT ;  /* 0x0000ffff0d0b7812 */ /* 0x001fe200078ec0ff */
[----:B------:R0:W-:Y:S04]  /*74a80*/  STL [R1+0xa0], R25 ;  /* 0x0000a01901007387 */ /* 0x0001e80000100800 */
[----:B------:R-:W-:Y:S04]  /*74a90*/  STL [R1+0xa4], R11 ;  /* 0x0000a40b01007387 */ /* 0x000fe80000100800 */
[----:B------:R-:W-:Y:S04]  /*74aa0*/  STL [R1+0xac], R26 ;  /* 0x0000ac1a01007387 */ /* 0x000fe80000100800 */
[----:B------:R-:W5:Y:S01]  /*74ab0*/  LDL.LU R15, [R1+0x178] ;  /* 0x00017800010f7983 */ /* 0x000f620000300800 */
[----:B0-----:R-:W-:-:S02]  /*74ac0*/  PRMT R25, R25, 0x3340, R11 ;  /* 0x0000334019197816 */ /* 0x001fc4000000000b */
[----:B---3--:R-:W-:Y:S02]  /*74ad0*/  LOP3.LUT R18, R16, 0xffff, RZ, 0xc0, !PT ;  /* 0x0000ffff10127812 */ /* 0x008fe400078ec0ff */
[----:B------:R-:W-:-:S05]  /*74ae0*/  LOP3.LUT R19, R19, 0xffff, RZ, 0xc0, !PT ;  /* 0x0000ffff13137812 */ /* 0x000fca00078ec0ff */
[----:B------:R0:W-:Y:S01]  /*74af0*/  STL [R1+0xa8], R19 ;  /* 0x0000a81301007387 */ /* 0x0001e20000100800 */
[----:B------:R-:W-:-:S03]  /*74b00*/  LOP3.LUT R22, R20, 0xffff, RZ, 0xc0, !PT ;  /* 0x0000ffff14167812 */ /* 0x000fc600078ec0ff */
[----:B------:R-:W-:Y:S01]  /*74b10*/  STL [R1+0xb0], R18 ;  /* 0x0000b01201007387 */ /* 0x000fe20000100800 */
[----:B------:R-:W-:-:S03]  /*74b20*/  LOP3.LUT R28, R5, 0xffff, RZ, 0xc0, !PT ;  /* 0x0000ffff051c7812 */ /* 0x000fc600078ec0ff */
[----:B------:R-:W3:Y:S04]  /*74b30*/  LDL.LU R13, [R1+0xd4] ;  /* 0x0000d400010d7983 */ /* 0x000ee80000300800 */
[----:B------:R-:W3:Y:S04]  /*74b40*/  LDL.LU R16, [R1+0x16c] ;  /* 0x00016c0001107983 */ /* 0x000ee80000300800 */
[----:B------:R-:W3:Y:S04]  /*74b50*/  LDL.LU R20, [R1+0x168] ;  /* 0x0001680001147983 */ /* 0x000ee80000300800 */
[----:B------:R-:W-:Y:S01]  /*74b60*/  STL [R1+0xb4], R22 ;  /* 0x0000b41601007387 */ /* 0x000fe20000100800 */
[----:B--2---:R-:W-:-:S02]  /*74b70*/  LOP3.LUT R5, R6, 0xffff, RZ, 0xc0, !PT ;  /* 0x0000ffff06057812 */ /* 0x004fc400078ec0ff */
[----:B----4-:R-:W-:Y:S02]  /*74b80*/  LOP3.LUT R6, R12, 0xffff, RZ, 0xc0, !PT ;  /* 0x0000ffff0c067812 */ /* 0x010fe400078ec0ff */
[----:B------:R-:W-:Y:S02]  /*74b90*/  LOP3.LUT R23, R17, 0xffff, RZ, 0xc0, !PT ;  /* 0x0000ffff11177812 */ /* 0x000fe400078ec0ff */
[----:B------:R-:W-:Y:S02]  /*74ba0*/  LOP3.LUT R27, R21, 0xffff, RZ, 0xc0, !PT ;  /* 0x0000ffff151b7812 */ /* 0x000fe400078ec0ff */
[----:B------:R-:W-:-:S03]  /*74bb0*/  LOP3.LUT R24, R29, 0xffff, RZ, 0xc0, !PT ;  /* 0x0000ffff1d187812 */ /* 0x000fc600078ec0ff */
[----:B------:R1:W-:Y:S04]  /*74bc0*/  STL [R1+0xb8], R27 ;  /* 0x0000b81b01007387 */ /* 0x0003e80000100800 */
[----:B------:R2:W-:Y:S04]  /*74bd0*/  STL [R1+0xbc], R5 ;  /* 0x0000bc0501007387 */ /* 0x0005e80000100800 */
[----:B------:R4:W-:Y:S04]  /*74be0*/  STL [R1+0xc4], R28 ;  /* 0x0000c41c01007387 */ /* 0x0009e80000100800 */
[----:B------:R-:W-:Y:S04]  /*74bf0*/  STL [R1+0xc0], R23 ;  /* 0x0000c01701007387 */ /* 0x000fe80000100800 */
[----:B------:R0:W-:Y:S04]  /*74c00*/  STL [R1+0xc8], R6 ;  /* 0x0000c80601007387 */ /* 0x0001e80000100800 */
[----:B------:R-:W3:Y:S04]  /*74c10*/  LDL.LU R12, [R1+0x154] ;  /* 0x00015400010c7983 */ /* 0x000ee80000300800 */
[----:B------:R-:W3:Y:S04]  /*74c20*/  LDL.LU R17, [R1+0x150] ;  /* 0x0001500001117983 */ /* 0x000ee80000300800 */
[----:B------:R1:W-:Y:S01]  /*74c30*/  STL [R1+0xcc], R24 ;  /* 0x0000cc1801007387 */ /* 0x0003e20000100800 */
[----:B------:R-:W-:-:S03]  /*74c40*/  PRMT R21, R19, 0x3340, R1 ;  /* 0x0000334013157816 */ /* 0x000fc60000000001 */
[----:B0-----:R-:W3:Y:S04]  /*74c50*/  LDL.LU R19, [R1+0xfc] ;  /* 0x0000fc0001137983 */ /* 0x001ee80000300800 */
[----:B------:R-:W3:Y:S04]  /*74c60*/  LDL.LU R29, [R1+0xf4] ;  /* 0x0000f400011d7983 */ /* 0x000ee80000300800 */
[----:B------:R-:W3:Y:S01]  /*74c70*/  LDL.LU R11, [R1+0x1464] ;  /* 0x00146400010b7983 */ /* 0x000ee20000300800 */
[----:B------:R-:W-:Y:S02]  /*74c80*/  PRMT R26, R26, 0x3340, R18 ;  /* 0x000033401a1a7816 */ /* 0x000fe40000000012 */
[----:B-1----:R-:W-:Y:S01]  /*74c90*/  PRMT R27, R27, 0x3340, R5 ;  /* 0x000033401b1b7816 */ /* 0x002fe20000000005 */
[----:B------:R-:W3:Y:S01]  /*74ca0*/  LDL.LU R18, [R1+0x1460] ;  /* 0x0014600001127983 */ /* 0x000ee20000300800 */
[----:B------:R-:W-:-:S03]  /*74cb0*/  PRMT R22, R22, 0x3340, R1 ;  /* 0x0000334016167816 */ /* 0x000fc60000000001 */
[----:B--2---:R-:W2:Y:S01]  /*74cc0*/  LDL.LU R5, [R1+0x145c] ;  /* 0x00145c0001057983 */ /* 0x004ea20000300800 */
[----:B----4-:R-:W-:Y:S02]  /*74cd0*/  PRMT R28, R28, 0x3340, R6 ;  /* 0x000033401c1c7816 */ /* 0x010fe40000000006 */
[----:B------:R-:W-:Y:S01]  /*74ce0*/  PRMT R25, R25, 0x5410, R21 ;  /* 0x0000541019197816 */ /* 0x000fe20000000015 */
[----:B------:R-:W4:Y:S04]  /*74cf0*/  LDL.LU R6, [R1+0x1458] ;  /* 0x0014580001067983 */ /* 0x000f280000300800 */
[----:B------:R-:W2:Y:S01]  /*74d00*/  LDL.LU R21, [R1+0x180] ;  /* 0x0001800001157983 */ /* 0x000ea20000300800 */
[--C-:B------:R-:W-:Y:S02]  /*74d10*/  PRMT R23, R23, 0x3340, R1.reuse ;  /* 0x0000334017177816 */ /* 0x100fe40000000001 */
[----:B------:R-:W-:Y:S01]  /*74d20*/  PRMT R26, R26, 0x5410, R22 ;  /* 0x000054101a1a7816 */ /* 0x000fe20000000016 */
[----:B------:R0:W-:Y:S04]  /*74d30*/  STL [R1+0x174], R25 ;  /* 0x0001741901007387 */ /* 0x0001e80000100800 */
[----:B------:R-:W4:Y:S01]  /*74d40*/  LDL.LU R22, [R1+0xe4] ;  /* 0x0000e40001167983 */ /* 0x000f220000300800 */
[----:B------:R-:W-:-:S03]  /*74d50*/  PRMT R24, R24, 0x3340, R1 ;  /* 0x0000334018187816 */ /* 0x000fc60000000001 */
[----:B------:R1:W-:Y:S01]  /*74d60*/  STL [R1+0x170], R26 ;  /* 0x0001701a01007387 */ /* 0x0003e20000100800 */
[----:B0-----:R-:W-:-:S03]  /*74d70*/  PRMT R25, R27, 0x5410, R23 ;  /* 0x000054101b197816 */ /* 0x001fc60000000017 */
[----:B------:R-:W4:Y:S04]  /*74d80*/  LDL.LU R23, [R1+0xec] ;  /* 0x0000ec0001177983 */ /* 0x000f280000300800 */
[----:B------:R-:W-:Y:S01]  /*74d90*/  STL [R1+0x17c], R25 ;  /* 0x00017c1901007387 */ /* 0x000fe20000100800 */
[----:B-1----:R-:W-:-:S03]  /*74da0*/  PRMT R26, R28, 0x5410, R24 ;  /* 0x000054101c1a7816 */ /* 0x002fc60000000018 */
[----:B------:R-:W4:Y:S04]  /*74db0*/  LDL.LU R24, [R1+0x100] ;  /* 0x0001000001187983 */ /* 0x000f280000300800 */
[----:B------:R5:W-:Y:S02]  /*74dc0*/  STL [R1+0x184], R26 ;  /* 0x0001841a01007387 */ /* 0x000be40000100800 */
[----:B-----5:R-:W-:Y:S02]  /*74dd0*/  LOP3.LUT R26, R15, 0xffff, RZ, 0xc0, !PT ;  /* 0x0000ffff0f1a7812 */ /* 0x020fe400078ec0ff */
[----:B---3--:R-:W-:Y:S02]  /*74de0*/  LOP3.LUT R15, R13, 0xffff, RZ, 0xc0, !PT ;  /* 0x0000ffff0d0f7812 */ /* 0x008fe400078ec0ff */
[----:B------:R-:W-:-:S02]  /*74df0*/  LOP3.LUT R13, R16, 0xffff, RZ, 0xc0, !PT ;  /* 0x0000ffff100d7812 */ /* 0x000fc400078ec0ff */
[----:B------:R-:W-:Y:S02]  /*74e00*/  LOP3.LUT R28, R12, 0xffff, RZ, 0xc0, !PT ;  /* 0x0000ffff0c1c7812 */ /* 0x000fe400078ec0ff */
[----:B------:R-:W-:Y:S02]  /*74e10*/  LOP3.LUT R12, R17, 0xffff, RZ, 0xc0, !PT ;  /* 0x0000ffff110c7812 */ /* 0x000fe400078ec0ff */
[----:B--2---:R-:W-:Y:S02]  /*74e20*/  LOP3.LUT R25, R21, 0xffff, RZ, 0xc0, !PT ;  /* 0x0000ffff15197812 */ /* 0x004fe400078ec0ff */
[----:B------:R-:W-:-:S03]  /*74e30*/  LOP3.LUT R21, R20, 0xffff, RZ, 0xc0, !PT ;  /* 0x0000ffff14157812 */ /* 0x000fc600078ec0ff */
[----:B------:R-:W-:Y:S04]  /*74e40*/  STL [R1+0xd0], R25 ;  /* 0x0000d01901007387 */ /* 0x000fe80000100800 */
[----:B------:R-:W-:Y:S04]  /*74e50*/  STL [R1+0xd4], R15 ;  /* 0x0000d40f01007387 */ /* 0x000fe80000100800 */
[----:B------:R-:W-:Y:S01]  /*74e60*/  STL [R1+0xdc], R26 ;  /* 0x0000dc1a01007387 */ /* 0x000fe20000100800 */
[----:B----4-:R-:W-:-:S03]  /*74e70*/  LOP3.LUT R22, R22, 0xffff, RZ, 0xc0, !PT ;  /* 0x0000ffff16167812 */ /* 0x010fc600078ec0ff */
[----:B------:R-:W2:Y:S04]  /*74e80*/  LDL.LU R16, [R1+0x10c] ;  /* 0x00010c0001107983 */ /* 0x000ea80000300800 */
[----:B------:R0:W-:Y:S04]  /*74e90*/  STL [R1+0xd8], R21 ;  /* 0x0000d81501007387 */ /* 0x0001e80000100800 */
[----:B------:R-:W-:Y:S04]  /*74ea0*/  STL [R1+0xe0], R13 ;  /* 0x0000e00d01007387 */ /* 0x000fe80000100800 */
[----:B------:R-:W3:Y:S01]  /*74eb0*/  LDL.LU R20, [R1+0x118] ;  /* 0x0001180001147983 */ /* 0x000ee20000300800 */
[----:B------:R-:W-:-:S03]  /*74ec0*/  LOP3.LUT R27, R23, 0xffff, RZ, 0xc0, !PT ;  /* 0x0000ffff171b7812 */ /* 0x000fc600078ec0ff */
[----:B------:R1:W-:Y:S01]  /*74ed0*/  STL [R1+0xe4], R22 ;  /* 0x0000e41601007387 */ /* 0x0003e20000100800 */
[----:B------:R-:W-:Y:S02]  /*74ee0*/  LOP3.LUT R23, R29, 0xffff, RZ, 0xc0, !PT ;  /* 0x0000ffff1d177812 */ /* 0x000fe400078ec0ff */
[----:B------:R-:W-:Y:S01]  /*74ef0*/  LOP3.LUT R17, R19, 0xffff, RZ, 0xc0, !PT ;  /* 0x0000ffff13117812 */ /* 0x000fe200078ec0ff */
[----:B------:R4:W-:Y:S04]  /*74f00*/  STL [R1+0xec], R27 ;  /* 0x0000ec1b01007387 */ /* 0x0009e80000100800 */
[----:B------:R-:W-:Y:S04]  /*74f10*/  STL [R1+0xf0], R12 ;  /* 0x0000f00c01007387 */ /* 0x000fe80000100800 */
[----:B------:R-:W-:Y:S01]  /*74f20*/  STL [R1+0xf8], R28 ;  /* 0x0000f81c01007387 */ /* 0x000fe20000100800 */
[----:B------:R-:W-:-:S03]  /*74f30*/  LOP3.LUT R24, R24, 0xffff, RZ, 0xc0, !PT ;  /* 0x0000ffff18187812 */ /* 0x000fc600078ec0ff */
[----:B------:R-:W5:Y:S04]  /*74f40*/  LDL.LU R19, [R1+0x134] ;  /* 0x0001340001137983 */ /* 0x000f680000300800 */
[----:B------:R4:W-:Y:S01]  /*74f50*/  STL [R1+0xf4], R23 ;  /* 0x0000f41701007387 */ /* 0x0009e20000100800 */
[----:B0-----:R-:W-:Y:S02]  /*74f60*/  PRMT R21, R21, 0x3340, R1 ;  /* 0x0000334015157816 */ /* 0x001fe40000000001 */
[----:B------:R-:W-:Y:S01]  /*74f70*/  PRMT R25, R25, 0x3340, R15 ;  /* 0x0000334019197816 */ /* 0x000fe2000000000f */
[----:B------:R0:W-:Y:S04]  /*74f80*/  STL [R1+0xfc], R17 ;  /* 0x0000fc1101007387 */ /* 0x0001e80000100800 */
[----:B------:R-:W5:Y:S01]  /*74f90*/  LDL.LU R29, [R1+0x120] ;  /* 0x00012000011d7983 */ /* 0x000f620000300800 */
[----:B-1----:R-:W-:-:S03]  /*74fa0*/  PRMT R22, R22, 0x3340, R1 ;  /* 0x0000334016167816 */ /* 0x002fc60000000001 */
[----:B------:R1:W-:Y:S01]  /*74fb0*/  STL [R1+0x100], R24 ;  /* 0x0001001801007387 */ /* 0x0003e20000100800 */
[----:B------:R-:W-:-:S03]  /*74fc0*/  PRMT R26, R26, 0x3340, R13 ;  /* 0x000033401a1a7816 */ /* 0x000fc6000000000d */
[----:B------:R-:W5:Y:S01]  /*74fd0*/  LDL.LU R15, [R1+0x1454] ;  /* 0x00145400010f7983 */ /* 0x000f620000300800 */
[----:B------:R-:W-:-:S03]  /*74fe0*/  PRMT R21, R25, 0x5410, R21 ;  /* 0x0000541019157816 */ /* 0x000fc60000000015 */
[----:B------:R-:W5:Y:S01]  /*74ff0*/  LDL.LU R13, [R1+0x1450] ;  /* 0x00145000010d7983 */ /* 0x000f620000300800 */
[----:B----4-:R-:W-:Y:S02]  /*75000*/  PRMT R27, R27, 0x3340, R12 ;  /* 0x000033401b1b7816 */ /* 0x010fe4000000000c */
[----:B------:R-:W-:Y:S01]  /*75010*/  PRMT R23, R23, 0x3340, R1 ;  /* 0x0000334017177816 */ /* 0x000fe20000000001 */
[----:B------:R-:W4:Y:S01]  /*75020*/  LDL.LU R12, [R1+0x144c] ;  /* 0x00144c00010c7983 */ /* 0x000f220000300800 */
[----:B------:R-:W-:-:S03]  /*75030*/  PRMT R28, R28, 0x3340, R17 ;  /* 0x000033401c1c7816 */ /* 0x000fc60000000011 */
[----:B0-----:R-:W4:Y:S01]  /*75040*/  LDL.LU R17, [R1+0x1448] ;  /* 0x0014480001117983 */ /* 0x001f220000300800 */
[----:B------:R-:W-:-:S03]  /*75050*/  PRMT R22, R26, 0x5410, R22 ;  /* 0x000054101a167816 */ /* 0x000fc60000000016 */
[----:B------:R-:W4:Y:S04]  /*75060*/  LDL.LU R25, [R1+0x108] ;  /* 0x0001080001197983 */ /* 0x000f280000300800 */
[----:B------:R0:W-:Y:S01]  /*75070*/  STL [R1+0x15c], R21 ;  /* 0x00015c1501007387 */ /* 0x0001e20000100800 */
[----:B-1----:R-:W-:Y:S02]  /*75080*/  PRMT R24, R24, 0x3340, R1 ;  /* 0x0000334018187816 */ /* 0x002fe40000000001 */
[----:B------:R-:W-:Y:S02]  /*75090*/  PRMT R23, R27, 0x5410, R23 ;  /* 0x000054101b177816 */ /* 0x000fe40000000017 */
[----:B------:R-:W-:Y:S01]  /*750a0*/  PRMT R24, R28, 0x5410, R24 ;  /* 0x000054101c187816 */ /* 0x000fe20000000018 */
[----:B0-----:R-:W4:Y:S04]  /*750b0*/  LDL.LU R21, [R1+0x110] ;  /* 0x0001100001157983 */ /* 0x001f280000300800 */
[----:B------:R-:W4:Y:S04]  /*750c0*/  LDL.LU R26, [R1+0x114] ;  /* 0x00011400011a7983 */ /* 0x000f280000300800 */
[----:B------:R0:W-:Y:S04]  /*750d0*/  STL [R1+0x164], R22 ;  /* 0x0001641601007387 */ /* 0x0001e80000100800 */
[----:B0-----:R-:W4:Y:S04]  /*750e0*/  LDL.LU R22, [R1+0x148] ;  /* 0x0001480001167983 */ /* 0x001f280000300800 */
[----:B------:R-:W4:Y:S04]  /*750f0*/  LDL.LU R27, [R1+0x140] ;  /* 0x00014000011b7983 */ /* 0x000f280000300800 */
[----:B------:R0:W-:Y:S04]  /*75100*/  STL [R1+0x178], R23 ;  /* 0x0001781701007387 */ /* 0x0001e80000100800 */
[----:B0-----:R-:W4:Y:S04]  /*75110*/  LDL.LU R23, [R1+0x104] ;  /* 0x0001040001177983 */ /* 0x001f280000300800 */
[----:B------:R-:W4:Y:S04]  /*75120*/  LDL.LU R28, [R1+0x13c] ;  /* 0x00013c00011c7983 */ /* 0x000f280000300800 */
[----:B------:R0:W-:Y:S04]  /*75130*/  STL [R1+0x180], R24 ;  /* 0x0001801801007387 */ /* 0x0001e80000100800 */
[----:B0-----:R-:W4:Y:S01]  /*75140*/  LDL.LU R24, [R1+0xe8] ;  /* 0x0000e80001187983 */ /* 0x001f220000300800 */
[----:B--2---:R-:W-:-:S02]  /*75150*/  LOP3.LUT R16, R16, 0xffff, RZ, 0xc0, !PT ;  /* 0x0000ffff10107812 */ /* 0x004fc400078ec0ff */
[----:B---3--:R-:W-:Y:S02]  /*75160*/  LOP3.LUT R20, R20, 0xffff, RZ, 0xc0, !PT ;  /* 0x0000ffff14147812 */ /* 0x008fe400078ec0ff */
[----:B-----5:R-:W-:Y:S02]  /*75170*/  LOP3.LUT R19, R19, 0xffff, RZ, 0xc0, !PT ;  /* 0x0000ffff13137812 */ /* 0x020fe400078ec0ff */
[----:B------:R-:W-:Y:S02]  /*75180*/  LOP3.LUT R29, R29, 0xffff, RZ, 0xc0, !PT ;  /* 0x0000ffff1d1d7812 */ /* 0x000fe400078ec0ff */
[----:B----4-:R-:W-:-:S05]  /*75190*/  LOP3.LUT R25, R25, 0xffff, RZ, 0xc0, !PT ;  /* 0x0000ffff19197812 */ /* 0x010fca00078ec0ff */
[----:B------:R0:W-:Y:S04]  /*751a0*/  STL [R1+0x108], R25 ;  /* 0x0001081901007387 */ /* 0x0001e80000100800 */
[----:B------:R-:W-:Y:S01]  /*751b0*/  STL [R1+0x10c], R16 ;  /* 0x00010c1001007387 */ /* 0x000fe20000100800 */
[----:B------:R-:W-:Y:S02]  /*751c0*/  LOP3.LUT R21, R21, 0xffff, RZ, 0xc0, !PT ;  /* 0x0000ffff15157812 */ /* 0x000fe400078ec0ff */
[----:B------:R-:W-:-:S05]  /*751d0*/  LOP3.LUT R26, R26, 0xffff, RZ, 0xc0, !PT ;  /* 0x0000ffff1a1a7812 */ /* 0x000fca00078ec0ff */
[----:B------:R-:W-:Y:S04]  /*751e0*/  STL [R1+0x114], R26 ;  /* 0x0001141a01007387 */ /* 0x000fe80000100800 */
[----:B------:R1:W-:Y:S04]  /*751f0*/  STL [R1+0x110], R21 ;  /* 0x0001101501007387 */ /* 0x0003e80000100800 */
[----:B------:R-:W-:Y:S01]  /*75200*/  STL [R1+0x118], R20 ;  /* 0x0001181401007387 */ /* 0x000fe20000100800 */
[----:B------:R-:W-:Y:S02]  /*75210*/  LOP3.LUT R22, R22, 0xffff, RZ, 0xc0, !PT ;  /* 0x0000ffff16167812 */ /* 0x000fe400078ec0ff */
[----:B------:R-:W-:-:S02]  /*75220*/  LOP3.LUT R27, R27, 0xffff, RZ, 0xc0, !PT ;  /* 0x0000ffff1b1b7812 */ /* 0x000fc400078ec0ff */
[----:B0-----:R-:W-:Y:S01]  /*75230*/  PRMT R25, R25, 0x3340, R16 ;  /* 0x0000334019197816 */ /* 0x001fe20000000010 */
[----:B------:R0:W-:Y:S04]  /*75240*/  STL [R1+0x11c], R22 ;  /* 0x00011c1601007387 */ /* 0x0001e80000100800 */
[----:B------:R2:W-:Y:S04]  /*75250*/  STL [R1+0x128], R27 ;  /* 0x0001281b01007387 */ /* 0x0005e80000100800 */
[----:B------:R-:W-:Y:S01]  /*75260*/  STL [R1+0x124], R19 ;  /* 0x0001241301007387 */ /* 0x000fe20000100800 */
[----:B-1----:R-:W-:-:S02]  /*75270*/  PRMT R21, R21, 0x3340, R1 ;  /* 0x0000334015157816 */ /* 0x002fc40000000001 */
[----:B------:R-:W-:Y:S02]  /*75280*/  LOP3.LUT R23, R23, 0xffff, RZ, 0xc0, !PT ;  /* 0x0000ffff17177812 */ /* 0x000fe400078ec0ff */
[----:B------:R-:W-:Y:S02]  /*75290*/  LOP3.LUT R28, R28, 0xffff, RZ, 0xc0, !PT ;  /* 0x0000ffff1c1c7812 */ /* 0x000fe400078ec0ff */
[----:B------:R-:W-:Y:S02]  /*752a0*/  PRMT R26, R26, 0x3340, R20 ;  /* 0x000033401a1a7816 */ /* 0x000fe40000000014 */
[----:B0-----:R-:W-:Y:S01]  /*752b0*/  PRMT R22, R22, 0x3340, R1 ;  /* 0x0000334016167816 */ /* 0x001fe20000000001 */
[----:B------:R-:W-:Y:S04]  /*752c0*/  STL [R1+0x12c], R28 ;  /* 0x00012c1c01007387 */ /* 0x000fe80000100800 */
[----:B------:R0:W-:Y:S04]  /*752d0*/  STL [R1+0x104], R23 ;  /* 0x0001041701007387 */ /* 0x0001e80000100800 */
[----:B------:R1:W-:Y:S01]  /*752e0*/  STL [R1+0x120], R29 ;  /* 0x0001201d01007387 */ /* 0x0003e20000100800 */
[----:B------:R-:W-:-:S02]  /*752f0*/  LOP3.LUT R24, R24, 0xffff, RZ, 0xc0, !PT ;  /* 0x0000ffff18187812 */ /* 0x000fc400078ec0ff */
[----:B------:R-:W-:Y:S02]  /*75300*/  PRMT R25, R25, 0x5410, R21 ;  /* 0x0000541019197816 */ /* 0x000fe40000000015 */
[----:B--2---:R-:W-:Y:S01]  /*75310*/  PRMT R27, R27, 0x3340, R19 ;  /* 0x000033401b1b7816 */ /* 0x004fe20000000013 */
[----:B------:R2:W-:Y:S04]  /*75320*/  STL [R1+0xe8], R24 ;  /* 0x0000e81801007387 */ /* 0x0005e80000100800 */
[----:B------:R-:W3:Y:S04]  /*75330*/  LDL.LU R16, [R1+0x1444] ;  /* 0x0014440001107983 */ /* 0x000ee80000300800 */
[----:B------:R-:W4:Y:S01]  /*75340*/  LDL.LU R20, [R1+0x1440] ;  /* 0x0014400001147983 */ /* 0x000f220000300800 */
[----:B0-----:R-:W-:-:S03]  /*75350*/  PRMT R23, R23, 0x3340, R1 ;  /* 0x0000334017177816 */ /* 0x001fc60000000001 */
[----:B------:R-:W5:Y:S01]  /*75360*/  LDL.LU R19, [R1+0x143c] ;  /* 0x00143c0001137983 */ /* 0x000f620000300800 */
[----:B------:R-:W-:-:S03]  /*75370*/  PRMT R28, R28, 0x3340, R29 ;  /* 0x000033401c1c7816 */ /* 0x000fc6000000001d */
[----:B-1----:R-:W3:Y:S01]  /*75380*/  LDL.LU R29, [R1+0x1438] ;  /* 0x00143800011d7983 */ /* 0x002ee20000300800 */
[----:B------:R-:W-:-:S03]  /*75390*/  PRMT R26, R26, 0x5410, R22 ;  /* 0x000054101a1a7816 */ /* 0x000fc60000000016 */
[----:B------:R-:W3:Y:S04]  /*753a0*/  LDL.LU R21, [R1+0x3c] ;  /* 0x00003c0001157983 */ /* 0x000ee80000300800 */
[----:B------:R0:W-:Y:S01]  /*753b0*/  STL [R1+0x158], R25 ;  /* 0x0001581901007387 */ /* 0x0001e20000100800 */
[----:B------:R-:W-:Y:S02]  /*753c0*/  PRMT R27, R27, 0x5410, R23 ;  /* 0x000054101b1b7816 */ /* 0x000fe40000000017 */
[----:B--2---:R-:W-:Y:S01]  /*753d0*/  PRMT R24, R24, 0x3340, R1 ;  /* 0x0000334018187816 */ /* 0x004fe20000000001 */
[----:B0-----:R-:W2:Y:S04]  /*753e0*/  LDL.LU R25, [R1+0x30] ;  /* 0x0000300001197983 */ /* 0x001ea80000300800 */
[----:B------:R-:W2:Y:S04]  /*753f0*/  LDL.LU R22, [R1+0x34] ;  /* 0x0000340001167983 */ /* 0x000ea80000300800 */
[----:B------:R0:W-:Y:S01]  /*75400*/  STL [R1+0x160], R26 ;  /* 0x0001601a01007387 */ /* 0x0001e20000100800 */
[----:B------:R-:W-:-:S03]  /*75410*/  PRMT R28, R28, 0x5410, R24 ;  /* 0x000054101c1c7816 */ /* 0x000fc60000000018 */
[----:B0-----:R-:W4:Y:S04]  /*75420*/  LDL.LU R26, [R1+0x28] ;  /* 0x00002800011a7983 */ /* 0x001f280000300800 */
[----:B------:R-:W4:Y:S04]  /*75430*/  LDL.LU R23, [R1+0x38] ;  /* 0x0000380001177983 */ /* 0x000f280000300800 */
[----:B------:R0:W-:Y:S04]  /*75440*/  STL [R1+0x168], R27 ;  /* 0x0001681b01007387 */ /* 0x0001e80000100800 */
[----:B0-----:R-:W4:Y:S04]  /*75450*/  LDL.LU R27, [R1+0x4c] ;  /* 0x00004c00011b7983 */ /* 0x001f280000300800 */
[----:B------:R-:W4:Y:S04]  /*75460*/  LDL.LU R24, [R1+0x2c] ;  /* 0x00002c0001187983 */ /* 0x000f280000300800 */
[----:B------:R0:W-:Y:S04]  /*75470*/  STL [R1+0x16c], R28 ;  /* 0x00016c1c01007387 */ /* 0x0001e80000100800 */
[----:B0-----:R-:W5:Y:S01]  /*75480*/  LDL.LU R28, [R1+0x50] ;  /* 0x00005000011c7983 */ /* 0x001f620000300800 */
[----:B---3--:R-:W-:-:S04]  /*75490*/  SHF.R.U32.HI R21, RZ, 0x8, R21 ;  /* 0x00000008ff157819 */ /* 0x008fc80000011615 */
[----:B------:R-:W-:Y:S02]  /*754a0*/  LOP3.LUT R21, R21, 0xffff, RZ, 0xc0, !PT ;  /* 0x0000ffff15157812 */ /* 0x000fe400078ec0ff */
[----:B--2---:R-:W-:-:S04]  /*754b0*/  SHF.R.U32.HI R22, RZ, 0x8, R22 ;  /* 0x00000008ff167819 */ /* 0x004fc80000011616 */
[----:B------:R-:W-:-:S04]  /*754c0*/  LOP3.LUT R22, R22, 0xffff, RZ, 0xc0, !PT ;  /* 0x0000ffff16167812 */ /* 0x000fc800078ec0ff */
[----:B------:R-:W-:Y:S02]  /*754d0*/  PRMT R22, R21, 0x3340, R22 ;  /* 0x0000334015167816 */ /* 0x000fe40000000016 */
[----:B------:R-:W2:Y:S04]  /*754e0*/  LDL.LU R21, [R1+0x48] ;  /* 0x0000480001157983 */ /* 0x000ea80000300800 */
[----:B------:R0:W-:Y:S04]  /*754f0*/  STL [R1+0x154], R22 ;  /* 0x0001541601007387 */ /* 0x0001e80000100800 */
[----:B0-----:R-:W3:Y:S01]  /*75500*/  LDL.LU R22, [R1+0x20] ;  /* 0x0000200001167983 */ /* 0x001ee20000300800 */
[----:B----4-:R-:W-:-:S04]  /*75510*/  SHF.R.U32.HI R24, RZ, 0x8, R24 ;  /* 0x00000008ff187819 */ /* 0x010fc80000011618 */
[----:B------:R-:W-:-:S04]  /*75520*/  LOP3.LUT R24, R24, 0xffff, RZ, 0xc0, !PT ;  /* 0x0000ffff18187812 */ /* 0x000fc800078ec0ff */
[----:B------:R-:W-:-:S05]  /*75530*/  PRMT R24, R24, 0x3340, R1 ;  /* 0x0000334018187816 */ /* 0x000fca0000000001 */
[----:B------:R0:W-:Y:S04]  /*75540*/  STL [R1+0x150], R24 ;  /* 0x0001501801007387 */ /* 0x0001e80000100800 */
[----:B0-----:R-:W4:Y:S01]  /*75550*/  LDL.LU R24, [R1+0x14] ;  /* 0x0000140001187983 */ /* 0x001f220000300800 */
[----:B------:R-:W-:Y:S02]  /*75560*/  SHF.R.U32.HI R23, RZ, 0x8, R23 ;  /* 0x00000008ff177819 */ /* 0x000fe40000011617 */
[----:B------:R-:W-:Y:S02]  /*75570*/  SHF.R.U32.HI R25, RZ, 0x8, R25 ;  /* 0x00000008ff197819 */ /* 0x000fe40000011619 */
[----:B------:R-:W-:Y:S02]  /*75580*/  SHF.R.U32.HI R26, RZ, 0x8, R26 ;  /* 0x00000008ff1a7819 */ /* 0x000fe4000001161a */
[----:B------:R-:W-:-:S02]  /*75590*/  LOP3.LUT R23, R23, 0xffff, RZ, 0xc0, !PT ;  /* 0x0000ffff17177812 */ /* 0x000fc400078ec0ff */
[----:B------:R-:W-:Y:S02]  /*755a0*/  LOP3.LUT R25, R25, 0xffff, RZ, 0xc0, !PT ;  /* 0x0000ffff19197812 */ /* 0x000fe400078ec0ff */
[----:B------:R-:W-:Y:S02]  /*755b0*/  LOP3.LUT R26, R26, 0xffff, RZ, 0xc0, !PT ;  /* 0x0000ffff1a1a7812 */ /* 0x000fe400078ec0ff */
[----:B------:R-:W-:Y:S02]  /*755c0*/  PRMT R25, R23, 0x3340, R25 ;  /* 0x0000334017197816 */ /* 0x000fe40000000019 */
[----:B------:R-:W-:-:S03]  /*755d0*/  PRMT R23, R26, 0x3340, R1 ;  /* 0x000033401a177816 */ /* 0x000fc60000000001 */
[----:B------:R0:W-:Y:S04]  /*755e0*/  STL [R1+0x14c], R25 ;  /* 0x00014c1901007387 */ /* 0x0001e80000100800 */
[----:B------:R5:W-:Y:S01]  /*755f0*/  STL [R1+0x148], R23 ;  /* 0x0001481701007387 */ /* 0x000be20000100800 */
[----:B0-----:R-:W-:Y:S02]  /*75600*/  SHF.R.U32.HI R25, RZ, 0x8, R27 ;  /* 0x00000008ff197819 */ /* 0x001fe4000001161b */
[----:B-----5:R-:W-:Y:S02]  /*75610*/  SHF.R.U32.HI R23, RZ, 0x8, R28 ;  /* 0x00000008ff177819 */ /* 0x020fe4000001161c */
[----:B------:R-:W5:Y:S01]  /*75620*/  LDL.LU R28, [R1+0x78] ;  /* 0x00007800011c7983 */ /* 0x000f620000300800 */
[----:B------:R-:W-:-:S02]  /*75630*/  LOP3.LUT R25, R25, 0xffff, RZ, 0xc0, !PT ;  /* 0x0000ffff19197812 */ /* 0x000fc400078ec0ff */
[----:B------:R-:W-:Y:S01]  /*75640*/  LOP3.LUT R23, R23, 0xffff, RZ, 0xc0, !PT ;  /* 0x0000ffff17177812 */ /* 0x000fe200078ec0ff */
[----:B------:R-:W5:Y:S03]  /*75650*/  LDL.LU R27, [R1+0x70] ;  /* 0x00007000011b7983 */ /* 0x000f660000300800 */
[----:B------:R-:W-:Y:S02]  /*75660*/  PRMT R25, R23, 0x3340, R25 ;  /* 0x0000334017197816 */ /* 0x000fe40000000019 */
[----:B--2---:R-:W-:-:S04]  /*75670*/  SHF.R.U32.HI R21, RZ, 0x8, R21 ;  /* 0x00000008ff157819 */ /* 0x004fc80000011615 */
[----:B------:R-:W-:Y:S02]  /*75680*/  LOP3.LUT R21, R21, 0xffff, RZ, 0xc0, !PT ;  /* 0x0000ffff15157812 */ /* 0x000fe400078ec0ff */
[----:B---3--:R-:W-:-:S04]  /*75690*/  SHF.R.U32.HI R22, RZ, 0x8, R22 ;  /* 0x00000008ff167819 */ /* 0x008fc80000011616 */
[----:B------:R-:W-:Y:S02]  /*756a0*/  LOP3.LUT R22, R22, 0xffff, RZ, 0xc0, !PT ;  /* 0x0000ffff16167812 */ /* 0x000fe400078ec0ff */
[----:B----4-:R-:W-:Y:S02]  /*756b0*/  SHF.R.U32.HI R26, RZ, 0x8, R24 ;  /* 0x00000008ff1a7819 */ /* 0x010fe40000011618 */
[----:B------:R-:W-:Y:S02]  /*756c0*/  SHF.R.U32.HI R24, RZ, 0x8, R29 ;  /* 0x00000008ff187819 */ /* 0x000fe4000001161d */
[----:B------:R-:W-:Y:S02]  /*756d0*/  PRMT R29, R21, 0x3340, R22 ;  /* 0x00003340151d7816 */ /* 0x000fe40000000016 */
[----:B------:R-:W-:Y:S02]  /*756e0*/  LOP3.LUT R26, R26, 0xffff, RZ, 0xc0, !PT ;  /* 0x0000ffff1a1a7812 */ /* 0x000fe400078ec0ff */
[----:B------:R-:W-:Y:S01]  /*756f0*/  LOP3.LUT R24, R24, 0xffff, RZ, 0xc0, !PT ;  /* 0x0000ffff18187812 */ /* 0x000fe200078ec0ff */
[----:B------:R-:W2:Y:S04]  /*75700*/  LDL.LU R21, [R1+0x1c] ;  /* 0x00001c0001157983 */ /* 0x000ea80000300800 */
[----:B------:R-:W3:Y:S01]  /*75710*/  LDL.LU R22, [R1+0x18] ;  /* 0x0000180001167983 */ /* 0x000ee20000300800 */
[----:B------:R-:W-:-:S03]  /*75720*/  PRMT R26, R26, 0x3340, R1 ;  /* 0x000033401a1a7816 */ /* 0x000fc60000000001 */
[----:B------:R0:W-:Y:S01]  /*75730*/  STL [R1+0x1430], R29 ;  /* 0x0014301d01007387 */ /* 0x0001e20000100800 */
[----:B------:R-:W-:-:S03]  /*75740*/  PRMT R24, R24, 0x3340, R1 ;  /* 0x0000334018187816 */ /* 0x000fc60000000001 */
[----:B0-----:R-:W4:Y:S04]  /*75750*/  LDL.LU R29, [R1+0x7c] ;  /* 0x00007c00011d7983 */ /* 0x001f280000300800 */
[----:B------:R0:W-:Y:S04]  /*75760*/  STL [R1+0x140], R26 ;  /* 0x0001401a01007387 */ /* 0x0001e80000100800 */
[----:B0-----:R-:W4:Y:S04]  /*75770*/  LDL.LU R26, [R1+0x8] ;  /* 0x00000800011a7983 */ /* 0x001f280000300800 */
[----:B------:R-:W4:Y:S04]  /*75780*/  LDL.LU R23, [R1+0x40] ;  /* 0x0000400001177983 */ /* 0x000f280000300800 */
[----:B------:R0:W-:Y:S04]  /*75790*/  STL [R1+0x13c], R25 ;  /* 0x00013c1901007387 */ /* 0x0001e80000100800 */
[----:B0-----:R-:W4:Y:S04]  /*757a0*/  LDL.LU R25, [R1+0x10] ;  /* 0x0000100001197983 */ /* 0x001f280000300800 */
[----:B------:R0:W-:Y:S04]  /*757b0*/  STL [R1+0x138], R24 ;  /* 0x0001381801007387 */ /* 0x0001e80000100800 */
[----:B0-----:R-:W4:Y:S01]  /*757c0*/  LDL.LU R24, [R1+0xc] ;  /* 0x00000c0001187983 */ /* 0x001f220000300800 */
[----:B--2---:R-:W-:-:S02]  /*757d0*/  SHF.R.U32.HI R21, RZ, 0x8, R21 ;  /* 0x00000008ff157819 */ /* 0x004fc40000011615 */
[----:B---3--:R-:W-:Y:S02]  /*757e0*/  SHF.R.U32.HI R22, RZ, 0x8, R22 ;  /* 0x00000008ff167819 */ /* 0x008fe40000011616 */
[----:B------:R-:W-:Y:S02]  /*757f0*/  LOP3.LUT R21, R21, 0xffff, RZ, 0xc0, !PT ;  /* 0x0000ffff15157812 */ /* 0x000fe400078ec0ff */
        /* <DEDUP_REMOVED lines=20> */
[----:B-----5:R-:W-:Y:S02]  /*75940*/  SHF.R.U32.HI R25, RZ, 0x8, R28 ;  /* 0x00000008ff197819 */ /* 0x020fe4000001161c */
[----:B0-----:R-:W-:Y:S02]  /*75950*/  SHF.R.U32.HI R23, RZ, 0x8, R29 ;  /* 0x00000008ff177819 */ /* 0x001fe4000001161d */
[----:B------:R-:W5:Y:S04]  /*75960*/  LDL.LU R29, [R1+0x4] ;  /* 0x00000400011d7983 */ /* 0x000f680000300800 */
[----:B------:R-:W5:Y:S01]  /*75970*/  LDL.LU R28, [R1+0x80] ;  /* 0x00008000011c7983 */ /* 0x000f620000300800 */
[----:B--2---:R-:W-:-:S04]  /*75980*/  SHF.R.U32.HI R21, RZ, 0x8, R21 ;  /* 0x00000008ff157819 */ /* 0x004fc80000011615 */
[----:B------:R-:W-:Y:S02]  /*75990*/  LOP3.LUT R21, R21, 0xffff, RZ, 0xc0, !PT ;  /* 0x0000ffff15157812 */ /* 0x000fe400078ec0ff */
[----:B---3--:R-:W-:-:S04]  /*759a0*/  SHF.R.U32.HI R22, RZ, 0x8, R22 ;  /* 0x00000008ff167819 */ /* 0x008fc80000011616 */
[----:B------:R-:W-:-:S04]  /*759b0*/  LOP3.LUT R22, R22, 0xffff, RZ, 0xc0, !PT ;  /* 0x0000ffff16167812 */ /* 0x000fc800078ec0ff */
[----:B------:R-:W-:Y:S02]  /*759c0*/  PRMT R22, R21, 0x3340, R22 ;  /* 0x0000334015167816 */ /* 0x000fe40000000016 */
[----:B----4-:R-:W-:Y:S02]  /*759d0*/  SHF.R.U32.HI R26, RZ, 0x8, R24 ;  /* 0x00000008ff1a7819 */ /* 0x010fe40000011618 */
[----:B------:R-:W-:Y:S02]  /*759e0*/  SHF.R.U32.HI R24, RZ, 0x8, R27 ;  /* 0x00000008ff187819 */ /* 0x000fe4000001161b */
[----:B------:R-:W2:Y:S04]  /*759f0*/  LDL.LU R27, [R1] ;  /* 0x00000000011b7983 */ /* 0x000ea80000300800 */
[----:B------:R-:W3:Y:S04]  /*75a00*/  LDL.LU R21, [R1+0x68] ;  /* 0x0000680001157983 */ /* 0x000ee80000300800 */
[----:B------:R0:W-:Y:S04]  /*75a10*/  STL [R1+0x74], R22 ;  /* 0x0000741601007387 */ /* 0x0001e80000100800 */
[----:B0-----:R-:W4:Y:S01]  /*75a20*/  LDL.LU R22, [R1+0x60] ;  /* 0x0000600001167983 */ /* 0x001f220000300800 */
[----:B------:R-:W-:-:S02]  /*75a30*/  LOP3.LUT R26, R26, 0xffff, RZ, 0xc0, !PT ;  /* 0x0000ffff1a1a7812 */ /* 0x000fc400078ec0ff */
[----:B------:R-:W-:Y:S02]  /*75a40*/  LOP3.LUT R25, R25, 0xffff, RZ, 0xc0, !PT ;  /* 0x0000ffff19197812 */ /* 0x000fe400078ec0ff */
[----:B------:R-:W-:Y:S02]  /*75a50*/  LOP3.LUT R23, R23, 0xffff, RZ, 0xc0, !PT ;  /* 0x0000ffff17177812 */ /* 0x000fe400078ec0ff */
[----:B------:R-:W-:Y:S02]  /*75a60*/  LOP3.LUT R24, R24, 0xffff, RZ, 0xc0, !PT ;  /* 0x0000ffff18187812 */ /* 0x000fe400078ec0ff */
[----:B------:R-:W-:Y:S02]  /*75a70*/  PRMT R26, R26, 0x3340, R1 ;  /* 0x000033401a1a7816 */ /* 0x000fe40000000001 */
[----:B------:R-:W-:Y:S02]  /*75a80*/  PRMT R25, R23, 0x3340, R25 ;  /* 0x0000334017197816 */ /* 0x000fe40000000019 */
[----:B------:R-:W-:Y:S01]  /*75a90*/  PRMT R24, R24, 0x3340, R1 ;  /* 0x0000334018187816 */ /* 0x000fe20000000001 */
[----:B------:R0:W-:Y:S04]  /*75aa0*/  STL [R1+0x28], R26 ;  /* 0x0000281a01007387 */ /* 0x0001e80000100800 */
[----:B0-----:R-:W2:Y:S04]  /*75ab0*/  LDL.LU R26, [R1+0x54] ;  /* 0x00005400011a7983 */ /* 0x001ea80000300800 */
[----:B------:R-:W2:Y:S04]  /*75ac0*/  LDL.LU R23, [R1+0x58] ;  /* 0x0000580001177983 */ /* 0x000ea80000300800 */
[----:B------:R0:W-:Y:S04]  /*75ad0*/  STL [R1+0x70], R25 ;  /* 0x0000701901007387 */ /* 0x0001e80000100800 */
[----:B0-----:R-:W5:Y:S04]  /*75ae0*/  LDL.LU R25, [R1+0x5c] ;  /* 0x00005c0001197983 */ /* 0x001f680000300800 */
[----:B------:R0:W-:Y:S04]  /*75af0*/  STL [R1+0xc], R24 ;  /* 0x00000c1801007387 */ /* 0x0001e80000100800 */
[----:B0-----:R-:W5:Y:S01]  /*75b00*/  LDL.LU R24, [R1+0x64] ;  /* 0x0000640001187983 */ /* 0x001f620000300800 */
[----:B---3--:R-:W-:-:S04]  /*75b10*/  SHF.R.U32.HI R21, RZ, 0x8, R21 ;  /* 0x00000008ff157819 */ /* 0x008fc80000011615 */
[----:B------:R-:W-:Y:S02]  /*75b20*/  LOP3.LUT R21, R21, 0xffff, RZ, 0xc0, !PT ;  /* 0x0000ffff15157812 */ /* 0x000fe400078ec0ff */
[----:B----4-:R-:W-:-:S04]  /*75b30*/  SHF.R.U32.HI R22, RZ, 0x8, R22 ;  /* 0x00000008ff167819 */ /* 0x010fc80000011616 */
[----:B------:R-:W-:-:S04]  /*75b40*/  LOP3.LUT R22, R22, 0xffff, RZ, 0xc0, !PT ;  /* 0x0000ffff16167812 */ /* 0x000fc800078ec0ff */
[----:B------:R-:W-:Y:S02]  /*75b50*/  PRMT R21, R21, 0x3340, R22 ;  /* 0x0000334015157816 */ /* 0x000fe40000000016 */
[----:B------:R-:W3:Y:S04]  /*75b60*/  LDL.LU R22, [R1+0x84] ;  /* 0x0000840001167983 */ /* 0x000ee80000300800 */
[----:B------:R0:W-:Y:S01]  /*75b70*/  STL [R1+0x6c], R21 ;  /* 0x00006c1501007387 */ /* 0x0001e20000100800 */
[----:B--2---:R-:W-:Y:S02]  /*75b80*/  SHF.R.U32.HI R23, RZ, 0x8, R23 ;  /* 0x00000008ff177819 */ /* 0x004fe40000011617 */
[----:B------:R-:W-:Y:S02]  /*75b90*/  SHF.R.U32.HI R26, RZ, 0x8, R26 ;  /* 0x00000008ff1a7819 */ /* 0x000fe4000001161a */
[----:B------:R-:W-:-:S02]  /*75ba0*/  LOP3.LUT R23, R23, 0xffff, RZ, 0xc0, !PT ;  /* 0x0000ffff17177812 */ /* 0x000fc400078ec0ff */
[----:B------:R-:W-:Y:S02]  /*75bb0*/  LOP3.LUT R26, R26, 0xffff, RZ, 0xc0, !PT ;  /* 0x0000ffff1a1a7812 */ /* 0x000fe400078ec0ff */
[----:B-----5:R-:W-:Y:S02]  /*75bc0*/  SHF.R.U32.HI R25, RZ, 0x8, R25 ;  /* 0x00000008ff197819 */ /* 0x020fe40000011619 */
[----:B0-----:R-:W-:Y:S02]  /*75bd0*/  PRMT R21, R23, 0x3340, R1 ;  /* 0x0000334017157816 */ /* 0x001fe40000000001 */
[----:B------:R-:W-:Y:S02]  /*75be0*/  LOP3.LUT R25, R25, 0xffff, RZ, 0xc0, !PT ;  /* 0x0000ffff19197812 */ /* 0x000fe400078ec0ff */
[----:B------:R-:W-:-:S04]  /*75bf0*/  SHF.R.U32.HI R24, RZ, 0x8, R24 ;  /* 0x00000008ff187819 */ /* 0x000fc80000011618 */
[----:B------:R-:W-:Y:S02]  /*75c00*/  LOP3.LUT R24, R24, 0xffff, RZ, 0xc0, !PT ;  /* 0x0000ffff18187812 */ /* 0x000fe400078ec0ff */
[----:B------:R-:W-:Y:S02]  /*75c10*/  PRMT R23, R26, 0x3340, R1 ;  /* 0x000033401a177816 */ /* 0x000fe40000000001 */
[----:B------:R-:W-:Y:S01]  /*75c20*/  PRMT R24, R24, 0x3340, R25 ;  /* 0x0000334018187816 */ /* 0x000fe20000000019 */
[----:B------:R-:W-:Y:S01]  /*75c30*/  STL [R1+0x2c], R21 ;  /* 0x00002c1501007387 */ /* 0x000fe20000100800 */
[----:B------:R-:W-:-:S03]  /*75c40*/  SHF.R.U32.HI R19, RZ, 0x8, R19 ;  /* 0x00000008ff137819 */ /* 0x000fc60000011613 */
[----:B------:R0:W-:Y:S04]  /*75c50*/  STL [R1+0x68], R24 ;  /* 0x0000681801007387 */ /* 0x0001e80000100800 */
[----:B------:R1:W-:Y:S01]  /*75c60*/  STL [R1+0x8], R23 ;  /* 0x0000081701007387 */ /* 0x0003e20000100800 */
[----:B------:R-:W-:Y:S02]  /*75c70*/  SHF.R.U32.HI R20, RZ, 0x8, R20 ;  /* 0x00000008ff147819 */ /* 0x000fe40000011614 */
[----:B------:R-:W-:Y:S02]  /*75c80*/  LOP3.LUT R19, R19, 0xffff, RZ, 0xc0, !PT ;  /* 0x0000ffff13137812 */ /* 0x000fe400078ec0ff */
[----:B0-----:R-:W-:Y:S02]  /*75c90*/  SHF.R.U32.HI R24, RZ, 0x8, R27 ;  /* 0x00000008ff187819 */ /* 0x001fe4000001161b */
[----:B-1----:R-:W-:-:S02]  /*75ca0*/  SHF.R.U32.HI R23, RZ, 0x8, R28 ;  /* 0x00000008ff177819 */ /* 0x002fc4000001161c */
[----:B------:R-:W-:Y:S02]  /*75cb0*/  LOP3.LUT R20, R20, 0xffff, RZ, 0xc0, !PT ;  /* 0x0000ffff14147812 */ /* 0x000fe400078ec0ff */
[----:B------:R-:W-:Y:S02]  /*75cc0*/  LOP3.LUT R24, R24, 0xffff, RZ, 0xc0, !PT ;  /* 0x0000ffff18187812 */ /* 0x000fe400078ec0ff */
[----:B------:R-:W-:Y:S02]  /*75cd0*/  LOP3.LUT R23, R23, 0xffff, RZ, 0xc0, !PT ;  /* 0x0000ffff17177812 */ /* 0x000fe400078ec0ff */
[----:B------:R-:W-:Y:S02]  /*75ce0*/  SHF.R.U32.HI R6, RZ, 0x8, R6 ;  /* 0x00000008ff067819 */ /* 0x000fe40000011606 */
[----:B------:R-:W-:Y:S02]  /*75cf0*/  SHF.R.U32.HI R15, RZ, 0x8, R15 ;  /* 0x00000008ff0f7819 */ /* 0x000fe4000001160f */
[----:B------:R-:W-:-:S02]  /*75d00*/  SHF.R.U32.HI R16, RZ, 0x8, R16 ;  /* 0x00000008ff107819 */ /* 0x000fc40000011610 */
[----:B------:R-:W-:Y:S02]  /*75d10*/  SHF.R.U32.HI R18, RZ, 0x8, R18 ;  /* 0x00000008ff127819 */ /* 0x000fe40000011612 */
[----:B------:R-:W-:Y:S02]  /*75d20*/  SHF.R.U32.HI R5, RZ, 0x8, R5 ;  /* 0x00000008ff057819 */ /* 0x000fe40000011605 */
[----:B------:R-:W-:Y:S02]  /*75d30*/  SHF.R.U32.HI R17, RZ, 0x8, R17 ;  /* 0x00000008ff117819 */ /* 0x000fe40000011611 */
[----:B------:R-:W-:Y:S02]  /*75d40*/  LOP3.LUT R15, R15, 0xffff, RZ, 0xc0, !PT ;  /* 0x0000ffff0f0f7812 */ /* 0x000fe400078ec0ff */
[----:B------:R-:W-:Y:S02]  /*75d50*/  LOP3.LUT R6, R6, 0xffff, RZ, 0xc0, !PT ;  /* 0x0000ffff06067812 */ /* 0x000fe400078ec0ff */
[----:B------:R-:W-:-:S02]  /*75d60*/  LOP3.LUT R16, R16, 0xffff, RZ, 0xc0, !PT ;  /* 0x0000ffff10107812 */ /* 0x000fc400078ec0ff */
[----:B------:R-:W-:Y:S02]  /*75d70*/  LOP3.LUT R5, R5, 0xffff, RZ, 0xc0, !PT ;  /* 0x0000ffff05057812 */ /* 0x000fe400078ec0ff */
[----:B------:R-:W-:Y:S02]  /*75d80*/  LOP3.LUT R18, R18, 0xffff, RZ, 0xc0, !PT ;  /* 0x0000ffff12127812 */ /* 0x000fe400078ec0ff */
[----:B------:R-:W-:Y:S02]  /*75d90*/  SHF.R.U32.HI R4, RZ, 0x8, R4 ;  /* 0x00000008ff047819 */ /* 0x000fe40000011604 */
[----:B------:R-:W-:Y:S02]  /*75da0*/  SHF.R.U32.HI R11, RZ, 0x8, R11 ;  /* 0x00000008ff0b7819 */ /* 0x000fe4000001160b */
[----:B------:R-:W-:Y:S02]  /*75db0*/  LOP3.LUT R17, R17, 0xffff, RZ, 0xc0, !PT ;  /* 0x0000ffff11117812 */ /* 0x000fe400078ec0ff */
[----:B------:R-:W-:-:S02]  /*75dc0*/  LOP3.LUT R4, R4, 0xffff, RZ, 0xc0, !PT ;  /* 0x0000ffff04047812 */ /* 0x000fc400078ec0ff */
[----:B------:R-:W-:-:S04]  /*75dd0*/  LOP3.LUT R11, R11, 0xffff, RZ, 0xc0, !PT ;  /* 0x0000ffff0b0b7812 */ /* 0x000fc800078ec0ff */
[----:B------:R-:W-:Y:S02]  /*75de0*/  PRMT R4, R4, 0x3340, R11 ;  /* 0x0000334004047816 */ /* 0x000fe4000000000b */
[----:B------:R-:W-:-:S04]  /*75df0*/  SHF.R.U32.HI R12, RZ, 0x8, R12 ;  /* 0x00000008ff0c7819 */ /* 0x000fc8000001160c */
[----:B------:R-:W-:Y:S02]  /*75e00*/  LOP3.LUT R12, R12, 0xffff, RZ, 0xc0, !PT ;  /* 0x0000ffff0c0c7812 */ /* 0x000fe400078ec0ff */
[----:B------:R-:W-:Y:S02]  /*75e10*/  SHF.R.U32.HI R14, RZ, 0x8, R14 ;  /* 0x00000008ff0e7819 */ /* 0x000fe4000001160e */
[----:B------:R-:W-:Y:S02]  /*75e20*/  SHF.R.U32.HI R3, RZ, 0x8, R3 ;  /* 0x00000008ff037819 */ /* 0x000fe40000011603 */
[----:B------:R-:W-:Y:S02]  /*75e30*/  SHF.R.U32.HI R13, RZ, 0x8, R13 ;  /* 0x00000008ff0d7819 */ /* 0x000fe4000001160d */
[----:B------:R-:W-:Y:S02]  /*75e40*/  LOP3.LUT R14, R14, 0xffff, RZ, 0xc0, !PT ;  /* 0x0000ffff0e0e7812 */ /* 0x000fe400078ec0ff */
[----:B------:R-:W-:-:S02]  /*75e50*/  LOP3.LUT R3, R3, 0xffff, RZ, 0xc0, !PT ;  /* 0x0000ffff03037812 */ /* 0x000fc400078ec0ff */
[----:B------:R-:W-:Y:S02]  /*75e60*/  LOP3.LUT R13, R13, 0xffff, RZ, 0xc0, !PT ;  /* 0x0000ffff0d0d7812 */ /* 0x000fe400078ec0ff */
[----:B------:R-:W-:Y:S02]  /*75e70*/  SHF.R.U32.HI R2, RZ, 0x8, R2 ;  /* 0x00000008ff027819 */ /* 0x000fe40000011602 */
[----:B------:R-:W-:Y:S02]  /*75e80*/  SHF.R.U32.HI R7, RZ, 0x8, R7 ;  /* 0x00000008ff077819 */ /* 0x000fe40000011607 */
[----:B------:R-:W-:Y:S02]  /*75e90*/  SHF.R.U32.HI R8, RZ, 0x8, R8 ;  /* 0x00000008ff087819 */ /* 0x000fe40000011608 */
[----:B------:R-:W-:Y:S02]  /*75ea0*/  SHF.R.U32.HI R10, RZ, 0x8, R10 ;  /* 0x00000008ff0a7819 */ /* 0x000fe4000001160a */
[----:B------:R-:W-:-:S02]  /*75eb0*/  SHF.R.U32.HI R0, RZ, 0x8, R0 ;  /* 0x00000008ff007819 */ /* 0x000fc40000011600 */
[----:B------:R-:W-:Y:S02]  /*75ec0*/  LOP3.LUT R7, R7, 0xffff, RZ, 0xc0, !PT ;  /* 0x0000ffff07077812 */ /* 0x000fe400078ec0ff */
[----:B------:R-:W-:Y:S02]  /*75ed0*/  LOP3.LUT R2, R2, 0xffff, RZ, 0xc0, !PT ;  /* 0x0000ffff02027812 */ /* 0x000fe400078ec0ff */
[----:B------:R-:W-:Y:S02]  /*75ee0*/  LOP3.LUT R8, R8, 0xffff, RZ, 0xc0, !PT ;  /* 0x0000ffff08087812 */ /* 0x000fe400078ec0ff */
[----:B------:R-:W-:Y:S02]  /*75ef0*/  LOP3.LUT R0, R0, 0xffff, RZ, 0xc0, !PT ;  /* 0x0000ffff00007812 */ /* 0x000fe400078ec0ff */
[----:B------:R-:W-:-:S04]  /*75f00*/  LOP3.LUT R10, R10, 0xffff, RZ, 0xc0, !PT ;  /* 0x0000ffff0a0a7812 */ /* 0x000fc800078ec0ff */
[----:B------:R-:W-:Y:S02]  /*75f10*/  PRMT R0, R10, 0x3340, R0 ;  /* 0x000033400a007816 */ /* 0x000fe40000000000 */
[----:B---3--:R-:W-:Y:S02]  /*75f20*/  SHF.R.U32.HI R21, RZ, 0x8, R22 ;  /* 0x00000008ff157819 */ /* 0x008fe40000011616 */
[----:B------:R-:W-:Y:S02]  /*75f30*/  SHF.R.U32.HI R22, RZ, 0x8, R29 ;  /* 0x00000008ff167819 */ /* 0x000fe4000001161d */
[----:B------:R-:W-:Y:S02]  /*75f40*/  LOP3.LUT R21, R21, 0xffff, RZ, 0xc0, !PT ;  /* 0x0000ffff15157812 */ /* 0x000fe400078ec0ff */
[----:B------:R-:W-:-:S04]  /*75f50*/  LOP3.LUT R22, R22, 0xffff, RZ, 0xc0, !PT ;  /* 0x0000ffff16167812 */ /* 0x000fc800078ec0ff */
[----:B------:R-:W-:Y:S02]  /*75f60*/  PRMT R25, R21, 0x3340, R22 ;  /* 0x0000334015197816 */ /* 0x000fe40000000016 */
[--C-:B------:R-:W-:Y:S02]  /*75f70*/  PRMT R22, R19, 0x3340, R1.reuse ;  /* 0x0000334013167816 */ /* 0x100fe40000000001 */
[----:B------:R-:W-:Y:S02]  /*75f80*/  PRMT R21, R23, 0x3340, R24 ;  /* 0x0000334017157816 */ /* 0x000fe40000000018 */
[----:B------:R-:W-:Y:S01]  /*75f90*/  PRMT R19, R20, 0x3340, R1 ;  /* 0x0000334014137816 */ /* 0x000fe20000000001 */
[----:B------:R-:W-:Y:S04]  /*75fa0*/  STL [R1+0x64], R25 ;  /* 0x0000641901007387 */ /* 0x000fe80000100800 */
[----:B------:R-:W-:Y:S04]  /*75fb0*/  STL [R1+0x60], R22 ;  /* 0x0000601601007387 */ /* 0x000fe80000100800 */
[----:B------:R-:W-:Y:S04]  /*75fc0*/  STL [R1+0x5c], R21 ;  /* 0x00005c1501007387 */ /* 0x000fe80000100800 */
[----:B------:R0:W-:Y:S02]  /*75fd0*/  STL [R1+0x58], R19 ;  /* 0x0000581301007387 */ /* 0x0001e40000100800 */
[----:B0-----:R-:W-:-:S02]  /*75fe0*/  PRMT R19, R6, 0x3340, R15 ;  /* 0x0000334006137816 */ /* 0x001fc4000000000f */
[----:B------:R-:W-:Y:S02]  /*75ff0*/  PRMT R15, R16, 0x3340, R1 ;  /* 0x00003340100f7816 */ /* 0x000fe40000000001 */
[----:B------:R-:W-:Y:S02]  /*76000*/  PRMT R6, R18, 0x3340, R5 ;  /* 0x0000334012067816 */ /* 0x000fe40000000005 */
[--C-:B------:R-:W-:Y:S01]  /*76010*/  PRMT R5, R17, 0x3340, R1.reuse ;  /* 0x0000334011057816 */ /* 0x100fe20000000001 */
[----:B------:R-:W-:Y:S04]  /*76020*/  STL [R1+0x54], R19 ;  /* 0x0000541301007387 */ /* 0x000fe80000100800 */
[----:B------:R0:W-:Y:S04]  /*76030*/  STL [R1+0x50], R15 ;  /* 0x0000500f01007387 */ /* 0x0001e80000100800 */
[----:B------:R-:W-:Y:S04]  /*76040*/  STL [R1+0x4c], R6 ;  /* 0x00004c0601007387 */ /* 0x000fe80000100800 */
[----:B------:R1:W-:Y:S04]  /*76050*/  STL [R1+0x48], R5 ;  /* 0x0000480501007387 */ /* 0x0003e80000100800 */
[----:B0-----:R-:W2:Y:S04]  /*76060*/  LDL.LU R15, [R1+0x88] ;  /* 0x00008800010f7983 */ /* 0x001ea80000300800 */
[----:B------:R-:W3:Y:S04]  /*76070*/  LDL.LU R20, [R1+0x8c] ;  /* 0x00008c0001147983 */ /* 0x000ee80000300800 */
[----:B------:R0:W-:Y:S04]  /*76080*/  STL [R1+0x44], R4 ;  /* 0x0000440401007387 */ /* 0x0001e80000100800 */
[----:B------:R-:W4:Y:S04]  /*76090*/  LDL.LU R24, [R1+0x90] ;  /* 0x0000900001187983 */ /* 0x000f280000300800 */
[----:B------:R-:W5:Y:S04]  /*760a0*/  LDL.LU R21, [R1+0x94] ;  /* 0x0000940001157983 */ /* 0x000f680000300800 */
[----:B------:R-:W5:Y:S04]  /*760b0*/  LDL.LU R28, [R1+0x98] ;  /* 0x00009800011c7983 */ /* 0x000f680000300800 */
[----:B------:R-:W5:Y:S01]  /*760c0*/  LDL.LU R22, [R1+0x9c] ;  /* 0x00009c0001167983 */ /* 0x000f620000300800 */
[----:B-1----:R-:W-:-:S05]  /*760d0*/  PRMT R5, R12, 0x3340, R1 ;  /* 0x000033400c057816 */ /* 0x002fca0000000001 */
[----:B------:R-:W-:Y:S04]  /*760e0*/  STL [R1+0x40], R5 ;  /* 0x0000400501007387 */ /* 0x000fe80000100800 */
[----:B------:R-:W5:Y:S01]  /*760f0*/  LDL.LU R25, [R1+0xa0] ;  /* 0x0000a00001197983 */ /* 0x000f620000300800 */
[----:B0-----:R-:W-:Y:S02]  /*76100*/  PRMT R4, R14, 0x3340, R3 ;  /* 0x000033400e047816 */ /* 0x001fe40000000003 */
[----:B------:R-:W-:-:S03]  /*76110*/  PRMT R3, R13, 0x3340, R1 ;  /* 0x000033400d037816 */ /* 0x000fc60000000001 */
[----:B------:R-:W-:Y:S04]  /*76120*/  STL [R1+0x3c], R4 ;  /* 0x00003c0401007387 */ /* 0x000fe80000100800 */
[----:B------:R0:W-:Y:S02]  /*76130*/  STL [R1+0x38], R3 ;  /* 0x0000380301007387 */ /* 0x0001e40000100800 */
[----:B0-----:R-:W-:Y:S02]  /*76140*/  PRMT R3, R2, 0x3340, R7 ;  /* 0x0000334002037816 */ /* 0x001fe40000000007 */
[----:B------:R-:W-:-:S03]  /*76150*/  PRMT R2, R8, 0x3340, R1 ;  /* 0x0000334008027816 */ /* 0x000fc60000000001 */
[----:B------:R-:W-:Y:S04]  /*76160*/  STL [R1+0x34], R3 ;  /* 0x0000340301007387 */ /* 0x000fe80000100800 */
[----:B------:R-:W5:Y:S04]  /*76170*/  LDL.LU R27, [R1+0xa4] ;  /* 0x0000a400011b7983 */ /* 0x000f680000300800 */
[----:B------:R-:W-:Y:S04]  /*76180*/  STL [R1+0x30], R2 ;  /* 0x0000300201007387 */ /* 0x000fe80000100800 */
[----:B------:R-:W5:Y:S04]  /*76190*/  LDL.LU R23, [R1+0xa8] ;  /* 0x0000a80001177983 */ /* 0x000f680000300800 */
[----:B------:R0:W-:Y:S04]  /*761a0*/  STL [R1+0x24], R0 ;  /* 0x0000240001007387 */ /* 0x0001e80000100800 */
[----:B------:R-:W5:Y:S04]  /*761b0*/  LDL.LU R19, [R1+0xac] ;  /* 0x0000ac0001137983 */ /* 0x000f680000300800 */
[----:B------:R-:W5:Y:S04]  /*761c0*/  LDL.LU R26, [R1+0xb0] ;  /* 0x0000b000011a7983 */ /* 0x000f680000300800 */
[----:B------:R-:W5:Y:S01]  /*761d0*/  LDL.LU R29, [R1+0xb4] ;  /* 0x0000b400011d7983 */ /* 0x000f620000300800 */
[----:B------:R-:W-:-:S04]  /*761e0*/  SHF.R.U32.HI R9, RZ, 0x8, R9 ;  /* 0x00000008ff097819 */ /* 0x000fc80000011609 */
[----:B------:R-:W-:-:S04]  /*761f0*/  LOP3.LUT R9, R9, 0xffff, RZ, 0xc0, !PT ;  /* 0x0000ffff09097812 */ /* 0x000fc800078ec0ff */
[----:B0-----:R-:W-:-:S05]  /*76200*/  PRMT R0, R9, 0x3340, R1 ;  /* 0x0000334009007816 */ /* 0x001fca0000000001 */
[----:B------:R5:W-:Y:S01]  /*76210*/  STL [R1+0x20], R0 ;  /* 0x0000200001007387 */ /* 0x000be20000100800 */
[----:B--2---:R-:W-:Y:S02]  /*76220*/  SHF.R.U32.HI R4, RZ, 0x8, R15 ;  /* 0x00000008ff047819 */ /* 0x004fe4000001160f */
[----:B---3--:R-:W-:Y:S02]  /*76230*/  SHF.R.U32.HI R3, RZ, 0x8, R20 ;  /* 0x00000008ff037819 */ /* 0x008fe40000011614 */
[----:B----4-:R-:W-:Y:S02]  /*76240*/  SHF.R.U32.HI R2, RZ, 0x8, R24 ;  /* 0x00000008ff027819 */ /* 0x010fe40000011618 */
[----:B-----5:R-:W-:Y:S02]  /*76250*/  SHF.R.U32.HI R0, RZ, 0x8, R21 ;  /* 0x00000008ff007819 */ /* 0x020fe40000011615 */
[----:B------:R-:W-:Y:S02]  /*76260*/  SHF.R.U32.HI R28, RZ, 0x8, R28 ;  /* 0x00000008ff1c7819 */ /* 0x000fe4000001161c */
[----:B------:R-:W-:-:S02]  /*76270*/  SHF.R.U32.HI R15, RZ, 0x8, R22 ;  /* 0x00000008ff0f7819 */ /* 0x000fc40000011616 */
[----:B------:R-:W-:Y:S02]  /*76280*/  LOP3.LUT R3, R3, 0xffff, RZ, 0xc0, !PT ;  /* 0x0000ffff03037812 */ /* 0x000fe400078ec0ff */
[----:B------:R-:W-:Y:S02]  /*76290*/  LOP3.LUT R4, R4, 0xffff, RZ, 0xc0, !PT ;  /* 0x0000ffff04047812 */ /* 0x000fe400078ec0ff */
[----:B------:R-:W-:Y:S02]  /*762a0*/  LOP3.LUT R2, R2, 0xffff, RZ, 0xc0, !PT ;  /* 0x0000ffff02027812 */ /* 0x000fe400078ec0ff */
[----:B------:R-:W-:Y:S02]  /*762b0*/  LOP3.LUT R28, R28, 0xffff, RZ, 0xc0, !PT ;  /* 0x0000ffff1c1c7812 */ /* 0x000fe400078ec0ff */
[----:B------:R-:W-:Y:S02]  /*762c0*/  LOP3.LUT R0, R0, 0xffff, RZ, 0xc0, !PT ;  /* 0x0000ffff00007812 */ /* 0x000fe400078ec0ff */
[----:B------:R-:W-:-:S02]  /*762d0*/  LOP3.LUT R15, R15, 0xffff, RZ, 0xc0, !PT ;  /* 0x0000ffff0f0f7812 */ /* 0x000fc400078ec0ff */
[----:B------:R-:W-:Y:S02]  /*762e0*/  PRMT R3, R4, 0x3340, R3 ;  /* 0x0000334004037816 */ /* 0x000fe40000000003 */
[--C-:B------:R-:W-:Y:S02]  /*762f0*/  PRMT R2, R2, 0x3340, R1.reuse ;  /* 0x0000334002027816 */ /* 0x100fe40000000001 */
[----:B------:R-:W-:Y:S02]  /*76300*/  PRMT R28, R0, 0x3340, R28 ;  /* 0x00003340001c7816 */ /* 0x000fe4000000001c */
[----:B------:R-:W-:Y:S01]  /*76310*/  PRMT R15, R15, 0x3340, R1 ;  /* 0x000033400f0f7816 */ /* 0x000fe20000000001 */
[----:B------:R-:W2:Y:S04]  /*76320*/  LDL.LU R22, [R1+0xb8] ;  /* 0x0000b80001167983 */ /* 0x000ea80000300800 */
[----:B------:R-:W-:Y:S04]  /*76330*/  STL [R1+0x1c], R3 ;  /* 0x00001c0301007387 */ /* 0x000fe80000100800 */
[----:B------:R0:W-:Y:S04]  /*76340*/  STL [R1+0x18], R2 ;  /* 0x0000180201007387 */ /* 0x0001e80000100800 */
[----:B------:R1:W-:Y:S04]  /*76350*/  STL [R1+0x13b0], R28 ;  /* 0x0013b01c01007387 */ /* 0x0003e80000100800 */
[----:B------:R-:W-:Y:S01]  /*76360*/  STL [R1+0x13b4], R15 ;  /* 0x0013b40f01007387 */ /* 0x000fe20000100800 */
[----:B0-----:R-:W-:-:S03]  /*76370*/  SHF.R.U32.HI R2, RZ, 0x8, R25 ;  /* 0x00000008ff027819 */ /* 0x001fc60000011619 */
[----:B------:R-:W3:Y:S04]  /*76380*/  LDL.LU R25, [R1+0xbc] ;  /* 0x0000bc0001197983 */ /* 0x000ee80000300800 */
[----:B------:R-:W4:Y:S04]  /*76390*/  LDL.LU R6, [R1+0xc0] ;  /* 0x0000c00001067983 */ /* 0x000f280000300800 */
[----:B------:R-:W5:Y:S04]  /*763a0*/  LDL.LU R20, [R1+0xc4] ;  /* 0x0000c40001147983 */ /* 0x000f680000300800 */
[----:B------:R-:W5:Y:S04]  /*763b0*/  LDL.LU R24, [R1+0xc8] ;  /* 0x0000c80001187983 */ /* 0x000f680000300800 */
[----:B------:R-:W5:Y:S01]  /*763c0*/  LDL.LU R21, [R1+0xcc] ;  /* 0x0000cc0001157983 */ /* 0x000f620000300800 */
[----:B------:R-:W-:-:S03]  /*763d0*/  SHF.R.U32.HI R14, RZ, 0x8, R29 ;  /* 0x00000008ff0e7819 */ /* 0x000fc6000001161d */
[----:B------:R-:W5:Y:S01]  /*763e0*/  LDL.LU R29, [R1+0xd0] ;  /* 0x0000d000011d7983 */ /* 0x000f620000300800 */
[----:B------:R-:W-:Y:S02]  /*763f0*/  SHF.R.U32.HI R27, RZ, 0x8, R27 ;  /* 0x00000008ff1b7819 */ /* 0x000fe4000001161b */
[----:B------:R-:W-:Y:S02]  /*76400*/  SHF.R.U32.HI R8, RZ, 0x8, R23 ;  /* 0x00000008ff087819 */ /* 0x000fe40000011617 */
[----:B------:R-:W-:Y:S02]  /*76410*/  SHF.R.U32.HI R0, RZ, 0x8, R19 ;  /* 0x00000008ff007819 */ /* 0x000fe40000011613 */
[----:B------:R-:W-:Y:S02]  /*76420*/  SHF.R.U32.HI R26, RZ, 0x8, R26 ;  /* 0x00000008ff1a7819 */ /* 0x000fe4000001161a */
[----:B------:R-:W-:Y:S02]  /*76430*/  LOP3.LUT R27, R27, 0xffff, RZ, 0xc0, !PT ;  /* 0x0000ffff1b1b7812 */ /* 0x000fe400078ec0ff */
[----:B------:R-:W-:-:S02]  /*76440*/  LOP3.LUT R2, R2, 0xffff, RZ, 0xc0, !PT ;  /* 0x0000ffff02027812 */ /* 0x000fc400078ec0ff */
[----:B------:R-:W-:Y:S02]  /*76450*/  LOP3.LUT R8, R8, 0xffff, RZ, 0xc0, !PT ;  /* 0x0000ffff08087812 */ /* 0x000fe400078ec0ff */
[----:B------:R-:W-:Y:S02]  /*76460*/  LOP3.LUT R26, R26, 0xffff, RZ, 0xc0, !PT ;  /* 0x0000ffff1a1a7812 */ /* 0x000fe400078ec0ff */
[----:B------:R-:W-:Y:S02]  /*76470*/  LOP3.LUT R0, R0, 0xffff, RZ, 0xc0, !PT ;  /* 0x0000ffff00007812 */ /* 0x000fe400078ec0ff */
[----:B------:R-:W-:Y:S02]  /*76480*/  LOP3.LUT R14, R14, 0xffff, RZ, 0xc0, !PT ;  /* 0x0000ffff0e0e7812 */ /* 0x000fe400078ec0ff */
[----:B------:R-:W-:Y:S02]  /*76490*/  PRMT R27, R2, 0x3340, R27 ;  /* 0x00003340021b7816 */ /* 0x000fe4000000001b */
[----:B------:R-:W-:-:S02]  /*764a0*/  PRMT R8, R8, 0x3340, R1 ;  /* 0x0000334008087816 */ /* 0x000fc40000000001 */
[----:B------:R-:W-:Y:S02]  /*764b0*/  PRMT R26, R0, 0x3340, R26 ;  /* 0x00003340001a7816 */ /* 0x000fe4000000001a */
[----:B------:R-:W-:Y:S01]  /*764c0*/  PRMT R14, R14, 0x3340, R1 ;  /* 0x000033400e0e7816 */ /* 0x000fe20000000001 */
[----:B------:R-:W-:Y:S04]  /*764d0*/  STL [R1+0x13b8], R27 ;  /* 0x0013b81b01007387 */ /* 0x000fe80000100800 */
[----:B------:R-:W-:Y:S04]  /*764e0*/  STL [R1+0x13bc], R8 ;  /* 0x0013bc0801007387 */ /* 0x000fe80000100800 */
[----:B------:R-:W-:Y:S04]  /*764f0*/  STL [R1+0x13c0], R26 ;  /* 0x0013c01a01007387 */ /* 0x000fe80000100800 */
[----:B------:R-:W-:Y:S04]  /*76500*/  STL [R1+0x13c4], R14 ;  /* 0x0013c40e01007387 */ /* 0x000fe80000100800 */
[----:B------:R-:W5:Y:S04]  /*76510*/  LDL.LU R23, [R1+0xd4] ;  /* 0x0000d40001177983 */ /* 0x000f680000300800 */
[----:B------:R-:W5:Y:S04]  /*76520*/  LDL.LU R18, [R1+0xd8] ;  /* 0x0000d80001127983 */ /* 0x000f680000300800 */
[----:B------:R-:W5:Y:S01]  /*76530*/  LDL.LU R16, [R1+0xdc] ;  /* 0x0000dc0001107983 */ /* 0x000f620000300800 */
[----:B--2---:R-:W-:-:S03]  /*76540*/  SHF.R.U32.HI R2, RZ, 0x8, R22 ;  /* 0x00000008ff027819 */ /* 0x004fc60000011616 */
[----:B------:R-:W2:Y:S04]  /*76550*/  LDL.LU R22, [R1+0xe0] ;  /* 0x0000e00001167983 */ /* 0x000ea80000300800 */
[----:B------:R-:W2:Y:S01]  /*76560*/  LDL.LU R19, [R1+0xe4] ;  /* 0x0000e40001137983 */ /* 0x000ea20000300800 */
[----:B------:R-:W-:Y:S02]  /*76570*/  LOP3.LUT R2, R2, 0xffff, RZ, 0xc0, !PT ;  /* 0x0000ffff02027812 */ /* 0x000fe400078ec0ff */
[----:B---3--:R-:W-:Y:S02]  /*76580*/  SHF.R.U32.HI R25, RZ, 0x8, R25 ;  /* 0x00000008ff197819 */ /* 0x008fe40000011619 */
[----:B----4-:R-:W-:Y:S02]  /*76590*/  SHF.R.U32.HI R12, RZ, 0x8, R6 ;  /* 0x00000008ff0c7819 */ /* 0x010fe40000011606 */
[----:B-----5:R-:W-:-:S02]  /*765a0*/  SHF.R.U32.HI R0, RZ, 0x8, R20 ;  /* 0x00000008ff007819 */ /* 0x020fc40000011614 */
[----:B------:R-:W-:Y:S02]  /*765b0*/  SHF.R.U32.HI R24, RZ, 0x8, R24 ;  /* 0x00000008ff187819 */ /* 0x000fe40000011618 */
[----:B------:R-:W-:Y:S02]  /*765c0*/  SHF.R.U32.HI R5, RZ, 0x8, R21 ;  /* 0x00000008ff057819 */ /* 0x000fe40000011615 */
[----:B------:R-:W-:Y:S02]  /*765d0*/  LOP3.LUT R25, R25, 0xffff, RZ, 0xc0, !PT ;  /* 0x0000ffff19197812 */ /* 0x000fe400078ec0ff */
[----:B------:R-:W-:Y:S02]  /*765e0*/  LOP3.LUT R12, R12, 0xffff, RZ, 0xc0, !PT ;  /* 0x0000ffff0c0c7812 */ /* 0x000fe400078ec0ff */
[----:B------:R-:W-:Y:S02]  /*765f0*/  LOP3.LUT R24, R24, 0xffff, RZ, 0xc0, !PT ;  /* 0x0000ffff18187812 */ /* 0x000fe400078ec0ff */
[----:B------:R-:W-:-:S02]  /*76600*/  LOP3.LUT R0, R0, 0xffff, RZ, 0xc0, !PT ;  /* 0x0000ffff00007812 */ /* 0x000fc400078ec0ff */
[----:B------:R-:W-:Y:S02]  /*76610*/  LOP3.LUT R5, R5, 0xffff, RZ, 0xc0, !PT ;  /* 0x0000ffff05057812 */ /* 0x000fe400078ec0ff */
[----:B------:R-:W-:Y:S02]  /*76620*/  PRMT R25, R2, 0x3340, R25 ;  /* 0x0000334002197816 */ /* 0x000fe40000000019 */
[--C-:B------:R-:W-:Y:S02]  /*76630*/  PRMT R12, R12, 0x3340, R1.reuse ;  /* 0x000033400c0c7816 */ /* 0x100fe40000000001 */
[----:B------:R-:W-:Y:S02]  /*76640*/  PRMT R24, R0, 0x3340, R24 ;  /* 0x0000334000187816 */ /* 0x000fe40000000018 */
[----:B------:R-:W-:Y:S01]  /*76650*/  PRMT R5, R5, 0x3340, R1 ;  /* 0x0000334005057816 */ /* 0x000fe20000000001 */
[----:B------:R-:W-:Y:S04]  /*76660*/  STL [R1+0x13c8], R25 ;  /* 0x0013c81901007387 */ /* 0x000fe80000100800 */
[----:B------:R-:W-:Y:S04]  /*76670*/  STL [R1+0x13cc], R12 ;  /* 0x0013cc0c01007387 */ /* 0x000fe80000100800 */
[----:B------:R-:W-:Y:S04]  /*76680*/  STL [R1+0x13d0], R24 ;  /* 0x0013d01801007387 */ /* 0x000fe80000100800 */
[----:B------:R-:W-:Y:S04]  /*76690*/  STL [R1+0x13d4], R5 ;  /* 0x0013d40501007387 */ /* 0x000fe80000100800 */
[----:B------:R-:W3:Y:S04]  /*766a0*/  LDL.LU R11, [R1+0xec] ;  /* 0x0000ec00010b7983 */ /* 0x000ee80000300800 */
[----:B------:R-:W4:Y:S04]  /*766b0*/  LDL.LU R21, [R1+0xf0] ;  /* 0x0000f00001157983 */ /* 0x000f280000300800 */
[----:B------:R-:W5:Y:S04]  /*766c0*/  LDL.LU R17, [R1+0xf4] ;  /* 0x0000f40001117983 */ /* 0x000f680000300800 */
[----:B------:R-:W4:Y:S01]  /*766d0*/  LDL.LU R6, [R1+0xf8] ;  /* 0x0000f80001067983 */ /* 0x000f220000300800 */
[----:B------:R-:W-:-:S03]  /*766e0*/  SHF.R.U32.HI R2, RZ, 0x8, R29 ;  /* 0x00000008ff027819 */ /* 0x000fc6000001161d */
[----:B------:R-:W4:Y:S04]  /*766f0*/  LDL.LU R20, [R1+0xfc] ;  /* 0x0000fc0001147983 */ /* 0x000f280000300800 */
[----:B------:R-:W4:Y:S04]  /*76700*/  LDL.LU R29, [R1+0x100] ;  /* 0x00010000011d7983 */ /* 0x000f280000300800 */
[----:B-1----:R-:W4:Y:S01]  /*76710*/  LDL.LU R28, [R1+0x108] ;  /* 0x00010800011c7983 */ /* 0x002f220000300800 */
[----:B------:R-:W-:Y:S02]  /*76720*/  LOP3.LUT R2, R2, 0xffff, RZ, 0xc0, !PT ;  /* 0x0000ffff02027812 */ /* 0x000fe400078ec0ff */
[----:B------:R-:W-:-:S02]  /*76730*/  SHF.R.U32.HI R23, RZ, 0x8, R23 ;  /* 0x00000008ff177819 */ /* 0x000fc40000011617 */
[----:B------:R-:W-:Y:S02]  /*76740*/  SHF.R.U32.HI R13, RZ, 0x8, R18 ;  /* 0x00000008ff0d7819 */ /* 0x000fe40000011612 */
[----:B------:R-:W-:Y:S02]  /*76750*/  SHF.R.U32.HI R0, RZ, 0x8, R16 ;  /* 0x00000008ff007819 */ /* 0x000fe40000011610 */
[----:B------:R-:W-:Y:S02]  /*76760*/  LOP3.LUT R23, R23, 0xffff, RZ, 0xc0, !PT ;  /* 0x0000ffff17177812 */ /* 0x000fe400078ec0ff */
[----:B------:R-:W-:Y:S02]  /*76770*/  LOP3.LUT R13, R13, 0xffff, RZ, 0xc0, !PT ;  /* 0x0000ffff0d0d7812 */ /* 0x000fe400078ec0ff */
[----:B------:R-:W-:Y:S02]  /*76780*/  LOP3.LUT R0, R0, 0xffff, RZ, 0xc0, !PT ;  /* 0x0000ffff00007812 */ /* 0x000fe400078ec0ff */
[----:B------:R-:W-:-:S02]  /*76790*/  PRMT R23, R2, 0x3340, R23 ;  /* 0x0000334002177816 */ /* 0x000fc40000000017 */
[----:B------:R-:W-:Y:S02]  /*767a0*/  PRMT R13, R13, 0x3340, R1 ;  /* 0x000033400d0d7816 */ /* 0x000fe40000000001 */
[----:B--2---:R-:W-:Y:S02]  /*767b0*/  SHF.R.U32.HI R7, RZ, 0x8, R19 ;  /* 0x00000008ff077819 */ /* 0x004fe40000011613 */
[----:B------:R-:W-:Y:S01]  /*767c0*/  SHF.R.U32.HI R22, RZ, 0x8, R22 ;  /* 0x00000008ff167819 */ /* 0x000fe20000011616 */
[----:B------:R-:W2:Y:S04]  /*767d0*/  LDL.LU R19, [R1+0x10c] ;  /* 0x00010c0001137983 */ /* 0x000ea80000300800 */
[----:B------:R-:W2:Y:S04]  /*767e0*/  LDL.LU R10, [R1+0x110] ;  /* 0x00011000010a7983 */ /* 0x000ea80000300800 */
[----:B------:R-:W2:Y:S04]  /*767f0*/  LDL.LU R4, [R1+0x114] ;  /* 0x0001140001047983 */ /* 0x000ea80000300800 */
[----:B------:R-:W2:Y:S04]  /*76800*/  LDL.LU R18, [R1+0x118] ;  /* 0x0001180001127983 */ /* 0x000ea80000300800 */
[----:B------:R-:W2:Y:S01]  /*76810*/  LDL.LU R16, [R1+0x11c] ;  /* 0x00011c0001107983 */ /* 0x000ea20000300800 */
[----:B------:R-:W-:-:S02]  /*76820*/  LOP3.LUT R22, R22, 0xffff, RZ, 0xc0, !PT ;  /* 0x0000ffff16167812 */ /* 0x000fc400078ec0ff */
[----:B------:R-:W-:Y:S02]  /*76830*/  LOP3.LUT R7, R7, 0xffff, RZ, 0xc0, !PT ;  /* 0x0000ffff07077812 */ /* 0x000fe400078ec0ff */
[----:B------:R-:W-:Y:S02]  /*76840*/  PRMT R22, R0, 0x3340, R22 ;  /* 0x0000334000167816 */ /* 0x000fe40000000016 */
[----:B------:R-:W-:Y:S01]  /*76850*/  PRMT R7, R7, 0x3340, R1 ;  /* 0x0000334007077816 */ /* 0x000fe20000000001 */
[----:B------:R-:W-:Y:S04]  /*76860*/  STL [R1+0x13d8], R23 ;  /* 0x0013d81701007387 */ /* 0x000fe80000100800 */
[----:B------:R-:W-:Y:S04]  /*76870*/  STL [R1+0x13dc], R13 ;  /* 0x0013dc0d01007387 */ /* 0x000fe80000100800 */
[----:B------:R-:W-:Y:S04]  /*76880*/  STL [R1+0x13e0], R22 ;  /* 0x0013e01601007387 */ /* 0x000fe80000100800 */
[----:B------:R-:W-:Y:S04]  /*76890*/  STL [R1+0x13e4], R7 ;  /* 0x0013e40701007387 */ /* 0x000fe80000100800 */
[----:B------:R-:W2:Y:S01]  /*768a0*/  LDL.LU R3, [R1+0x128] ;  /* 0x0001280001037983 */ /* 0x000ea20000300800 */
[----:B---3--:R-:W-:-:S02]  /*768b0*/  SHF.R.U32.HI R2, RZ, 0x8, R11 ;  /* 0x00000008ff027819 */ /* 0x008fc4000001160b */
[----:B-----5:R-:W-:Y:S02]  /*768c0*/  SHF.R.U32.HI R11, RZ, 0x8, R17 ;  /* 0x00000008ff0b7819 */ /* 0x020fe40000011611 */
[----:B----4-:R-:W-:Y:S01]  /*768d0*/  SHF.R.U32.HI R0, RZ, 0x8, R6 ;  /* 0x00000008ff007819 */ /* 0x010fe20000011606 */
[----:B------:R-:W3:Y:S04]  /*768e0*/  LDL.LU R17, [R1+0x124] ;  /* 0x0001240001117983 */ /* 0x000ee80000300800 */
[----:B------:R-:W4:Y:S01]  /*768f0*/  LDL.LU R9, [R1+0x104] ;  /* 0x0001040001097983 */ /* 0x000f220000300800 */
[----:B------:R-:W-:-:S03]  /*76900*/  SHF.R.U32.HI R6, RZ, 0x8, R29 ;  /* 0x00000008ff067819 */ /* 0x000fc6000001161d */
[----:B------:R-:W5:Y:S01]  /*76910*/  LDL.LU R29, [R1+0x12c] ;  /* 0x00012c00011d7983 */ /* 0x000f620000300800 */
[----:B------:R-:W-:Y:S02]  /*76920*/  SHF.R.U32.HI R21, RZ, 0x8, R21 ;  /* 0x00000008ff157819 */ /* 0x000fe40000011615 */
[----:B------:R-:W-:Y:S02]  /*76930*/  SHF.R.U32.HI R20, RZ, 0x8, R20 ;  /* 0x00000008ff147819 */ /* 0x000fe40000011614 */
[----:B------:R-:W-:Y:S02]  /*76940*/  LOP3.LUT R2, R2, 0xffff, RZ, 0xc0, !PT ;  /* 0x0000ffff02027812 */ /* 0x000fe400078ec0ff */
[----:B------:R-:W-:Y:S02]  /*76950*/  LOP3.LUT R21, R21, 0xffff, RZ, 0xc0, !PT ;  /* 0x0000ffff15157812 */ /* 0x000fe400078ec0ff */
[----:B------:R-:W-:Y:S02]  /*76960*/  LOP3.LUT R20, R20, 0xffff, RZ, 0xc0, !PT ;  /* 0x0000ffff14147812 */ /* 0x000fe400078ec0ff */
[----:B------:R-:W-:-:S02]  /*76970*/  LOP3.LUT R0, R0, 0xffff, RZ, 0xc0, !PT ;  /* 0x0000ffff00007812 */ /* 0x000fc400078ec0ff */
[----:B------:R-:W-:Y:S02]  /*76980*/  PRMT R21, R2, 0x3340, R21 ;  /* 0x0000334002157816 */ /* 0x000fe40000000015 */
[----:B------:R-:W-:Y:S02]  /*76990*/  SHF.R.U32.HI R2, RZ, 0x8, R28 ;  /* 0x00000008ff027819 */ /* 0x000fe4000001161c */
[----:B------:R-:W-:Y:S02]  /*769a0*/  LOP3.LUT R11, R11, 0xffff, RZ, 0xc0, !PT ;  /* 0x0000ffff0b0b7812 */ /* 0x000fe400078ec0ff */
[----:B------:R-:W-:Y:S02]  /*769b0*/  PRMT R20, R0, 0x3340, R20 ;  /* 0x0000334000147816 */ /* 0x000fe40000000014 */
[----:B------:R-:W-:Y:S02]  /*769c0*/  LOP3.LUT R6, R6, 0xffff, RZ, 0xc0, !PT ;  /* 0x0000ffff06067812 */ /* 0x000fe400078ec0ff */
[----:B------:R-:W-:-:S02]  /*769d0*/  LOP3.LUT R2, R2, 0xffff, RZ, 0xc0, !PT ;  /* 0x0000ffff02027812 */ /* 0x000fc400078ec0ff */
[--C-:B------:R-:W-:Y:S02]  /*769e0*/  PRMT R11, R11, 0x3340, R1.reuse ;  /* 0x000033400b0b7816 */ /* 0x100fe40000000001 */
[----:B------:R-:W-:Y:S01]  /*769f0*/  PRMT R6, R6, 0x3340, R1 ;  /* 0x0000334006067816 */ /* 0x000fe20000000001 */
[----:B------:R-:W-:Y:S04]  /*76a00*/  STL [R1+0x13e8], R21 ;  /* 0x0013e81501007387 */ /* 0x000fe80000100800 */
[----:B------:R-:W-:Y:S04]  /*76a10*/  STL [R1+0x13ec], R11 ;  /* 0x0013ec0b01007387 */ /* 0x000fe80000100800 */
[----:B------:R-:W-:Y:S04]  /*76a20*/  STL [R1+0x13f0], R20 ;  /* 0x0013f01401007387 */ /* 0x000fe80000100800 */
[----:B------:R-:W-:Y:S01]  /*76a30*/  STL [R1+0x13f4], R6 ;  /* 0x0013f40601007387 */ /* 0x000fe20000100800 */
[----:B--2---:R-:W-:-:S02]  /*76a40*/  SHF.R.U32.HI R19, RZ, 0x8, R19 ;  /* 0x00000008ff137819 */ /* 0x004fc40000011613 */
        /* <DEDUP_REMOVED lines=9> */
[----:B------:R-:W-:Y:S02]  /*76ae0*/  PRMT R19, R2, 0x3340, R19 ;  /* 0x0000334002137816 */ /* 0x000fe40000000013 */
[----:B------:R-:W-:Y:S02]  /*76af0*/  PRMT R10, R10, 0x3340, R1 ;  /* 0x000033400a0a7816 */ /* 0x000fe40000000001 */
[----:B------:R-:W-:-:S02]  /*76b00*/  PRMT R18, R0, 0x3340, R18 ;  /* 0x0000334000127816 */ /* 0x000fc40000000012 */
[----:B------:R-:W-:Y:S01]  /*76b10*/  PRMT R16, R16, 0x3340, R1 ;  /* 0x0000334010107816 */ /* 0x000fe20000000001 */
[----:B------:R-:W-:Y:S04]  /*76b20*/  STL [R1+0x13f8], R19 ;  /* 0x0013f81301007387 */ /* 0x000fe80000100800 */
[----:B------:R-:W-:Y:S04]  /*76b30*/  STL [R1+0x13fc], R10 ;  /* 0x0013fc0a01007387 */ /* 0x000fe80000100800 */
[----:B------:R-:W-:Y:S04]  /*76b40*/  STL [R1+0x1400], R18 ;  /* 0x0014001201007387 */ /* 0x000fe80000100800 */
[----:B------:R-:W-:Y:S01]  /*76b50*/  STL [R1+0x1404], R16 ;  /* 0x0014041001007387 */ /* 0x000fe20000100800 */
[----:B------:R-:W-:-:S03]  /*76b60*/  SHF.R.U32.HI R4, RZ, 0x8, R3 ;  /* 0x00000008ff047819 */ /* 0x000fc60000011603 */
[----:B------:R-:W2:Y:S04]  /*76b70*/  LDL.LU R2, [R1+0x120] ;  /* 0x0001200001027983 */ /* 0x000ea80000300800 */
[----:B------:R-:W2:Y:S01]  /*76b80*/  LDL.LU R0, [R1+0xe8] ;  /* 0x0000e80001007983 */ /* 0x000ea20000300800 */
[----:B-----5:R-:W-:-:S03]  /*76b90*/  SHF.R.U32.HI R3, RZ, 0x8, R29 ;  /* 0x00000008ff037819 */ /* 0x020fc6000001161d */
[----:B------:R-:W5:Y:S04]  /*76ba0*/  LDL.LU R29, [R1+0x148] ;  /* 0x00014800011d7983 */ /* 0x000f680000300800 */
[----:B-----5:R0:W-:Y:S04]  /*76bb0*/  STL [R1+0x1434], R29 ;  /* 0x0014341d01007387 */ /* 0x0201e80000100800 */
[----:B0-----:R-:W5:Y:S04]  /*76bc0*/  LDL.LU R29, [R1+0x150] ;  /* 0x00015000011d7983 */ /* 0x001f680000300800 */
[----:B------:R-:W2:Y:S04]  /*76bd0*/  LDL.LU R16, [R1+0x2c] ;  /* 0x00002c0001107983 */ /* 0x000ea80000300800 */
        /* <DEDUP_REMOVED lines=12> */
[----:B------:R-:W2:Y:S04]  /*76ca0*/  LDL.LU R18, [R1+0x6c] ;  /* 0x00006c0001127983 */ /* 0x000ea80000300800 */
[----:B--2---:R0:W-:Y:S04]  /*76cb0*/  STL [R1+0x140c], R18 ;  /* 0x00140c1201007387 */ /* 0x0041e80000100800 */
[----:B0-----:R-:W2:Y:S04]  /*76cc0*/  LDL.LU R18, [R1+0xc] ;  /* 0x00000c0001127983 */ /* 0x001ea80000300800 */
[----:B--2---:R0:W-:Y:S04]  /*76cd0*/  STL [R1+0x1414], R18 ;  /* 0x0014141201007387 */ /* 0x0041e80000100800 */
[----:B0-----:R-:W2:Y:S04]  /*76ce0*/  LDL.LU R18, [R1+0x28] ;  /* 0x0000280001127983 */ /* 0x001ea80000300800 */
[----:B--2---:R0:W-:Y:S04]  /*76cf0*/  STL [R1+0x141c], R18 ;  /* 0x00141c1201007387 */ /* 0x0041e80000100800 */
[----:B0-----:R-:W2:Y:S01]  /*76d00*/  LDL.LU R18, [R1+0x10] ;  /* 0x0000100001127983 */ /* 0x001ea20000300800 */
[----:B---3--:R-:W-:-:S02]  /*76d10*/  SHF.R.U32.HI R17, RZ, 0x8, R17 ;  /* 0x00000008ff117819 */ /* 0x008fc40000011611 */
[----:B------:R-:W-:Y:S02]  /*76d20*/  LOP3.LUT R4, R4, 0xffff, RZ, 0xc0, !PT ;  /* 0x0000ffff04047812 */ /* 0x000fe400078ec0ff */
[----:B------:R-:W-:-:S04]  /*76d30*/  LOP3.LUT R17, R17, 0xffff, RZ, 0xc0, !PT ;  /* 0x0000ffff11117812 */ /* 0x000fc800078ec0ff */
[----:B------:R-:W-:Y:S01]  /*76d40*/  PRMT R17, R4, 0x3340, R17 ;  /* 0x0000334004117816 */ /* 0x000fe20000000011 */
[----:B--2---:R0:W-:Y:S04]  /*76d50*/  STL [R1+0x1424], R18 ;  /* 0x0014241201007387 */ /* 0x0041e80000100800 */
[----:B0-----:R-:W2:Y:S04]  /*76d60*/  LDL.LU R18, [R1+0x14] ;  /* 0x0000140001127983 */ /* 0x001ea80000300800 */
[----:B------:R-:W3:Y:S04]  /*76d70*/  LDL.LU R10, [R1+0x8] ;  /* 0x00000800010a7983 */ /* 0x000ee80000300800 */
[----:B------:R-:W3:Y:S04]  /*76d80*/  LDL.LU R19, [R1+0x68] ;  /* 0x0000680001137983 */ /* 0x000ee80000300800 */
        /* <DEDUP_REMOVED lines=18> */
[----:B------:R-:W5:Y:S01]  /*76eb0*/  LDL.LU R4, [R1+0x154] ;  /* 0x0001540001047983 */ /* 0x000f620000300800 */
[----:B------:R-:W-:-:S02]  /*76ec0*/  SHF.R.U32.HI R2, RZ, 0x8, R2 ;  /* 0x00000008ff027819 */ /* 0x000fc40000011602 */
[----:B------:R-:W-:Y:S02]  /*76ed0*/  LOP3.LUT R3, R3, 0xffff, RZ, 0xc0, !PT ;  /* 0x0000ffff03037812 */ /* 0x000fe400078ec0ff */
[----:B------:R-:W-:-:S04]  /*76ee0*/  LOP3.LUT R2, R2, 0xffff, RZ, 0xc0, !PT ;  /* 0x0000ffff02027812 */ /* 0x000fc800078ec0ff */
[----:B------:R-:W-:Y:S02]  /*76ef0*/  PRMT R2, R3, 0x3340, R2 ;  /* 0x0000334003027816 */ /* 0x000fe40000000002 */
[----:B------:R-:W2:Y:S04]  /*76f00*/  LDL.LU R3, [R1+0x14c] ;  /* 0x00014c0001037983 */ /* 0x000ea80000300800 */
[----:B------:R0:W-:Y:S04]  /*76f10*/  STL [R1+0x4], R2 ;  /* 0x0000040201007387 */ /* 0x0001e80000100800 */
[----:B0-----:R-:W2:Y:S01]  /*76f20*/  LDL.LU R2, [R1+0x13c] ;  /* 0x00013c0001027983 */ /* 0x001ea20000300800 */
[----:B-----5:R-:W-:-:S03]  /*76f30*/  PRMT R4, R4, 0x5410, R29 ;  /* 0x0000541004047816 */ /* 0x020fc6000000001d */
[----:B------:R-:W2:Y:S02]  /*76f40*/  LDL.LU R29, [R1+0x1434] ;  /* 0x00143400011d7983 */ /* 0x000ea40000300800 */
[----:B--2---:R-:W-:Y:S02]  /*76f50*/  PRMT R3, R3, 0x5410, R29 ;  /* 0x0000541003037816 */ /* 0x004fe4000000001d */
[----:B------:R-:W2:Y:S02]  /*76f60*/  LDL.LU R29, [R1+0x1430] ;  /* 0x00143000011d7983 */ /* 0x000ea40000300800 */
[----:B--2---:R-:W-:Y:S02]  /*76f70*/  PRMT R29, R29, 0x5410, R16 ;  /* 0x000054101d1d7816 */ /* 0x004fe40000000010 */
[----:B------:R-:W2:Y:S02]  /*76f80*/  LDL.LU R16, [R1+0x142c] ;  /* 0x00142c0001107983 */ /* 0x000ea40000300800 */
[----:B--2---:R-:W-:-:S02]  /*76f90*/  PRMT R2, R2, 0x5410, R16 ;  /* 0x0000541002027816 */ /* 0x004fc40000000010 */
[----:B------:R-:W2:Y:S02]  /*76fa0*/  LDL.LU R16, [R1+0x1428] ;  /* 0x0014280001107983 */ /* 0x000ea40000300800 */
[----:B--2---:R-:W-:Y:S02]  /*76fb0*/  PRMT R16, R16, 0x5410, R18 ;  /* 0x0000541010107816 */ /* 0x004fe40000000012 */
[----:B------:R-:W2:Y:S04]  /*76fc0*/  LDL.LU R18, [R1+0x1424] ;  /* 0x0014240001127983 */ /* 0x000ea80000300800 */
[----:B------:R0:W-:Y:S04]  /*76fd0*/  STL [R1+0x14], R16 ;  /* 0x0000141001007387 */ /* 0x0001e80000100800 */
[----:B0-----:R-:W2:Y:S02]  /*76fe0*/  LDL.LU R16, [R1+0x1420] ;  /* 0x0014200001107983 */ /* 0x001ea40000300800 */
[----:B--2---:R-:W-:-:S02]  /*76ff0*/  PRMT R16, R16, 0x5410, R18 ;  /* 0x0000541010107816 */ /* 0x004fc40000000012 */
        /* <DEDUP_REMOVED lines=10> */
[----:B0-----:R-:W2:Y:S01]  /*770a0*/  LDL.LU R16, [R1+0x1408] ;  /* 0x0014080001107983 */ /* 0x001ea20000300800 */
[----:B---3--:R-:W-:Y:S02]  /*770b0*/  PRMT R19, R19, 0x5410, R10 ;  /* 0x0000541013137816 */ /* 0x008fe4000000000a */
[----:B------:R-:W-:-:S02]  /*770c0*/  PRMT R20, R20, 0x5410, R6 ;  /* 0x0000541014147816 */ /* 0x000fc40000000006 */
[----:B------:R-:W-:Y:S02]  /*770d0*/  PRMT R21, R21, 0x5410, R11 ;  /* 0x0000541015157816 */ /* 0x000fe4000000000b */
[----:B------:R-:W-:Y:S02]  /*770e0*/  PRMT R22, R22, 0x5410, R7 ;  /* 0x0000541016167816 */ /* 0x000fe40000000007 */
[----:B------:R-:W-:Y:S02]  /*770f0*/  PRMT R23, R23, 0x5410, R13 ;  /* 0x0000541017177816 */ /* 0x000fe4000000000d */
[----:B------:R-:W-:Y:S02]  /*77100*/  PRMT R24, R24, 0x5410, R5 ;  /* 0x0000541018187816 */ /* 0x000fe40000000005 */
[----:B------:R-:W-:Y:S02]  /*77110*/  PRMT R25, R25, 0x5410, R12 ;  /* 0x0000541019197816 */ /* 0x000fe4000000000c */
[----:B------:R-:W-:-:S02]  /*77120*/  PRMT R26, R26, 0x5410, R14 ;  /* 0x000054101a1a7816 */ /* 0x000fc4000000000e */
[----:B------:R-:W-:Y:S02]  /*77130*/  PRMT R27, R27, 0x5410, R8 ;  /* 0x000054101b1b7816 */ /* 0x000fe40000000008 */
[----:B------:R-:W-:Y:S02]  /*77140*/  PRMT R28, R28, 0x5410, R15 ;  /* 0x000054101c1c7816 */ /* 0x000fe4000000000f */
[----:B--2---:R-:W-:Y:S02]  /*77150*/  PRMT R18, R18, 0x5410, R16 ;  /* 0x0000541012127816 */ /* 0x004fe40000000010 */
[----:B------:R-:W2:Y:S04]  /*77160*/  LDL.LU R16, [R1+0x1404] ;  /* 0x0014040001107983 */ /* 0x000ea80000300800 */
[----:B------:R0:W-:Y:S04]  /*77170*/  STL [R1+0x2c], R18 ;  /* 0x00002c1201007387 */ /* 0x0001e80000100800 */
[----:B0-----:R-:W2:Y:S04]  /*77180*/  LDL.LU R18, [R1+0x1400] ;  /* 0x0014000001127983 */ /* 0x001ea80000300800 */
[----:B------:R-:W3:Y:S04]  /*77190*/  LDL.LU R10, [R1+0x13fc] ;  /* 0x0013fc00010a7983 */ /* 0x000ee80000300800 */
[----:B------:R0:W-:Y:S04]  /*771a0*/  STL [R1+0x8], R19 ;  /* 0x0000081301007387 */ /* 0x0001e80000100800 */
[----:B0-----:R-:W3:Y:S04]  /*771b0*/  LDL.LU R19, [R1+0x13f8] ;  /* 0x0013f80001137983 */ /* 0x001ee80000300800 */
[----:B------:R-:W5:Y:S04]  /*771c0*/  LDL.LU R6, [R1+0x13f4] ;  /* 0x0013f40001067983 */ /* 0x000f680000300800 */
        /* <DEDUP_REMOVED lines=23> */
[----:B------:R-:W3:Y:S04]  /*77340*/  LDL.LU R15, [R1+0x13b4] ;  /* 0x0013b400010f7983 */ /* 0x000ee80000300800 */
[----:B------:R0:W-:Y:S04]  /*77350*/  STL [R1+0x3c], R28 ;  /* 0x00003c1c01007387 */ /* 0x0001e80000100800 */
[----:B0-----:R-:W3:Y:S01]  /*77360*/  LDL.LU R28, [R1+0x13b0] ;  /* 0x0013b000011c7983 */ /* 0x001ee20000300800 */
[----:B----4-:R-:W-:-:S02]  /*77370*/  SHF.R.U32.HI R9, RZ, 0x8, R9 ;  /* 0x00000008ff097819 */ /* 0x010fc40000011609 */
[----:B--2---:R-:W-:Y:S02]  /*77380*/  PRMT R8, R27, 0x5410, R8 ;  /* 0x000054101b087816 */ /* 0x004fe40000000008 */
[----:B---3--:R-:W-:Y:S02]  /*77390*/  PRMT R15, R28, 0x5410, R15 ;  /* 0x000054101c0f7816 */ /* 0x008fe4000000000f */
[----:B------:R-:W2:Y:S04]  /*773a0*/  LDL.LU R28, [R1+0x1f4] ;  /* 0x0001f400011c7983 */ /* 0x000ea80000300800 */
[----:B------:R0:W-:Y:S04]  /*773b0*/  STL [R1+0x44], R15 ;  /* 0x0000440f01007387 */ /* 0x0001e80000100800 */
[----:B0-----:R-:W3:Y:S04]  /*773c0*/  LDL.LU R15, [R1+0x22c] ;  /* 0x00022c00010f7983 */ /* 0x001ee80000300800 */
[----:B------:R-:W4:Y:S01]  /*773d0*/  LDL.LU R27, [R1+0x230] ;  /* 0x00023000011b7983 */ /* 0x000f220000300800 */
[----:B------:R-:W-:-:S02]  /*773e0*/  PRMT R14, R26, 0x5410, R14 ;  /* 0x000054101a0e7816 */ /* 0x000fc4000000000e */
[----:B------:R-:W-:Y:S01]  /*773f0*/  PRMT R12, R25, 0x5410, R12 ;  /* 0x00005410190c7816 */ /* 0x000fe2000000000c */
[----:B------:R0:W-:Y:S01]  /*77400*/  STL [R1+0x4c], R8 ;  /* 0x00004c0801007387 */ /* 0x0001e20000100800 */
[----:B------:R-:W-:Y:S02]  /*77410*/  PRMT R5, R24, 0x5410, R5 ;  /* 0x0000541018057816 */ /* 0x000fe40000000005 */
[----:B------:R-:W-:Y:S01]  /*77420*/  PRMT R7, R22, 0x5410, R7 ;  /* 0x0000541016077816 */ /* 0x000fe20000000007 */
[----:B0-----:R-:W2:Y:S04]  /*77430*/  LDL.LU R8, [R1+0x234] ;  /* 0x0002340001087983 */ /* 0x001ea80000300800 */
[----:B------:R-:W-:Y:S04]  /*77440*/  STL [R1+0x54], R14 ;  /* 0x0000540e01007387 */ /* 0x000fe80000100800 */
[----:B------:R-:W3:Y:S04]  /*77450*/  LDL.LU R25, [R1+0x228] ;  /* 0x0002280001197983 */ /* 0x000ee80000300800 */
[----:B------:R0:W-:Y:S01]  /*77460*/  STL [R1+0x5c], R12 ;  /* 0x00005c0c01007387 */ /* 0x0001e20000100800 */
[----:B------:R-:W-:-:S02]  /*77470*/  PRMT R11, R21, 0x5410, R11 ;  /* 0x00005410150b7816 */ /* 0x000fc4000000000b */
[----:B------:R-:W-:Y:S01]  /*77480*/  LOP3.LUT R9, R9, 0xffff, RZ, 0xc0, !PT ;  /* 0x0000ffff09097812 */ /* 0x000fe200078ec0ff */
[----:B0-----:R-:W3:Y:S04]  /*77490*/  LDL.LU R12, [R1+0x200] ;  /* 0x00020000010c7983 */ /* 0x001ee80000300800 */
[----:B------:R0:W-:Y:S01]  /*774a0*/  STL [R1+0x64], R5 ;  /* 0x0000640501007387 */ /* 0x0001e20000100800 */
[----:B------:R-:W-:Y:S02]  /*774b0*/  PRMT R9, R9, 0x3340, R1 ;  /* 0x0000334009097816 */ /* 0x000fe40000000001 */
[----:B0-----:R-:W-:-:S05]  /*774c0*/  PRMT R5, R23, 0x5410, R13 ;  /* 0x0000541017057816 */ /* 0x001fca000000000d */
[----:B------:R5:W-:Y:S04]  /*774d0*/  STL [R1+0x68], R5 ;  /* 0x0000680501007387 */ /* 0x000be80000100800 */
[----:B------:R0:W-:Y:S04]  /*774e0*/  STL [R1+0x6c], R7 ;  /* 0x00006c0701007387 */ /* 0x0001e80000100800 */
[----:B------:R-:W-:Y:S01]  /*774f0*/  STL [R1+0x74], R11 ;  /* 0x0000740b01007387 */ /* 0x000fe20000100800 */
[----:B-----5:R-:W-:Y:S02]  /*77500*/  PRMT R5, R20, 0x5410, R6 ;  /* 0x0000541014057816 */ /* 0x020fe40000000006 */
[----:B0-----:R-:W-:Y:S01]  /*77510*/  PRMT R7, R19, 0x5410, R10 ;  /* 0x0000541013077816 */ /* 0x001fe2000000000a */
[----:B------:R-:W5:Y:S04]  /*77520*/  LDL.LU R6, [R1+0x1f8] ;  /* 0x0001f80001067983 */ /* 0x000f680000300800 */
[----:B------:R-:W-:Y:S01]  /*77530*/  STL [R1+0x78], R5 ;  /* 0x0000780501007387 */ /* 0x000fe20000100800 */
[----:B------:R-:W-:-:S03]  /*77540*/  PRMT R10, R18, 0x5410, R16 ;  /* 0x00005410120a7816 */ /* 0x000fc60000000010 */
        /* <DEDUP_REMOVED lines=9> */
[----:B------:R-:W5:Y:S01]  /*775e0*/  LDL.LU R14, [R1+0x10] ;  /* 0x00001000010e7983 */ /* 0x000f620000300800 */
[----:B----4-:R-:W-:-:S03]  /*775f0*/  LOP3.LUT R5, R27, 0xffff, RZ, 0xc0, !PT ;  /* 0x0000ffff1b057812 */ /* 0x010fc600078ec0ff */
[----:B------:R-:W4:Y:S01]  /*77600*/  LDL.LU R27, [R1+0x1e0] ;  /* 0x0001e000011b7983 */ /* 0x000f220000300800 */
[----:B------:R-:W-:-:S03]  /*77610*/  PRMT R9, R4, 0x5210, R5 ;  /* 0x0000521004097816 */ /* 0x000fc60000000005 */
[----:B------:R-:W4:Y:S04]  /*77620*/  LDL.LU R4, [R1+0x1fc] ;  /* 0x0001fc0001047983 */ /* 0x000f280000300800 */
[----:B------:R-:W4:Y:S04]  /*77630*/  LDL.LU R20, [R1+0x28] ;  /* 0x0000280001147983 */ /* 0x000f280000300800 */
[----:B------:R-:W4:Y:S01]  /*77640*/  LDL.LU R13, [R1+0x5ec] ;  /* 0x0005ec00010d7983 */ /* 0x000f220000300800 */
[----:B--2---:R-:W-:Y:S02]  /*77650*/  LOP3.LUT R11, R8, 0xffff, RZ, 0xc0, !PT ;  /* 0x0000ffff080b7812 */ /* 0x004fe400078ec0ff */
[----:B------:R-:W-:-:S02]  /*77660*/  PRMT R8, R28, 0x4210, R5 ;  /* 0x000042101c087816 */ /* 0x000fc40000000005 */
[----:B------:R-:W2:Y:S04]  /*77670*/  LDL R28, [R1+0x440] ;  /* 0x00044000011c7983 */ /* 0x000ea80000100800 */
[----:B------:R-:W2:Y:S04]  /*77680*/  LDL.LU R21, [R1+0x214] ;  /* 0x0002140001157983 */ /* 0x000ea80000300800 */
[----:B------:R-:W2:Y:S01]  /*77690*/  LDL.LU R22, [R1+0x5f8] ;  /* 0x0005f80001167983 */ /* 0x000ea20000300800 */
[----:B---3--:R-:W-:-:S03]  /*776a0*/  LOP3.LUT R5, R15, 0xffff, RZ, 0xc0, !PT ;  /* 0x0000ffff0f057812 */ /* 0x008fc600078ec0ff */
[----:B------:R-:W3:Y:S04]  /*776b0*/  LDL R23, [R1+0x448] ;  /* 0x0004480001177983 */ /* 0x000ee80000100800 */
[----:B------:R-:W2:Y:S01]  /*776c0*/  LDL.LU R24, [R1+0x5bc] ;  /* 0x0005bc0001187983 */ /* 0x000ea20000300800 */
[----:B0-----:R-:W-:-:S03]  /*776d0*/  LOP3.LUT R7, R25, 0xffff, RZ, 0xc0, !PT ;  /* 0x0000ffff19077812 */ /* 0x001fc600078ec0ff */
[----:B------:R-:W2:Y:S04]  /*776e0*/  LDL R15, [R1+0x42c] ;  /* 0x00042c00010f7983 */ /* 0x000ea80000100800 */
[----:B------:R-:W2:Y:S01]  /*776f0*/  LDL.LU R25, [R1+0x1ec] ;  /* 0x0001ec0001197983 */ /* 0x000ea20000300800 */
[--C-:B------:R-:W-:Y:S02]  /*77700*/  PRMT R10, R12, 0x4210, R11.reuse ;  /* 0x000042100c0a7816 */ /* 0x100fe4000000000b */
[----:B------:R-:W-:Y:S01]  /*77710*/  PRMT R11, R3, 0x5210, R11 ;  /* 0x00005210030b7816 */ /* 0x000fe2000000000b */
[----:B------:R-:W2:Y:S04]  /*77720*/  LDL.LU R12, [R1+0xc] ;  /* 0x00000c00010c7983 */ /* 0x000ea80000300800 */
[----:B------:R-:W2:Y:S01]  /*77730*/  LDL.LU R3, [R1+0x220] ;  /* 0x0002200001037983 */ /* 0x000ea20000300800 */
[----:B-----5:R-:W-:-:S02]  /*77740*/  PRMT R6, R6, 0x4210, R7 ;  /* 0x0000421006067816 */ /* 0x020fc40000000007 */
[----:B------:R-:W-:Y:S02]  /*77750*/  PRMT R7, R2, 0x5210, R7 ;  /* 0x0000521002077816 */ /* 0x000fe40000000007 */
[--C-:B----4-:R-:W-:Y:S02]  /*77760*/  PRMT R4, R4, 0x4210, R5.reuse ;  /* 0x0000421004047816 */ /* 0x110fe40000000005 */
[----:B------:R-:W-:Y:S02]  /*77770*/  PRMT R5, R29, 0x5210, R5 ;  /* 0x000052101d057816 */ /* 0x000fe40000000005 */
[----:B------:R-:W4:Y:S04]  /*77780*/  LDL.LU R29, [R1+0x13ac] ;  /* 0x0013ac00011d7983 */ /* 0x000f280000300800 */
[----:B------:R-:W5:Y:S01]  /*77790*/  LDL.LU R2, [R1+0x4] ;  /* 0x0000040001027983 */ /* 0x000f620000300800 */
[----:B------:R-:W-:-:S04]  /*777a0*/  SHF.R.U32.HI R0, RZ, 0x8, R0 ;  /* 0x00000008ff007819 */ /* 0x000fc80000011600 */
[----:B------:R-:W-:-:S04]  /*777b0*/  LOP3.LUT R0, R0, 0xffff, RZ, 0xc0, !PT ;  /* 0x0000ffff00007812 */ /* 0x000fc800078ec0ff */
[----:B------:R-:W-:-:S04]  /*777c0*/  PRMT R0, R0, 0x3340, R1 ;  /* 0x0000334000007816 */ /* 0x000fc80000000001 */
[----:B-----5:R-:W-:Y:S01]  /*777d0*/  PRMT R0, R2, 0x5410, R0 ;  /* 0x0000541002007816 */ /* 0x020fe20000000000 */
[----:B----4-:R-:W-:Y:S04]  /*777e0*/  STSM.16.M88.4 [R29], R8 ;  /* 0x000000081d007844 */ /* 0x010fe80000000200 */
[----:B------:R-:W-:Y:S04]  /*777f0*/  STSM.16.M88.4 [R29+0x100], R4 ;  /* 0x000100041d007844 */ /* 0x000fe80000000200 */
[----:B------:R2:W-:Y:S02]  /*77800*/  STL [R1+0x70], R0 ;  /* 0x0000700001007387 */ /* 0x0005e40000100800 */
[----:B--2---:R-:W-:-:S02]  /*77810*/  LOP3.LUT R0, R3, 0xffff, RZ, 0xc0, !PT ;  /* 0x0000ffff03007812 */ /* 0x004fc400078ec0ff */
[----:B------:R-:W-:Y:S02]  /*77820*/  LOP3.LUT R7, R17, 0xffff, RZ, 0xc0, !PT ;  /* 0x0000ffff11077812 */ /* 0x000fe400078ec0ff */
[--C-:B------:R-:W-:Y:S02]  /*77830*/  PRMT R5, R26, 0x5210, R0.reuse ;  /* 0x000052101a057816 */ /* 0x100fe40000000000 */
[----:B------:R-:W-:Y:S01]  /*77840*/  LOP3.LUT R9, R18, 0xffff, RZ, 0xc0, !PT ;  /* 0x0000ffff12097812 */ /* 0x000fe200078ec0ff */
[----:B------:R-:W2:Y:S01]  /*77850*/  LDL.LU R26, [R1+0x218] ;  /* 0x00021800011a7983 */ /* 0x000ea20000300800 */
[--C-:B------:R-:W-:Y:S02]  /*77860*/  PRMT R6, R19, 0x4210, R7.reuse ;  /* 0x0000421013067816 */ /* 0x100fe40000000007 */
[----:B------:R-:W-:Y:S02]  /*77870*/  PRMT R7, R14, 0x5210, R7 ;  /* 0x000052100e077816 */ /* 0x000fe40000000007 */
[----:B------:R-:W-:Y:S01]  /*77880*/  PRMT R8, R27, 0x4210, R9 ;  /* 0x000042101b087816 */ /* 0x000fe20000000009 */
[----:B------:R-:W4:Y:S04]  /*77890*/  LDL.LU R14, [R1+0x1f0] ;  /* 0x0001f000010e7983 */ /* 0x000f280000300800 */
[----:B------:R-:W5:Y:S01]  /*778a0*/  LDL.LU R27, [R1+0x2c] ;  /* 0x00002c00011b7983 */ /* 0x000f620000300800 */
[----:B------:R-:W-:-:S02]  /*778b0*/  PRMT R4, R16, 0x4210, R0 ;  /* 0x0000421010047816 */ /* 0x000fc40000000000 */
[----:B------:R-:W-:Y:S02]  /*778c0*/  IADD3 R0, PT, PT, R28, -R13, RZ ;  /* 0x8000000d1c007210 */ /* 0x000fe40007ffe0ff */
[----:B------:R-:W5:Y:S01]  /*778d0*/  LDL.LU R28, [R1+0x224] ;  /* 0x00022400011c7983 */ /* 0x000f620000300800 */
[----:B------:R-:W-:-:S03]  /*778e0*/  IADD3 R3, PT, PT, R15, -R24, RZ ;  /* 0x800000180f037210 */ /* 0x000fc60007ffe0ff */
[----:B------:R-:W5:Y:S01]  /*778f0*/  LDL.LU R15, [R1+0x204] ;  /* 0x00020400010f7983 */ /* 0x000f620000300800 */
[----:B------:R-:W-:-:S03]  /*77900*/  LOP3.LUT R11, R21, 0xffff, RZ, 0xc0, !PT ;  /* 0x0000ffff150b7812 */ /* 0x000fc600078ec0ff */
[----:B------:R-:W5:Y:S01]  /*77910*/  LDL.LU R21, [R1+0x8] ;  /* 0x0000080001157983 */ /* 0x000f620000300800 */
[----:B---3--:R-:W-:Y:S02]  /*77920*/  IMAD.IADD R2, R23, 0x1, -R22 ;  /* 0x0000000117027824 */ /* 0x008fe400078e0a16 */
[----:B------:R-:W-:Y:S02]  /*77930*/  IMAD.MOV.U32 R13, RZ, RZ, 0x3dc6b27f ;  /* 0x3dc6b27fff0d7424 */ /* 0x000fe400078e00ff */
[----:B------:R-:W-:Y:S01]  /*77940*/  FADD R0, R0, -1 ;  /* 0xbf80000000007421 */ /* 0x000fe20000000000 */
[----:B------:R-:W-:Y:S01]  /*77950*/  FADD R3, R3, -1 ;  /* 0xbf80000003037421 */ /* 0x000fe20000000000 */
[----:B------:R-:W-:Y:S01]  /*77960*/  FADD R2, R2, -1 ;  /* 0xbf80000002027421 */ /* 0x000fe20000000000 */
[--C-:B------:R-:W-:Y:S02]  /*77970*/  PRMT R10, R25, 0x4210, R11.reuse ;  /* 0x00004210190a7816 */ /* 0x100fe4000000000b */
[----:B------:R-:W-:Y:S01]  /*77980*/  PRMT R11, R12, 0x5210, R11 ;  /* 0x000052100c0b7816 */ /* 0x000fe2000000000b */
[----:B------:R0:W-:Y:S04]  /*77990*/  STSM.16.M88.4 [R29+0x200], R4 ;  /* 0x000200041d007844 */ /* 0x0001e80000000200 */
[----:B------:R-:W3:Y:S01]  /*779a0*/  LDL.LU R22, [R1+0x620] ;  /* 0x0006200001167983 */ /* 0x000ee20000300800 */
[----:B------:R-:W-:-:S03]  /*779b0*/  FFMA.FTZ R12, R0, R13, -0.16845393180847167969 ;  /* 0xbe2c7f30000c7423 */ /* 0x000fc6000001000d */
[----:B------:R-:W3:Y:S01]  /*779c0*/  LDL R23, [R1+0x444] ;  /* 0x0004440001177983 */ /* 0x000ee20000100800 */
[-C--:B0-----:R-:W-:Y:S01]  /*779d0*/  FFMA.FTZ R5, R2, R13.reuse, -0.16845393180847167969 ;  /* 0xbe2c7f3002057423 */ /* 0x081fe2000001000d */
[C---:B------:R-:W-:Y:S02]  /*779e0*/  FFMA.FTZ R4, R3.reuse, R13, -0.16845393180847167969 ;  /* 0xbe2c7f3003047423 */ /* 0x040fe4000001000d */
[----:B------:R-:W3:Y:S04]  /*779f0*/  LDL.LU R13, [R1+0x5e4] ;  /* 0x0005e400010d7983 */ /* 0x000ee80000300800 */
[----:B------:R-:W3:Y:S01]  /*77a00*/  LDL R24, [R1+0x40c] ;  /* 0x00040c0001187983 */ /* 0x000ee20000100800 */
[----:B------:R-:W-:Y:S01]  /*77a10*/  PRMT R9, R20, 0x5210, R9 ;  /* 0x0000521014097816 */ /* 0x000fe20000000009 */
[----:B------:R-:W-:-:S02]  /*77a20*/  FFMA.FTZ R4, R3, R4, 0.1716887056827545166 ;  /* 0x3e2fcf2a03047423 */ /* 0x000fc40000010004 */
[----:B------:R-:W3:Y:S04]  /*77a30*/  LDL.LU R25, [R1+0x5e8] ;  /* 0x0005e80001197983 */ /* 0x000ee80000300800 */
[----:B------:R0:W-:Y:S02]  /*77a40*/  STSM.16.M88.4 [R29+0x300], R8 ;  /* 0x000300081d007844 */ /* 0x0001e40000000200 */
[----:B0-----:R-:W-:Y:S01]  /*77a50*/  FFMA.FTZ R8, R2, R5, 0.1716887056827545166 ;  /* 0x3e2fcf2a02087423 */ /* 0x001fe20000010005 */
[----:B------:R-:W-:Y:S01]  /*77a60*/  FFMA.FTZ R9, R3, R4, -0.17900948226451873779 ;  /* 0xbe374e4303097423 */ /* 0x000fe20000010004 */
[----:B------:R-:W-:Y:S02]  /*77a70*/  FFMA.FTZ R12, R0, R12, 0.1716887056827545166 ;  /* 0x3e2fcf2a000c7423 */ /* 0x000fe4000001000c */
[----:B------:R-:W-:-:S02]  /*77a80*/  FFMA.FTZ R8, R2, R8, -0.17900948226451873779 ;  /* 0xbe374e4302087423 */ /* 0x000fc40000010008 */
[----:B------:R-:W-:Y:S01]  /*77a90*/  FFMA.FTZ R10, R0, R12, -0.17900948226451873779 ;  /* 0xbe374e43000a7423 */ /* 0x000fe2000001000c */
[C---:B------:R-:W-:Y:S01]  /*77aa0*/  FFMA.FTZ R9, R3.reuse, R9, 0.20512372255325317383 ;  /* 0x3e520bf403097423 */ /* 0x040fe20000010009 */
[----:B------:R-:W-:Y:S02]  /*77ab0*/  FFMA.FTZ R8, R2, R8, 0.20512372255325317383 ;  /* 0x3e520bf402087423 */ /* 0x000fe40000010008 */
[----:B------:R-:W-:Y:S01]  /*77ac0*/  FFMA.FTZ R10, R0, R10, 0.20512372255325317383 ;  /* 0x3e520bf4000a7423 */ /* 0x000fe2000001000a */
[C---:B------:R-:W-:Y:S01]  /*77ad0*/  FFMA.FTZ R9, R3.reuse, R9, -0.24046532809734344482 ;  /* 0xbe763c8b03097423 */ /* 0x040fe20000010009 */
[----:B------:R-:W-:Y:S02]  /*77ae0*/  FFMA.FTZ R8, R2, R8, -0.24046532809734344482 ;  /* 0xbe763c8b02087423 */ /* 0x000fe40000010008 */
[----:B------:R-:W-:Y:S01]  /*77af0*/  FFMA.FTZ R10, R0, R10, -0.24046532809734344482 ;  /* 0xbe763c8b000a7423 */ /* 0x000fe2000001000a */
[----:B------:R-:W-:Y:S01]  /*77b00*/  FFMA.FTZ R9, R3, R9, 0.28857114911079406738 ;  /* 0x3e93bf9903097423 */ /* 0x000fe20000010009 */
[----:B------:R-:W-:-:S02]  /*77b10*/  FFMA.FTZ R8, R2, R8, 0.28857114911079406738 ;  /* 0x3e93bf9902087423 */ /* 0x000fc40000010008 */
[----:B------:R-:W-:Y:S01]  /*77b20*/  FFMA.FTZ R10, R0, R10, 0.28857114911079406738 ;  /* 0x3e93bf99000a7423 */ /* 0x000fe2000001000a */
[C---:B------:R-:W-:Y:S01]  /*77b30*/  FFMA.FTZ R9, R3.reuse, R9, -0.36067417263984680176 ;  /* 0xbeb8aa4903097423 */ /* 0x040fe20000010009 */
[----:B------:R-:W-:Y:S02]  /*77b40*/  FFMA.FTZ R8, R2, R8, -0.36067417263984680176 ;  /* 0xbeb8aa4902087423 */ /* 0x000fe40000010008 */
[----:B------:R-:W-:Y:S01]  /*77b50*/  FFMA.FTZ R10, R0, R10, -0.36067417263984680176 ;  /* 0xbeb8aa49000a7423 */ /* 0x000fe2000001000a */
[C---:B------:R-:W-:Y:S01]  /*77b60*/  FFMA.FTZ R9, R3.reuse, R9, 0.48089820146560668945 ;  /* 0x3ef6384a03097423 */ /* 0x040fe20000010009 */
[----:B------:R-:W-:Y:S02]  /*77b70*/  FFMA.FTZ R8, R2, R8, 0.48089820146560668945 ;  /* 0x3ef6384a02087423 */ /* 0x000fe40000010008 */
[----:B------:R-:W-:Y:S01]  /*77b80*/  FFMA.FTZ R11, R0, R10, 0.48089820146560668945 ;  /* 0x3ef6384a000b7423 */ /* 0x000fe2000001000a */
[----:B------:R-:W-:Y:S01]  /*77b90*/  FFMA.FTZ R9, R3, R9, -0.72134751081466674805 ;  /* 0xbf38aa3b03097423 */ /* 0x000fe20000010009 */
[----:B------:R-:W-:-:S02]  /*77ba0*/  FFMA.FTZ R8, R2, R8, -0.72134751081466674805 ;  /* 0xbf38aa3b02087423 */ /* 0x000fc40000010008 */
[----:B------:R-:W-:Y:S01]  /*77bb0*/  FFMA.FTZ R11, R0, R11, -0.72134751081466674805 ;  /* 0xbf38aa3b000b7423 */ /* 0x000fe2000001000b */
[C---:B------:R-:W-:Y:S01]  /*77bc0*/  FMUL R9, R3.reuse, R9 ;  /* 0x0000000903097220 */ /* 0x040fe20000400000 */
[----:B------:R-:W-:Y:S02]  /*77bd0*/  FMUL R8, R2, R8 ;  /* 0x0000000802087220 */ /* 0x000fe40000400000 */
[----:B------:R-:W-:Y:S01]  /*77be0*/  FMUL R11, R0, R11 ;  /* 0x0000000b000b7220 */ /* 0x000fe20000400000 */
[----:B------:R-:W-:Y:S01]  /*77bf0*/  FMUL R9, R3, R9 ;  /* 0x0000000903097220 */ /* 0x000fe20000400000 */
[----:B------:R-:W-:Y:S02]  /*77c00*/  FMUL R8, R2, R8 ;  /* 0x0000000802087220 */ /* 0x000fe40000400000 */
[----:B------:R-:W-:-:S04]  /*77c10*/  FMUL R11, R0, R11 ;  /* 0x0000000b000b7220 */ /* 0x000fc80000400000 */
[----:B------:R-:W-:Y:S01]  /*77c20*/  FFMA.FTZ R0, R0, 1.4426950216293334961, R11 ;  /* 0x3fb8aa3b00007823 */ /* 0x000fe2000001000b */
[----:B--2---:R-:W-:Y:S02]  /*77c30*/  LOP3.LUT R5, R26, 0xffff, RZ, 0xc0, !PT ;  /* 0x0000ffff1a057812 */ /* 0x004fe400078ec0ff */
[----:B------:R-:W2:Y:S02]  /*77c40*/  LDL R26, [R1+0x430] ;  /* 0x00043000011a7983 */ /* 0x000ea40000100800 */
[--C-:B----4-:R-:W-:Y:S02]  /*77c50*/  PRMT R4, R14, 0x4210, R5.reuse ;  /* 0x000042100e047816 */ /* 0x110fe40000000005 */
[----:B-----5:R-:W-:Y:S01]  /*77c60*/  PRMT R5, R27, 0x5210, R5 ;  /* 0x000052101b057816 */ /* 0x020fe20000000005 */
[----:B------:R-:W4:Y:S04]  /*77c70*/  LDL.LU R14, [R1+0x5b4] ;  /* 0x0005b400010e7983 */ /* 0x000f280000300800 */
[----:B------:R-:W4:Y:S01]  /*77c80*/  LDL R27, [R1+0x3f8] ;  /* 0x0003f800011b7983 */ /* 0x000f220000100800 */
[----:B------:R-:W-:-:S03]  /*77c90*/  LOP3.LUT R7, R28, 0xffff, RZ, 0xc0, !PT ;  /* 0x0000ffff1c077812 */ /* 0x000fc600078ec0ff */
[----:B------:R-:W5:Y:S01]  /*77ca0*/  LDL.LU R28, [R1+0x5b0] ;  /* 0x0005b000011c7983 */ /* 0x000f620000300800 */
[----:B------:R-:W-:-:S03]  /*77cb0*/  PRMT R6, R15, 0x4210, R7 ;  /* 0x000042100f067816 */ /* 0x000fc60000000007 */
[----:B------:R-:W5:Y:S01]  /*77cc0*/  LDL R15, [R1+0x410] ;  /* 0x00041000010f7983 */ /* 0x000f620000100800 */
[----:B------:R-:W-:-:S03]  /*77cd0*/  PRMT R7, R21, 0x5210, R7 ;  /* 0x0000521015077816 */ /* 0x000fc60000000007 */
[----:B------:R-:W-:Y:S04]  /*77ce0*/  STL [R1+0x1354], R29 ;  /* 0x0013541d01007387 */ /* 0x000fe80000100800 */
[----:B------:R0:W-:Y:S04]  /*77cf0*/  STSM.16.M88.4 [R29+0x400], R4 ;  /* 0x000400041d007844 */ /* 0x0001e80000000200 */
[----:B------:R1:W-:Y:S01]  /*77d00*/  STL [R1], R0 ;  /* 0x0000000001007387 */ /* 0x0003e20000100800 */
[----:B---3--:R-:W-:Y:S02]  /*77d10*/  IMAD.IADD R10, R23, 0x1, -R22 ;  /* 0x00000001170a7824 */ /* 0x008fe400078e0a16 */
[----:B0-----:R-:W-:Y:S01]  /*77d20*/  FFMA.FTZ R5, R2, 1.4426950216293334961, R8 ;  /* 0x3fb8aa3b02057823 */ /* 0x001fe20000010008 */
[----:B------:R-:W-:-:S04]  /*77d30*/  FFMA.FTZ R2, R3, 1.4426950216293334961, R9 ;  /* 0x3fb8aa3b03027823 */ /* 0x000fc80000010009 */
[----:B------:R0:W-:Y:S04]  /*77d40*/  STL [R1+0x2c], R5 ;  /* 0x00002c0501007387 */ /* 0x0001e80000100800 */
[----:B------:R5:W-:Y:S04]  /*77d50*/  STL [R1+0x28], R2 ;  /* 0x0000280201007387 */ /* 0x000be80000100800 */
[----:B------:R-:W3:Y:S01]  /*77d60*/  LDL.LU R22, [R1+0x5f4] ;  /* 0x0005f40001167983 */ /* 0x000ee20000300800 */
[----:B-1----:R-:W-:-:S03]  /*77d70*/  IADD3 R0, PT, PT, R24, -R13, RZ ;  /* 0x8000000d18007210 */ /* 0x002fc60007ffe0ff */
[----:B------:R-:W3:Y:S04]  /*77d80*/  LDL R23, [R1+0x3e4] ;  /* 0x0003e40001177983 */ /* 0x000ee80000100800 */
[----:B------:R-:W3:Y:S04]  /*77d90*/  LDL.LU R13, [R1+0x5f0] ;  /* 0x0005f000010d7983 */ /* 0x000ee80000300800 */
[----:B------:R-:W3:Y:S01]  /*77da0*/  LDL R24, [R1+0x3fc] ;  /* 0x0003fc0001187983 */ /* 0x000ee20000100800 */
[----:B------:R-:W-:Y:S01]  /*77db0*/  FADD R10, R10, -1 ;  /* 0xbf8000000a0a7421 */ /* 0x000fe20000000000 */
[----:B------:R-:W-:-:S04]  /*77dc0*/  IMAD.MOV.U32 R29, RZ, RZ, 0x3dc6b27f ;  /* 0x3dc6b27fff1d7424 */ /* 0x000fc800078e00ff */
[----:B------:R-:W-:-:S04]  /*77dd0*/  FFMA.FTZ R4, R10, R29, -0.16845393180847167969 ;  /* 0xbe2c7f300a047423 */ /* 0x000fc8000001001d */
[----:B------:R-:W-:Y:S01]  /*77de0*/  FFMA.FTZ R4, R10, R4, 0.1716887056827545166 ;  /* 0x3e2fcf2a0a047423 */ /* 0x000fe20000010004 */
[----:B------:R-:W-:-:S03]  /*77df0*/  FADD R0, R0, -1 ;  /* 0xbf80000000007421 */ /* 0x000fc60000000000 */
[----:B0-----:R-:W-:Y:S01]  /*77e00*/  FFMA.FTZ R5, R10, R4, -0.17900948226451873779 ;  /* 0xbe374e430a057423 */ /* 0x001fe20000010004 */
[----:B------:R-:W-:-:S03]  /*77e10*/  FFMA.FTZ R6, R0, R29, -0.16845393180847167969 ;  /* 0xbe2c7f3000067423 */ /* 0x000fc6000001001d */
[----:B------:R-:W-:Y:S01]  /*77e20*/  FFMA.FTZ R5, R10, R5, 0.20512372255325317383 ;  /* 0x3e520bf40a057423 */ /* 0x000fe20000010005 */
[----:B------:R-:W-:-:S03]  /*77e30*/  FFMA.FTZ R6, R0, R6, 0.1716887056827545166 ;  /* 0x3e2fcf2a00067423 */ /* 0x000fc60000010006 */
[----:B------:R-:W-:Y:S01]  /*77e40*/  FFMA.FTZ R5, R10, R5, -0.24046532809734344482 ;  /* 0xbe763c8b0a057423 */ /* 0x000fe20000010005 */
[----:B------:R-:W-:-:S03]  /*77e50*/  FFMA.FTZ R6, R0, R6, -0.17900948226451873779 ;  /* 0xbe374e4300067423 */ /* 0x000fc60000010006 */
[----:B------:R-:W-:Y:S01]  /*77e60*/  FFMA.FTZ R5, R10, R5, 0.28857114911079406738 ;  /* 0x3e93bf990a057423 */ /* 0x000fe20000010005 */
[----:B------:R-:W-:-:S03]  /*77e70*/  FFMA.FTZ R6, R0, R6, 0.20512372255325317383 ;  /* 0x3e520bf400067423 */ /* 0x000fc60000010006 */
[----:B------:R-:W-:Y:S01]  /*77e80*/  FFMA.FTZ R5, R10, R5, -0.36067417263984680176 ;  /* 0xbeb8aa490a057423 */ /* 0x000fe20000010005 */
[----:B------:R-:W-:-:S03]  /*77e90*/  FFMA.FTZ R6, R0, R6, -0.24046532809734344482 ;  /* 0xbe763c8b00067423 */ /* 0x000fc60000010006 */
[----:B------:R-:W-:Y:S01]  /*77ea0*/  FFMA.FTZ R5, R10, R5, 0.48089820146560668945 ;  /* 0x3ef6384a0a057423 */ /* 0x000fe20000010005 */
[----:B------:R-:W-:-:S03]  /*77eb0*/  FFMA.FTZ R6, R0, R6, 0.28857114911079406738 ;  /* 0x3e93bf9900067423 */ /* 0x000fc60000010006 */
[----:B------:R-:W-:Y:S01]  /*77ec0*/  FFMA.FTZ R5, R10, R5, -0.72134751081466674805 ;  /* 0xbf38aa3b0a057423 */ /* 0x000fe20000010005 */
[----:B------:R-:W-:-:S03]  /*77ed0*/  FFMA.FTZ R6, R0, R6, -0.36067417263984680176 ;  /* 0xbeb8aa4900067423 */ /* 0x000fc60000010006 */
[----:B------:R-:W-:Y:S01]  /*77ee0*/  FMUL R5, R10, R5 ;  /* 0x000000050a057220 */ /* 0x000fe20000400000 */
[----:B------:R-:W-:-:S03]  /*77ef0*/  FFMA.FTZ R6, R0, R6, 0.48089820146560668945 ;  /* 0x3ef6384a00067423 */ /* 0x000fc60000010006 */
[----:B------:R-:W-:Y:S01]  /*77f00*/  FMUL R5, R10, R5 ;  /* 0x000000050a057220 */ /* 0x000fe20000400000 */
[----:B------:R-:W-:-:S03]  /*77f10*/  FFMA.FTZ R6, R0, R6, -0.72134751081466674805 ;  /* 0xbf38aa3b00067423 */ /* 0x000fc60000010006 */
[----:B------:R-:W-:Y:S01]  /*77f20*/  FFMA.FTZ R5, R10, 1.4426950216293334961, R5 ;  /* 0x3fb8aa3b0a057823 */ /* 0x000fe20000010005 */
[----:B------:R-:W-:-:S04]  /*77f30*/  FMUL R6, R0, R6 ;  /* 0x0000000600067220 */ /* 0x000fc80000400000 */
[----:B------:R-:W-:Y:S01]  /*77f40*/  FMUL R6, R0, R6 ;  /* 0x0000000600067220 */ /* 0x000fe20000400000 */
[----:B--2---:R-:W-:Y:S02]  /*77f50*/  IMAD.IADD R4, R26, 0x1, -R25 ;  /* 0x000000011a047824 */ /* 0x004fe400078e0a19 */
[----:B------:R-:W2:Y:S04]  /*77f60*/  LDL.LU R25, [R1+0x5b8] ;  /* 0x0005b80001197983 */ /* 0x000ea80000300800 */
[----:B------:R-:W2:Y:S01]  /*77f70*/  LDL R26, [R1+0x3d0] ;  /* 0x0003d000011a7983 */ /* 0x000ea20000100800 */
[----:B----4-:R-:W-:Y:S02]  /*77f80*/  IMAD.IADD R3, R27, 0x1, -R14 ;  /* 0x000000011b037824 */ /* 0x010fe400078e0a0e */
[----:B------:R-:W-:Y:S01]  /*77f90*/  FADD R4, R4, -1 ;  /* 0xbf80000004047421 */ /* 0x000fe20000000000 */
[----:B------:R-:W4:Y:S01]  /*77fa0*/  LDL.LU R14, [R1+0x5c0] ;  /* 0x0005c000010e7983 */ /* 0x000f220000300800 */
[----:B------:R-:W-:-:S02]  /*77fb0*/  FADD R3, R3, -1 ;  /* 0xbf80000003037421 */ /* 0x000fc40000000000 */
[CC--:B------:R-:W-:Y:S02]  /*77fc0*/  FFMA.FTZ R7, R4.reuse, R29.reuse, -0.16845393180847167969 ;  /* 0xbe2c7f3004077423 */ /* 0x0c0fe4000001001d */
[C---:B------:R-:W-:Y:S02]  /*77fd0*/  FFMA.FTZ R8, R3.reuse, R29, -0.16845393180847167969 ;  /* 0xbe2c7f3003087423 */ /* 0x040fe4000001001d */
[C---:B------:R-:W-:Y:S02]  /*77fe0*/  FFMA.FTZ R7, R4.reuse, R7, 0.1716887056827545166 ;  /* 0x3e2fcf2a04077423 */ /* 0x040fe40000010007 */
[C---:B------:R-:W-:Y:S02]  /*77ff0*/  FFMA.FTZ R8, R3.reuse, R8, 0.1716887056827545166 ;  /* 0x3e2fcf2a03087423 */ /* 0x040fe40000010008 */
[----:B------:R-:W-:Y:S02]  /*78000*/  FFMA.FTZ R7, R4, R7, -0.17900948226451873779 ;  /* 0xbe374e4304077423 */ /* 0x000fe40000010007 */
[----:B------:R-:W-:-:S02]  /*78010*/  FFMA.FTZ R8, R3, R8, -0.17900948226451873779 ;  /* 0xbe374e4303087423 */ /* 0x000fc40000010008 */
[C---:B------:R-:W-:Y:S02]  /*78020*/  FFMA.FTZ R7, R4.reuse, R7, 0.20512372255325317383 ;  /* 0x3e520bf404077423 */ /* 0x040fe40000010007 */
[C---:B------:R-:W-:Y:S02]  /*78030*/  FFMA.FTZ R8, R3.reuse, R8, 0.20512372255325317383 ;  /* 0x3e520bf403087423 */ /* 0x040fe40000010008 */
[C---:B------:R-:W-:Y:S02]  /*78040*/  FFMA.FTZ R7, R4.reuse, R7, -0.24046532809734344482 ;  /* 0xbe763c8b04077423 */ /* 0x040fe40000010007 */
[----:B------:R-:W-:Y:S02]  /*78050*/  FFMA.FTZ R8, R3, R8, -0.24046532809734344482 ;  /* 0xbe763c8b03087423 */ /* 0x000fe40000010008 */
[C---:B------:R-:W-:Y:S01]  /*78060*/  FFMA.FTZ R7, R4.reuse, R7, 0.28857114911079406738 ;  /* 0x3e93bf9904077423 */ /* 0x040fe20000010007 */
[----:B-----5:R-:W-:Y:S01]  /*78070*/  IADD3 R2, PT, PT, R15, -R28, RZ ;  /* 0x8000001c0f027210 */ /* 0x020fe20007ffe0ff */
[----:B------:R-:W-:Y:S01]  /*78080*/  FFMA.FTZ R8, R3, R8, 0.28857114911079406738 ;  /* 0x3e93bf9903087423 */ /* 0x000fe20000010008 */
[----:B------:R-:W4:Y:S01]  /*78090*/  LDL R15, [R1+0x3e8] ;  /* 0x0003e800010f7983 */ /* 0x000f220000100800 */
[----:B------:R-:W-:-:S02]  /*780a0*/  FFMA.FTZ R7, R4, R7, -0.36067417263984680176 ;  /* 0xbeb8aa4904077423 */ /* 0x000fc40000010007 */
[C---:B------:R-:W-:Y:S02]  /*780b0*/  FFMA.FTZ R8, R3.reuse, R8, -0.36067417263984680176 ;  /* 0xbeb8aa4903087423 */ /* 0x040fe40000010008 */
[C---:B------:R-:W-:Y:S02]  /*780c0*/  FFMA.FTZ R7, R4.reuse, R7, 0.48089820146560668945 ;  /* 0x3ef6384a04077423 */ /* 0x040fe40000010007 */
[C---:B------:R-:W-:Y:S02]  /*780d0*/  FFMA.FTZ R8, R3.reuse, R8, 0.48089820146560668945 ;  /* 0x3ef6384a03087423 */ /* 0x040fe40000010008 */
[----:B------:R-:W-:Y:S02]  /*780e0*/  FFMA.FTZ R7, R4, R7, -0.72134751081466674805 ;  /* 0xbf38aa3b04077423 */ /* 0x000fe40000010007 */
[----:B------:R-:W-:Y:S01]  /*780f0*/  FFMA.FTZ R8, R3, R8, -0.72134751081466674805 ;  /* 0xbf38aa3b03087423 */ /* 0x000fe20000010008 */
[----:B------:R-:W-:Y:S01]  /*78100*/  FADD R2, R2, -1 ;  /* 0xbf80000002027421 */ /* 0x000fe20000000000 */
[----:B------:R-:W-:-:S02]  /*78110*/  FMUL R7, R4, R7 ;  /* 0x0000000704077220 */ /* 0x000fc40000400000 */
[C---:B------:R-:W-:Y:S01]  /*78120*/  FMUL R8, R3.reuse, R8 ;  /* 0x0000000803087220 */ /* 0x040fe20000400000 */
[----:B------:R0:W-:Y:S01]  /*78130*/  STL [R1+0x24], R5 ;  /* 0x0000240501007387 */ /* 0x0001e20000100800 */
[----:B------:R-:W-:Y:S02]  /*78140*/  FMUL R7, R4, R7 ;  /* 0x0000000704077220 */ /* 0x000fe40000400000 */
[C---:B------:R-:W-:Y:S01]  /*78150*/  FMUL R8, R3.reuse, R8 ;  /* 0x0000000803087220 */ /* 0x040fe20000400000 */
[----:B------:R-:W-:Y:S01]  /*78160*/  FFMA.FTZ R28, R0, 1.4426950216293334961, R6 ;  /* 0x3fb8aa3b001c7823 */ /* 0x000fe20000010006 */
[----:B------:R-:W-:Y:S02]  /*78170*/  FFMA.FTZ R0, R4, 1.4426950216293334961, R7 ;  /* 0x3fb8aa3b04007823 */ /* 0x000fe40000010007 */
[----:B------:R-:W-:Y:S01]  /*78180*/  FFMA.FTZ R27, R3, 1.4426950216293334961, R8 ;  /* 0x3fb8aa3b031b7823 */ /* 0x000fe20000010008 */
[C---:B0-----:R-:W-:Y:S01]  /*78190*/  FFMA.FTZ R5, R2.reuse, R29, -0.16845393180847167969 ;  /* 0xbe2c7f3002057423 */ /* 0x041fe2000001001d */
[----:B------:R-:W-:Y:S03]  /*781a0*/  STL [R1+0x13a4], R28 ;  /* 0x0013a41c01007387 */ /* 0x000fe60000100800 */
[C---:B------:R-:W-:Y:S01]  /*781b0*/  FFMA.FTZ R5, R2.reuse, R5, 0.1716887056827545166 ;  /* 0x3e2fcf2a02057423 */ /* 0x040fe20000010005 */
[----:B------:R-:W-:Y:S04]  /*781c0*/  STL [R1+0x13a0], R27 ;  /* 0x0013a01b01007387 */ /* 0x000fe80000100800 */
[----:B------:R4:W-:Y:S04]  /*781d0*/  STL [R1+0x20], R0 ;  /* 0x0000200001007387 */ /* 0x0009e80000100800 */
[----:B------:R-:W5:Y:S01]  /*781e0*/  LDL.LU R19, [R1+0x600] ;  /* 0x0006000001137983 */ /* 0x000f620000300800 */
[----:B------:R-:W-:-:S03]  /*781f0*/  FFMA.FTZ R5, R2, R5, -0.17900948226451873779 ;  /* 0xbe374e4302057423 */ /* 0x000fc60000010005 */
[----:B------:R-:W5:Y:S01]  /*78200*/  LDL R20, [R1+0x3b8] ;  /* 0x0003b80001147983 */ /* 0x000f620000100800 */
[----:B---3--:R-:W-:-:S03]  /*78210*/  IMAD.IADD R3, R23, 0x1, -R22 ;  /* 0x0000000117037824 */ /* 0x008fc600078e0a16 */
[----:B------:R-:W3:Y:S01]  /*78220*/  LDL.LU R21, [R1+0x5fc] ;  /* 0x0005fc0001157983 */ /* 0x000ee20000300800 */
[----:B------:R-:W-:-:S03]  /*78230*/  FFMA.FTZ R7, R2, R5, 0.20512372255325317383 ;  /* 0x3e520bf402077423 */ /* 0x000fc60000010005 */
[----:B------:R-:W3:Y:S01]  /*78240*/  LDL R22, [R1+0x3d4] ;  /* 0x0003d40001167983 */ /* 0x000ee20000100800 */
[----:B------:R-:W-:-:S03]  /*78250*/  IMAD.IADD R5, R24, 0x1, -R13 ;  /* 0x0000000118057824 */ /* 0x000fc600078e0a0d */
[----:B------:R-:W3:Y:S04]  /*78260*/  LDL.LU R23, [R1+0x5c8] ;  /* 0x0005c80001177983 */ /* 0x000ee80000300800 */
[----:B------:R-:W3:Y:S01]  /*78270*/  LDL R13, [R1+0x3a0] ;  /* 0x0003a000010d7983 */ /* 0x000ee20000100800 */
[----:B------:R-:W-:Y:S01]  /*78280*/  FADD R3, R3, -1 ;  /* 0xbf80000003037421 */ /* 0x000fe20000000000 */
[----:B------:R-:W-:Y:S01]  /*78290*/  FADD R5, R5, -1 ;  /* 0xbf80000005057421 */ /* 0x000fe20000000000 */
[----:B------:R-:W-:Y:S01]  /*782a0*/  FFMA.FTZ R7, R2, R7, -0.24046532809734344482 ;  /* 0xbe763c8b02077423 */ /* 0x000fe20000010007 */
[----:B------:R-:W3:Y:S01]  /*782b0*/  LDL.LU R24, [R1+0x5c4] ;  /* 0x0005c40001187983 */ /* 0x000ee20000300800 */
[----:B------:R-:W-:-:S04]  /*782c0*/  FFMA.FTZ R9, R3, R29, -0.16845393180847167969 ;  /* 0xbe2c7f3003097423 */ /* 0x000fc8000001001d */
[----:B------:R-:W-:Y:S01]  /*782d0*/  FFMA.FTZ R9, R3, R9, 0.1716887056827545166 ;  /* 0x3e2fcf2a03097423 */ /* 0x000fe20000010009 */
[----:B------:R-:W-:-:S03]  /*782e0*/  FFMA.FTZ R6, R5, R29, -0.16845393180847167969 ;  /* 0xbe2c7f3005067423 */ /* 0x000fc6000001001d */
[----:B------:R-:W-:Y:S01]  /*782f0*/  FFMA.FTZ R9, R3, R9, -0.17900948226451873779 ;  /* 0xbe374e4303097423 */ /* 0x000fe20000010009 */
[----:B------:R-:W-:-:S03]  /*78300*/  FFMA.FTZ R6, R5, R6, 0.1716887056827545166 ;  /* 0x3e2fcf2a05067423 */ /* 0x000fc60000010006 */
[----:B------:R-:W-:Y:S01]  /*78310*/  FFMA.FTZ R9, R3, R9, 0.20512372255325317383 ;  /* 0x3e520bf403097423 */ /* 0x000fe20000010009 */
[----:B------:R-:W-:-:S03]  /*78320*/  FFMA.FTZ R7, R2, R7, 0.28857114911079406738 ;  /* 0x3e93bf9902077423 */ /* 0x000fc60000010007 */
[----:B------:R-:W-:Y:S01]  /*78330*/  FFMA.FTZ R9, R3, R9, -0.24046532809734344482 ;  /* 0xbe763c8b03097423 */ /* 0x000fe20000010009 */
[----:B------:R-:W-:-:S03]  /*78340*/  FFMA.FTZ R6, R5, R6, -0.17900948226451873779 ;  /* 0xbe374e4305067423 */ /* 0x000fc60000010006 */
[----:B------:R-:W-:Y:S01]  /*78350*/  FFMA.FTZ R9, R3, R9, 0.28857114911079406738 ;  /* 0x3e93bf9903097423 */ /* 0x000fe20000010009 */
[C---:B------:R-:W-:Y:S01]  /*78360*/  FFMA.FTZ R7, R2.reuse, R7, -0.36067417263984680176 ;  /* 0xbeb8aa4902077423 */ /* 0x040fe20000010007 */
[----:B------:R-:W-:Y:S02]  /*78370*/  FFMA.FTZ R6, R5, R6, 0.20512372255325317383 ;  /* 0x3e520bf405067423 */ /* 0x000fe40000010006 */
[----:B------:R-:W-:Y:S01]  /*78380*/  FFMA.FTZ R9, R3, R9, -0.36067417263984680176 ;  /* 0xbeb8aa4903097423 */ /* 0x000fe20000010009 */
[C---:B------:R-:W-:Y:S01]  /*78390*/  FFMA.FTZ R7, R2.reuse, R7, 0.48089820146560668945 ;  /* 0x3ef6384a02077423 */ /* 0x040fe20000010007 */
[----:B------:R-:W-:Y:S02]  /*783a0*/  FFMA.FTZ R6, R5, R6, -0.24046532809734344482 ;  /* 0xbe763c8b05067423 */ /* 0x000fe40000010006 */
[----:B------:R-:W-:Y:S01]  /*783b0*/  FFMA.FTZ R9, R3, R9, 0.48089820146560668945 ;  /* 0x3ef6384a03097423 */ /* 0x000fe20000010009 */
[----:B------:R-:W-:Y:S01]  /*783c0*/  FFMA.FTZ R7, R2, R7, -0.72134751081466674805 ;  /* 0xbf38aa3b02077423 */ /* 0x000fe20000010007 */
[----:B------:R-:W-:-:S02]  /*783d0*/  FFMA.FTZ R6, R5, R6, 0.28857114911079406738 ;  /* 0x3e93bf9905067423 */ /* 0x000fc40000010006 */
[----:B------:R-:W-:Y:S01]  /*783e0*/  FFMA.FTZ R9, R3, R9, -0.72134751081466674805 ;  /* 0xbf38aa3b03097423 */ /* 0x000fe20000010009 */
[C---:B------:R-:W-:Y:S01]  /*783f0*/  FMUL R7, R2.reuse, R7 ;  /* 0x0000000702077220 */ /* 0x040fe20000400000 */
[----:B------:R-:W-:Y:S02]  /*78400*/  FFMA.FTZ R6, R5, R6, -0.36067417263984680176 ;  /* 0xbeb8aa4905067423 */ /* 0x000fe40000010006 */
[----:B------:R-:W-:Y:S01]  /*78410*/  FMUL R9, R3, R9 ;  /* 0x0000000903097220 */ /* 0x000fe20000400000 */
[----:B------:R-:W-:Y:S01]  /*78420*/  FMUL R7, R2, R7 ;  /* 0x0000000702077220 */ /* 0x000fe20000400000 */
[----:B------:R-:W-:Y:S02]  /*78430*/  FFMA.FTZ R6, R5, R6, 0.48089820146560668945 ;  /* 0x3ef6384a05067423 */ /* 0x000fe40000010006 */
[----:B------:R-:W-:Y:S02]  /*78440*/  FMUL R9, R3, R9 ;  /* 0x0000000903097220 */ /* 0x000fe40000400000 */
[----:B------:R-:W-:-:S02]  /*78450*/  FFMA.FTZ R6, R5, R6, -0.72134751081466674805 ;  /* 0xbf38aa3b05067423 */ /* 0x000fc40000010006 */
[----:B------:R-:W-:Y:S02]  /*78460*/  FFMA.FTZ R3, R3, 1.4426950216293334961, R9 ;  /* 0x3fb8aa3b03037823 */ /* 0x000fe40000010009 */
[----:B------:R-:W-:-:S04]  /*78470*/  FMUL R6, R5, R6 ;  /* 0x0000000605067220 */ /* 0x000fc80000400000 */
[----:B------:R-:W-:Y:S01]  /*78480*/  FMUL R6, R5, R6 ;  /* 0x0000000605067220 */ /* 0x000fe20000400000 */
[----:B--2---:R-:W-:Y:S01]  /*78490*/  IADD3 R4, PT, PT, R26, -R25, RZ ;  /* 0x800000191a047210 */ /* 0x004fe20007ffe0ff */
[----:B------:R-:W-:Y:S01]  /*784a0*/  FFMA.FTZ R26, R2, 1.4426950216293334961, R7 ;  /* 0x3fb8aa3b021a7823 */ /* 0x000fe20000010007 */
[----:B----4-:R-:W-:Y:S02]  /*784b0*/  IMAD.IADD R0, R15, 0x1, -R14 ;  /* 0x000000010f007824 */ /* 0x010fe400078e0a0e */
[----:B------:R-:W2:Y:S04]  /*784c0*/  LDL R14, [R1+0x3bc] ;  /* 0x0003bc00010e7983 */ /* 0x000ea80000100800 */
[----:B------:R-:W-:Y:S04]  /*784d0*/  STL [R1+0x13a8], R26 ;  /* 0x0013a81a01007387 */ /* 0x000fe80000100800 */
[----:B------:R5:W-:Y:S04]  /*784e0*/  STL [R1+0x1c], R3 ;  /* 0x00001c0301007387 */ /* 0x000be80000100800 */
[----:B------:R-:W4:Y:S04]  /*784f0*/  LDL.LU R12, [R1+0x604] ;  /* 0x00060400010c7983 */ /* 0x000f280000300800 */
[----:B------:R-:W4:Y:S04]  /*78500*/  LDL R17, [R1+0x38c] ;  /* 0x00038c0001117983 */ /* 0x000f280000100800 */
[----:B------:R-:W4:Y:S04]  /*78510*/  LDL.LU R18, [R1+0x608] ;  /* 0x0006080001127983 */ /* 0x000f280000300800 */
[----:B------:R-:W4:Y:S01]  /*78520*/  LDL R16, [R1+0x3a4] ;  /* 0x0003a40001107983 */ /* 0x000f220000100800 */
[----:B------:R-:W-:Y:S01]  /*78530*/  FFMA.FTZ R15, R5, 1.4426950216293334961, R6 ;  /* 0x3fb8aa3b050f7823 */ /* 0x000fe20000010006 */
[----:B-----5:R-:W-:-:S02]  /*78540*/  IMAD.IADD R3, R20, 0x1, -R19 ;  /* 0x0000000114037824 */ /* 0x020fc400078e0a13 */
[----:B------:R-:W5:Y:S04]  /*78550*/  LDL.LU R19, [R1+0x5d0] ;  /* 0x0005d00001137983 */ /* 0x000f680000300800 */
[----:B------:R-:W5:Y:S01]  /*78560*/  LDL R20, [R1+0x378] ;  /* 0x0003780001147983 */ /* 0x000f620000100800 */
[----:B---3--:R-:W-:-:S03]  /*78570*/  IADD3 R7, PT, PT, R22, -R21, RZ ;  /* 0x8000001516077210 */ /* 0x008fc60007ffe0ff */
[----:B------:R-:W3:Y:S01]  /*78580*/  LDL.LU R21, [R1+0x5cc] ;  /* 0x0005cc0001157983 */ /* 0x000ee20000300800 */
[----:B------:R-:W-:-:S03]  /*78590*/  IMAD.IADD R6, R13, 0x1, -R23 ;  /* 0x000000010d067824 */ /* 0x000fc600078e0a17 */
[----:B------:R-:W3:Y:S01]  /*785a0*/  LDL R13, [R1+0x390] ;  /* 0x00039000010d7983 */ /* 0x000ee20000100800 */
[----:B------:R-:W-:Y:S01]  /*785b0*/  FADD R4, R4, -1 ;  /* 0xbf80000004047421 */ /* 0x000fe20000000000 */
[----:B------:R-:W-:Y:S01]  /*785c0*/  FADD R0, R0, -1 ;  /* 0xbf80000000007421 */ /* 0x000fe20000000000 */
[----:B------:R-:W-:Y:S01]  /*785d0*/  FADD R6, R6, -1 ;  /* 0xbf80000006067421 */ /* 0x000fe20000000000 */
[----:B------:R-:W-:Y:S01]  /*785e0*/  FADD R3, R3, -1 ;  /* 0xbf80000003037421 */ /* 0x000fe20000000000 */
[C---:B------:R-:W-:Y:S01]  /*785f0*/  FFMA.FTZ R8, R4.reuse, R29, -0.16845393180847167969 ;  /* 0xbe2c7f3004087423 */ /* 0x040fe2000001001d */
[----:B------:R-:W3:Y:S03]  /*78600*/  LDL.LU R27, [R1+0x610] ;  /* 0x00061000011b7983 */ /* 0x000ee60000300800 */
[----:B------:R-:W-:-:S04]  /*78610*/  FFMA.FTZ R8, R4, R8, 0.1716887056827545166 ;  /* 0x3e2fcf2a04087423 */ /* 0x000fc80000010008 */
[----:B------:R-:W-:-:S04]  /*78620*/  FFMA.FTZ R8, R4, R8, -0.17900948226451873779 ;  /* 0xbe374e4304087423 */ /* 0x000fc80000010008 */
[----:B------:R-:W-:-:S04]  /*78630*/  FFMA.FTZ R8, R4, R8, 0.20512372255325317383 ;  /* 0x3e520bf404087423 */ /* 0x000fc80000010008 */
[----:B------:R-:W-:Y:S01]  /*78640*/  FFMA.FTZ R8, R4, R8, -0.24046532809734344482 ;  /* 0xbe763c8b04087423 */ /* 0x000fe20000010008 */
[----:B------:R-:W-:-:S03]  /*78650*/  FFMA.FTZ R2, R0, R29, -0.16845393180847167969 ;  /* 0xbe2c7f3000027423 */ /* 0x000fc6000001001d */
[----:B------:R-:W-:Y:S01]  /*78660*/  FFMA.FTZ R8, R4, R8, 0.28857114911079406738 ;  /* 0x3e93bf9904087423 */ /* 0x000fe20000010008 */
[----:B------:R-:W-:-:S03]  /*78670*/  FFMA.FTZ R2, R0, R2, 0.1716887056827545166 ;  /* 0x3e2fcf2a00027423 */ /* 0x000fc60000010002 */
[----:B------:R-:W-:Y:S01]  /*78680*/  FFMA.FTZ R8, R4, R8, -0.36067417263984680176 ;  /* 0xbeb8aa4904087423 */ /* 0x000fe20000010008 */
[----:B------:R-:W-:-:S03]  /*78690*/  FFMA.FTZ R2, R0, R2, -0.17900948226451873779 ;  /* 0xbe374e4300027423 */ /* 0x000fc60000010002 */
[----:B------:R-:W-:Y:S01]  /*786a0*/  FFMA.FTZ R8, R4, R8, 0.48089820146560668945 ;  /* 0x3ef6384a04087423 */ /* 0x000fe20000010008 */
[----:B------:R-:W-:-:S03]  /*786b0*/  FFMA.FTZ R2, R0, R2, 0.20512372255325317383 ;  /* 0x3e520bf400027423 */ /* 0x000fc60000010002 */
[----:B------:R-:W-:Y:S01]  /*786c0*/  FFMA.FTZ R8, R4, R8, -0.72134751081466674805 ;  /* 0xbf38aa3b04087423 */ /* 0x000fe20000010008 */
[----:B------:R-:W-:-:S03]  /*786d0*/  FFMA.FTZ R2, R0, R2, -0.24046532809734344482 ;  /* 0xbe763c8b00027423 */ /* 0x000fc60000010002 */
[----:B------:R-:W-:Y:S01]  /*786e0*/  FMUL R8, R4, R8 ;  /* 0x0000000804087220 */ /* 0x000fe20000400000 */
[----:B------:R-:W-:-:S03]  /*786f0*/  FFMA.FTZ R2, R0, R2, 0.28857114911079406738 ;  /* 0x3e93bf9900027423 */ /* 0x000fc60000010002 */
[----:B------:R-:W-:Y:S01]  /*78700*/  FMUL R8, R4, R8 ;  /* 0x0000000804087220 */ /* 0x000fe20000400000 */
[----:B------:R-:W-:-:S03]  /*78710*/  FFMA.FTZ R2, R0, R2, -0.36067417263984680176 ;  /* 0xbeb8aa4900027423 */ /* 0x000fc60000010002 */
[----:B------:R-:W-:Y:S01]  /*78720*/  FFMA.FTZ R25, R4, 1.4426950216293334961, R8 ;  /* 0x3fb8aa3b04197823 */ /* 0x000fe20000010008 */
[-C--:B------:R-:W-:Y:S01]  /*78730*/  FFMA.FTZ R8, R6, R29.reuse, -0.16845393180847167969 ;  /* 0xbe2c7f3006087423 */ /* 0x080fe2000001001d */
[C---:B------:R-:W-:Y:S01]  /*78740*/  FFMA.FTZ R5, R3.reuse, R29, -0.16845393180847167969 ;  /* 0xbe2c7f3003057423 */ /* 0x040fe2000001001d */
[----:B------:R-:W-:Y:S02]  /*78750*/  FFMA.FTZ R2, R0, R2, 0.48089820146560668945 ;  /* 0x3ef6384a00027423 */ /* 0x000fe40000010002 */
[----:B------:R-:W-:Y:S01]  /*78760*/  FFMA.FTZ R8, R6, R8, 0.1716887056827545166 ;  /* 0x3e2fcf2a06087423 */ /* 0x000fe20000010008 */
[C---:B------:R-:W-:Y:S01]  /*78770*/  FFMA.FTZ R5, R3.reuse, R5, 0.1716887056827545166 ;  /* 0x3e2fcf2a03057423 */ /* 0x040fe20000010005 */
[----:B------:R-:W-:Y:S02]  /*78780*/  FFMA.FTZ R2, R0, R2, -0.72134751081466674805 ;  /* 0xbf38aa3b00027423 */ /* 0x000fe40000010002 */
[----:B------:R-:W-:Y:S01]  /*78790*/  FFMA.FTZ R8, R6, R8, -0.17900948226451873779 ;  /* 0xbe374e4306087423 */ /* 0x000fe20000010008 */
[----:B------:R-:W-:Y:S01]  /*787a0*/  FFMA.FTZ R5, R3, R5, -0.17900948226451873779 ;  /* 0xbe374e4303057423 */ /* 0x000fe20000010005 */
[----:B------:R-:W-:-:S02]  /*787b0*/  FMUL R2, R0, R2 ;  /* 0x0000000200027220 */ /* 0x000fc40000400000 */
[----:B------:R-:W-:Y:S01]  /*787c0*/  FFMA.FTZ R8, R6, R8, 0.20512372255325317383 ;  /* 0x3e520bf406087423 */ /* 0x000fe20000010008 */
[C---:B------:R-:W-:Y:S01]  /*787d0*/  FFMA.FTZ R5, R3.reuse, R5, 0.20512372255325317383 ;  /* 0x3e520bf403057423 */ /* 0x040fe20000010005 */
[----:B------:R-:W-:Y:S02]  /*787e0*/  FMUL R2, R0, R2 ;  /* 0x0000000200027220 */ /* 0x000fe40000400000 */
[----:B------:R-:W-:Y:S01]  /*787f0*/  FFMA.FTZ R8, R6, R8, -0.24046532809734344482 ;  /* 0xbe763c8b06087423 */ /* 0x000fe20000010008 */
[----:B------:R-:W-:-:S03]  /*78800*/  FFMA.FTZ R5, R3, R5, -0.24046532809734344482 ;  /* 0xbe763c8b03057423 */ /* 0x000fc60000010005 */
[----:B------:R-:W-:Y:S01]  /*78810*/  FFMA.FTZ R8, R6, R8, 0.28857114911079406738 ;  /* 0x3e93bf9906087423 */ /* 0x000fe20000010008 */
[----:B------:R-:W-:-:S03]  /*78820*/  FFMA.FTZ R5, R3, R5, 0.28857114911079406738 ;  /* 0x3e93bf9903057423 */ /* 0x000fc60000010005 */
[----:B------:R-:W-:Y:S01]  /*78830*/  FFMA.FTZ R8, R6, R8, -0.36067417263984680176 ;  /* 0xbeb8aa4906087423 */ /* 0x000fe20000010008 */
[----:B------:R-:W-:-:S03]  /*78840*/  FFMA.FTZ R5, R3, R5, -0.36067417263984680176 ;  /* 0xbeb8aa4903057423 */ /* 0x000fc60000010005 */
[----:B------:R-:W-:Y:S01]  /*78850*/  FFMA.FTZ R8, R6, R8, 0.48089820146560668945 ;  /* 0x3ef6384a06087423 */ /* 0x000fe20000010008 */
[----:B------:R-:W-:-:S03]  /*78860*/  FFMA.FTZ R5, R3, R5, 0.48089820146560668945 ;  /* 0x3ef6384a03057423 */ /* 0x000fc60000010005 */
[----:B------:R-:W-:Y:S01]  /*78870*/  FFMA.FTZ R8, R6, R8, -0.72134751081466674805 ;  /* 0xbf38aa3b06087423 */ /* 0x000fe20000010008 */
[----:B------:R-:W-:-:S03]  /*78880*/  FFMA.FTZ R5, R3, R5, -0.72134751081466674805 ;  /* 0xbf38aa3b03057423 */ /* 0x000fc60000010005 */
[----:B------:R-:W-:Y:S01]  /*78890*/  FMUL R8, R6, R8 ;  /* 0x0000000806087220 */ /* 0x000fe20000400000 */
[----:B------:R-:W-:-:S03]  /*788a0*/  FMUL R5, R3, R5 ;  /* 0x0000000503057220 */ /* 0x000fc60000400000 */
[----:B------:R-:W-:Y:S01]  /*788b0*/  FMUL R8, R6, R8 ;  /* 0x0000000806087220 */ /* 0x000fe20000400000 */
[----:B------:R-:W-:-:S03]  /*788c0*/  FMUL R5, R3, R5 ;  /* 0x0000000503057220 */ /* 0x000fc60000400000 */
[----:B------:R-:W-:Y:S01]  /*788d0*/  FFMA.FTZ R22, R6, 1.4426950216293334961, R8 ;  /* 0x3fb8aa3b06167823 */ /* 0x000fe20000010008 */
[----:B------:R-:W-:Y:S01]  /*788e0*/  FFMA.FTZ R23, R3, 1.4426950216293334961, R5 ;  /* 0x3fb8aa3b03177823 */ /* 0x000fe20000010005 */
[----:B--2---:R-:W-:Y:S02]  /*788f0*/  IMAD.IADD R4, R14, 0x1, -R24 ;  /* 0x000000010e047824 */ /* 0x004fe400078e0a18 */
[----:B------:R-:W-:Y:S02]  /*78900*/  FFMA.FTZ R24, R0, 1.4426950216293334961, R2 ;  /* 0x3fb8aa3b00187823 */ /* 0x000fe40000010002 */
[----:B------:R-:W-:-:S04]  /*78910*/  FADD R4, R4, -1 ;  /* 0xbf80000004047421 */ /* 0x000fc80000000000 */
[----:B------:R-:W-:-:S04]  /*78920*/  FFMA.FTZ R0, R4, R29, -0.16845393180847167969 ;  /* 0xbe2c7f3004007423 */ /* 0x000fc8000001001d */
[----:B------:R-:W-:-:S04]  /*78930*/  FFMA.FTZ R0, R4, R0, 0.1716887056827545166 ;  /* 0x3e2fcf2a04007423 */ /* 0x000fc80000010000 */
[----:B------:R-:W-:-:S04]  /*78940*/  FFMA.FTZ R0, R4, R0, -0.17900948226451873779 ;  /* 0xbe374e4304007423 */ /* 0x000fc80000010000 */
[----:B------:R-:W-:-:S04]  /*78950*/  FFMA.FTZ R0, R4, R0, 0.20512372255325317383 ;  /* 0x3e520bf404007423 */ /* 0x000fc80000010000 */
[----:B------:R-:W-:-:S04]  /*78960*/  FFMA.FTZ R0, R4, R0, -0.24046532809734344482 ;  /* 0xbe763c8b04007423 */ /* 0x000fc80000010000 */
[----:B------:R-:W-:Y:S01]  /*78970*/  FFMA.FTZ R0, R4, R0, 0.28857114911079406738 ;  /* 0x3e93bf9904007423 */ /* 0x000fe20000010000 */
[----:B----4-:R-:W-:-:S03]  /*78980*/  IMAD.IADD R5, R16, 0x1, -R18 ;  /* 0x0000000110057824 */ /* 0x010fc600078e0a12 */
[----:B------:R-:W-:Y:S01]  /*78990*/  FFMA.FTZ R6, R4, R0, -0.36067417263984680176 ;  /* 0xbeb8aa4904067423 */ /* 0x000fe20000010000 */
[----:B------:R-:W-:Y:S01]  /*789a0*/  IADD3 R2, PT, PT, R17, -R12, RZ ;  /* 0x8000000c11027210 */ /* 0x000fe20007ffe0ff */
[----:B-----5:R-:W-:Y:S01]  /*789b0*/  IMAD.IADD R3, R20, 0x1, -R19 ;  /* 0x0000000114037824 */ /* 0x020fe200078e0a13 */
[----:B---3--:R-:W-:Y:S02]  /*789c0*/  IADD3 R0, PT, PT, R13, -R21, RZ ;  /* 0x800000150d007210 */ /* 0x008fe40007ffe0ff */
[----:B------:R-:W2:Y:S04]  /*789d0*/  LDL R13, [R1+0x364] ;  /* 0x00036400010d7983 */ /* 0x000ea80000100800 */
[----:B------:R-:W3:Y:S04]  /*789e0*/  LDL.LU R28, [R1+0x60c] ;  /* 0x00060c00011c7983 */ /* 0x000ee80000300800 */
[----:B------:R-:W3:Y:S04]  /*789f0*/  LDL R18, [R1+0x37c] ;  /* 0x00037c0001127983 */ /* 0x000ee80000100800 */
[----:B------:R-:W4:Y:S04]  /*78a00*/  LDL.LU R17, [R1+0x5d4] ;  /* 0x0005d40001117983 */ /* 0x000f280000300800 */
[----:B------:R-:W4:Y:S04]  /*78a10*/  LDL R16, [R1+0x348] ;  /* 0x0003480001107983 */ /* 0x000f280000100800 */
[----:B------:R-:W5:Y:S04]  /*78a20*/  LDL.LU R19, [R1+0x5d8] ;  /* 0x0005d80001137983 */ /* 0x000f680000300800 */
[----:B------:R-:W5:Y:S01]  /*78a30*/  LDL R20, [R1+0x360] ;  /* 0x0003600001147983 */ /* 0x000f620000100800 */
[----:B------:R-:W-:-:S04]  /*78a40*/  FADD R7, R7, -1 ;  /* 0xbf80000007077421 */ /* 0x000fc80000000000 */
[----:B------:R-:W-:-:S04]  /*78a50*/  FFMA.FTZ R9, R7, R29, -0.16845393180847167969 ;  /* 0xbe2c7f3007097423 */ /* 0x000fc8000001001d */
[----:B------:R-:W-:-:S04]  /*78a60*/  FFMA.FTZ R9, R7, R9, 0.1716887056827545166 ;  /* 0x3e2fcf2a07097423 */ /* 0x000fc80000010009 */
[----:B------:R-:W-:-:S04]  /*78a70*/  FFMA.FTZ R9, R7, R9, -0.17900948226451873779 ;  /* 0xbe374e4307097423 */ /* 0x000fc80000010009 */
[----:B------:R-:W-:-:S04]  /*78a80*/  FFMA.FTZ R9, R7, R9, 0.20512372255325317383 ;  /* 0x3e520bf407097423 */ /* 0x000fc80000010009 */
[----:B------:R-:W-:-:S04]  /*78a90*/  FFMA.FTZ R9, R7, R9, -0.24046532809734344482 ;  /* 0xbe763c8b07097423 */ /* 0x000fc80000010009 */
[----:B------:R-:W-:-:S04]  /*78aa0*/  FFMA.FTZ R9, R7, R9, 0.28857114911079406738 ;  /* 0x3e93bf9907097423 */ /* 0x000fc80000010009 */
[----:B------:R-:W-:-:S04]  /*78ab0*/  FFMA.FTZ R9, R7, R9, -0.36067417263984680176 ;  /* 0xbeb8aa4907097423 */ /* 0x000fc80000010009 */
[----:B------:R-:W-:-:S04]  /*78ac0*/  FFMA.FTZ R9, R7, R9, 0.48089820146560668945 ;  /* 0x3ef6384a07097423 */ /* 0x000fc80000010009 */
[----:B------:R-:W-:Y:S01]  /*78ad0*/  FFMA.FTZ R9, R7, R9, -0.72134751081466674805 ;  /* 0xbf38aa3b07097423 */ /* 0x000fe20000010009 */
[----:B------:R-:W-:-:S03]  /*78ae0*/  FADD R5, R5, -1 ;  /* 0xbf80000005057421 */ /* 0x000fc60000000000 */
[----:B------:R-:W-:Y:S01]  /*78af0*/  FMUL R9, R7, R9 ;  /* 0x0000000907097220 */ /* 0x000fe20000400000 */
[----:B------:R-:W-:-:S03]  /*78b00*/  FADD R2, R2, -1 ;  /* 0xbf80000002027421 */ /* 0x000fc60000000000 */
[----:B------:R-:W-:Y:S01]  /*78b10*/  FMUL R9, R7, R9 ;  /* 0x0000000907097220 */ /* 0x000fe20000400000 */
[----:B------:R-:W-:-:S03]  /*78b20*/  FFMA.FTZ R8, R5, R29, -0.16845393180847167969 ;  /* 0xbe2c7f3005087423 */ /* 0x000fc6000001001d */
[----:B------:R-:W-:Y:S01]  /*78b30*/  FFMA.FTZ R14, R7, 1.4426950216293334961, R9 ;  /* 0x3fb8aa3b070e7823 */ /* 0x000fe20000010009 */
[----:B------:R-:W-:Y:S01]  /*78b40*/  FFMA.FTZ R7, R2, R29, -0.16845393180847167969 ;  /* 0xbe2c7f3002077423 */ /* 0x000fe2000001001d */
[----:B------:R-:W-:-:S03]  /*78b50*/  FFMA.FTZ R8, R5, R8, 0.1716887056827545166 ;  /* 0x3e2fcf2a05087423 */ /* 0x000fc60000010008 */
[----:B------:R-:W-:Y:S01]  /*78b60*/  FFMA.FTZ R7, R2, R7, 0.1716887056827545166 ;  /* 0x3e2fcf2a02077423 */ /* 0x000fe20000010007 */
[----:B------:R-:W-:-:S03]  /*78b70*/  FFMA.FTZ R8, R5, R8, -0.17900948226451873779 ;  /* 0xbe374e4305087423 */ /* 0x000fc60000010008 */
[----:B------:R-:W-:Y:S01]  /*78b80*/  FFMA.FTZ R7, R2, R7, -0.17900948226451873779 ;  /* 0xbe374e4302077423 */ /* 0x000fe20000010007 */
[----:B------:R-:W-:-:S03]  /*78b90*/  FFMA.FTZ R8, R5, R8, 0.20512372255325317383 ;  /* 0x3e520bf405087423 */ /* 0x000fc60000010008 */
[----:B------:R-:W-:Y:S01]  /*78ba0*/  FFMA.FTZ R7, R2, R7, 0.20512372255325317383 ;  /* 0x3e520bf402077423 */ /* 0x000fe20000010007 */
[----:B------:R-:W-:-:S03]  /*78bb0*/  FFMA.FTZ R8, R5, R8, -0.24046532809734344482 ;  /* 0xbe763c8b05087423 */ /* 0x000fc60000010008 */
[----:B------:R-:W-:Y:S01]  /*78bc0*/  FFMA.FTZ R7, R2, R7, -0.24046532809734344482 ;  /* 0xbe763c8b02077423 */ /* 0x000fe20000010007 */
[C---:B------:R-:W-:Y:S01]  /*78bd0*/  FFMA.FTZ R8, R5.reuse, R8, 0.28857114911079406738 ;  /* 0x3e93bf9905087423 */ /* 0x040fe20000010008 */
[----:B------:R-:W-:Y:S02]  /*78be0*/  FFMA.FTZ R6, R4, R6, 0.48089820146560668945 ;  /* 0x3ef6384a04067423 */ /* 0x000fe40000010006 */
[----:B------:R-:W-:Y:S01]  /*78bf0*/  FFMA.FTZ R7, R2, R7, 0.28857114911079406738 ;  /* 0x3e93bf9902077423 */ /* 0x000fe20000010007 */
[C---:B------:R-:W-:Y:S01]  /*78c00*/  FFMA.FTZ R8, R5.reuse, R8, -0.36067417263984680176 ;  /* 0xbeb8aa4905087423 */ /* 0x040fe20000010008 */
[----:B------:R-:W-:Y:S02]  /*78c10*/  FFMA.FTZ R6, R4, R6, -0.72134751081466674805 ;  /* 0xbf38aa3b04067423 */ /* 0x000fe40000010006 */
[----:B------:R-:W-:Y:S01]  /*78c20*/  FFMA.FTZ R7, R2, R7, -0.36067417263984680176 ;  /* 0xbeb8aa4902077423 */ /* 0x000fe20000010007 */
[----:B------:R-:W-:Y:S01]  /*78c30*/  FFMA.FTZ R8, R5, R8, 0.48089820146560668945 ;  /* 0x3ef6384a05087423 */ /* 0x000fe20000010008 */
[----:B------:R-:W-:-:S02]  /*78c40*/  FMUL R6, R4, R6 ;  /* 0x0000000604067220 */ /* 0x000fc40000400000 */
[----:B------:R-:W-:Y:S01]  /*78c50*/  FFMA.FTZ R7, R2, R7, 0.48089820146560668945 ;  /* 0x3ef6384a02077423 */ /* 0x000fe20000010007 */
[C---:B------:R-:W-:Y:S01]  /*78c60*/  FFMA.FTZ R8, R5.reuse, R8, -0.72134751081466674805 ;  /* 0xbf38aa3b05087423 */ /* 0x040fe20000010008 */
[----:B------:R-:W-:Y:S02]  /*78c70*/  FMUL R6, R4, R6 ;  /* 0x0000000604067220 */ /* 0x000fe40000400000 */
[----:B------:R-:W-:Y:S01]  /*78c80*/  FFMA.FTZ R7, R2, R7, -0.72134751081466674805 ;  /* 0xbf38aa3b02077423 */ /* 0x000fe20000010007 */
[C---:B------:R-:W-:Y:S01]  /*78c90*/  FMUL R8, R5.reuse, R8 ;  /* 0x0000000805087220 */ /* 0x040fe20000400000 */
[----:B------:R-:W-:Y:S02]  /*78ca0*/  FFMA.FTZ R10, R4, 1.4426950216293334961, R6 ;  /* 0x3fb8aa3b040a7823 */ /* 0x000fe40000010006 */
[----:B------:R-:W-:Y:S01]  /*78cb0*/  FMUL R7, R2, R7 ;  /* 0x0000000702077220 */ /* 0x000fe20000400000 */
[----:B------:R-:W-:-:S03]  /*78cc0*/  FMUL R8, R5, R8 ;  /* 0x0000000805087220 */ /* 0x000fc60000400000 */
[----:B------:R-:W-:Y:S01]  /*78cd0*/  FMUL R7, R2, R7 ;  /* 0x0000000702077220 */ /* 0x000fe20000400000 */
[----:B------:R0:W-:Y:S01]  /*78ce0*/  STL [R1+0x139c], R10 ;  /* 0x00139c0a01007387 */ /* 0x0001e20000100800 */
[----:B------:R-:W-:-:S03]  /*78cf0*/  FFMA.FTZ R11, R5, 1.4426950216293334961, R8 ;  /* 0x3fb8aa3b050b7823 */ /* 0x000fc60000010008 */
[----:B------:R-:W4:Y:S01]  /*78d00*/  LDL.LU R8, [R1+0x618] ;  /* 0x0006180001087983 */ /* 0x000f220000300800 */
[----:B------:R-:W-:Y:S01]  /*78d10*/  FFMA.FTZ R12, R2, 1.4426950216293334961, R7 ;  /* 0x3fb8aa3b020c7823 */ /* 0x000fe20000010007 */
[----:B-----5:R-:W-:Y:S02]  /*78d20*/  IMAD.IADD R20, R20, 0x1, -R19 ;  /* 0x0000000114147824 */ /* 0x020fe400078e0a13 */
[----:B------:R-:W5:Y:S04]  /*78d30*/  LDL R19, [R1+0x330] ;  /* 0x0003300001137983 */ /* 0x000f680000100800 */
[----:B------:R-:W5:Y:S04]  /*78d40*/  LDL.LU R7, [R1+0x614] ;  /* 0x0006140001077983 */ /* 0x000f680000300800 */
[----:B0-----:R-:W5:Y:S04]  /*78d50*/  LDL R10, [R1+0x34c] ;  /* 0x00034c00010a7983 */ /* 0x001f680000100800 */
[----:B------:R-:W5:Y:S04]  /*78d60*/  LDL.LU R6, [R1+0x5e0] ;  /* 0x0005e00001067983 */ /* 0x000f680000300800 */
[----:B------:R-:W5:Y:S01]  /*78d70*/  LDL R26, [R1+0x31c] ;  /* 0x00031c00011a7983 */ /* 0x000f620000100800 */
[----:B--2---:R-:W-:-:S02]  /*78d80*/  IMAD.IADD R13, R13, 0x1, -R27 ;  /* 0x000000010d0d7824 */ /* 0x004fc400078e0a1b */
[----:B---3--:R-:W-:Y:S01]  /*78d90*/  IMAD.IADD R18, R18, 0x1, -R28 ;  /* 0x0000000112127824 */ /* 0x008fe200078e0a1c */
[----:B------:R-:W2:Y:S04]  /*78da0*/  LDL.LU R27, [R1+0x5dc] ;  /* 0x0005dc00011b7983 */ /* 0x000ea80000300800 */
[----:B------:R-:W2:Y:S01]  /*78db0*/  LDL R28, [R1+0x334] ;  /* 0x00033400011c7983 */ /* 0x000ea20000100800 */
[----:B------:R-:W-:-:S04]  /*78dc0*/  FADD R0, R0, -1 ;  /* 0xbf80000000007421 */ /* 0x000fc80000000000 */
[----:B------:R-:W-:-:S04]  /*78dd0*/  FFMA.FTZ R4, R0, R29, -0.16845393180847167969 ;  /* 0xbe2c7f3000047423 */ /* 0x000fc8000001001d */
[----:B------:R-:W-:-:S04]  /*78de0*/  FFMA.FTZ R4, R0, R4, 0.1716887056827545166 ;  /* 0x3e2fcf2a00047423 */ /* 0x000fc80000010004 */
[----:B------:R-:W-:-:S04]  /*78df0*/  FFMA.FTZ R4, R0, R4, -0.17900948226451873779 ;  /* 0xbe374e4300047423 */ /* 0x000fc80000010004 */
[----:B------:R-:W-:-:S04]  /*78e00*/  FFMA.FTZ R4, R0, R4, 0.20512372255325317383 ;  /* 0x3e520bf400047423 */ /* 0x000fc80000010004 */
[----:B------:R-:W-:-:S04]  /*78e10*/  FFMA.FTZ R4, R0, R4, -0.24046532809734344482 ;  /* 0xbe763c8b00047423 */ /* 0x000fc80000010004 */
[----:B------:R-:W-:-:S04]  /*78e20*/  FFMA.FTZ R4, R0, R4, 0.28857114911079406738 ;  /* 0x3e93bf9900047423 */ /* 0x000fc80000010004 */
[----:B------:R-:W-:Y:S01]  /*78e30*/  FFMA.FTZ R4, R0, R4, -0.36067417263984680176 ;  /* 0xbeb8aa4900047423 */ /* 0x000fe20000010004 */
[----:B------:R-:W-:-:S03]  /*78e40*/  FADD R13, R13, -1 ;  /* 0xbf8000000d0d7421 */ /* 0x000fc60000000000 */
[----:B------:R-:W-:Y:S01]  /*78e50*/  FFMA.FTZ R2, R0, R4, 0.48089820146560668945 ;  /* 0x3ef6384a00027423 */ /* 0x000fe20000010004 */
[----:B----4-:R-:W-:Y:S01]  /*78e60*/  IADD3 R17, PT, PT, R16, -R17, RZ ;  /* 0x8000001110117210 */ /* 0x010fe20007ffe0ff */
[-C--:B------:R-:W-:Y:S02]  /*78e70*/  FFMA.FTZ R4, R13, R29.reuse, -0.16845393180847167969 ;  /* 0xbe2c7f300d047423 */ /* 0x080fe4000001001d */
[C---:B------:R-:W-:Y:S01]  /*78e80*/  FFMA.FTZ R2, R0.reuse, R2, -0.72134751081466674805 ;  /* 0xbf38aa3b00027423 */ /* 0x040fe20000010002 */
[----:B------:R-:W-:Y:S01]  /*78e90*/  FADD R3, R3, -1 ;  /* 0xbf80000003037421 */ /* 0x000fe20000000000 */
[----:B------:R-:W-:Y:S01]  /*78ea0*/  FFMA.FTZ R4, R13, R4, 0.1716887056827545166 ;  /* 0x3e2fcf2a0d047423 */ /* 0x000fe20000010004 */
[----:B------:R-:W-:Y:S01]  /*78eb0*/  FADD R17, R17, -1 ;  /* 0xbf80000011117421 */ /* 0x000fe20000000000 */
[C---:B------:R-:W-:Y:S01]  /*78ec0*/  FMUL R2, R0.reuse, R2 ;  /* 0x0000000200027220 */ /* 0x040fe20000400000 */
[-C--:B------:R-:W-:Y:S01]  /*78ed0*/  FFMA.FTZ R9, R3, R29.reuse, -0.16845393180847167969 ;  /* 0xbe2c7f3003097423 */ /* 0x080fe2000001001d */
[----:B------:R-:W-:Y:S01]  /*78ee0*/  FFMA.FTZ R4, R13, R4, -0.17900948226451873779 ;  /* 0xbe374e430d047423 */ /* 0x000fe20000010004 */
[----:B------:R-:W-:Y:S01]  /*78ef0*/  FFMA.FTZ R5, R17, R29, -0.16845393180847167969 ;  /* 0xbe2c7f3011057423 */ /* 0x000fe2000001001d */
[----:B------:R-:W-:Y:S01]  /*78f00*/  FMUL R2, R0, R2 ;  /* 0x0000000200027220 */ /* 0x000fe20000400000 */
[----:B------:R-:W-:Y:S01]  /*78f10*/  FADD R20, R20, -1 ;  /* 0xbf80000014147421 */ /* 0x000fe20000000000 */
[----:B------:R-:W-:Y:S01]  /*78f20*/  FFMA.FTZ R9, R3, R9, 0.1716887056827545166 ;  /* 0x3e2fcf2a03097423 */ /* 0x000fe20000010009 */
[----:B------:R-:W-:Y:S01]  /*78f30*/  FFMA.FTZ R4, R13, R4, 0.20512372255325317383 ;  /* 0x3e520bf40d047423 */ /* 0x000fe20000010004 */
[----:B------:R-:W-:Y:S01]  /*78f40*/  FFMA.FTZ R16, R0, 1.4426950216293334961, R2 ;  /* 0x3fb8aa3b00107823 */ /* 0x000fe20000010002 */
[----:B------:R-:W-:Y:S01]  /*78f50*/  FFMA.FTZ R2, R17, R5, 0.1716887056827545166 ;  /* 0x3e2fcf2a11027423 */ /* 0x000fe20000010005 */
[C---:B------:R-:W-:Y:S01]  /*78f60*/  FFMA.FTZ R0, R20.reuse, R29, -0.16845393180847167969 ;  /* 0xbe2c7f3014007423 */ /* 0x040fe2000001001d */
[----:B------:R-:W-:Y:S01]  /*78f70*/  FFMA.FTZ R9, R3, R9, -0.17900948226451873779 ;  /* 0xbe374e4303097423 */ /* 0x000fe20000010009 */
[----:B------:R-:W-:Y:S01]  /*78f80*/  FFMA.FTZ R4, R13, R4, -0.24046532809734344482 ;  /* 0xbe763c8b0d047423 */ /* 0x000fe20000010004 */
[----:B------:R-:W-:Y:S01]  /*78f90*/  FFMA.FTZ R2, R17, R2, -0.17900948226451873779 ;  /* 0xbe374e4311027423 */ /* 0x000fe20000010002 */
[C---:B------:R-:W-:Y:S01]  /*78fa0*/  FFMA.FTZ R0, R20.reuse, R0, 0.1716887056827545166 ;  /* 0x3e2fcf2a14007423 */ /* 0x040fe20000010000 */
[----:B------:R-:W-:Y:S01]  /*78fb0*/  FFMA.FTZ R9, R3, R9, 0.20512372255325317383 ;  /* 0x3e520bf403097423 */ /* 0x000fe20000010009 */
[----:B------:R-:W-:Y:S01]  /*78fc0*/  FFMA.FTZ R4, R13, R4, 0.28857114911079406738 ;  /* 0x3e93bf990d047423 */ /* 0x000fe20000010004 */
[----:B------:R-:W-:Y:S01]  /*78fd0*/  FFMA.FTZ R2, R17, R2, 0.20512372255325317383 ;  /* 0x3e520bf411027423 */ /* 0x000fe20000010002 */
[C---:B------:R-:W-:Y:S01]  /*78fe0*/  FFMA.FTZ R0, R20.reuse, R0, -0.17900948226451873779 ;  /* 0xbe374e4314007423 */ /* 0x040fe20000010000 */
[----:B------:R-:W-:Y:S01]  /*78ff0*/  FFMA.FTZ R9, R3, R9, -0.24046532809734344482 ;  /* 0xbe763c8b03097423 */ /* 0x000fe20000010009 */
[----:B------:R-:W-:Y:S01]  /*79000*/  FFMA.FTZ R4, R13, R4, -0.36067417263984680176 ;  /* 0xbeb8aa490d047423 */ /* 0x000fe20000010004 */
[----:B------:R-:W-:Y:S01]  /*79010*/  FFMA.FTZ R2, R17, R2, -0.24046532809734344482 ;  /* 0xbe763c8b11027423 */ /* 0x000fe20000010002 */
[C---:B------:R-:W-:Y:S01]  /*79020*/  FFMA.FTZ R0, R20.reuse, R0, 0.20512372255325317383 ;  /* 0x3e520bf414007423 */ /* 0x040fe20000010000 */
[----:B------:R-:W-:Y:S01]  /*79030*/  FFMA.FTZ R9, R3, R9, 0.28857114911079406738 ;  /* 0x3e93bf9903097423 */ /* 0x000fe20000010009 */
[----:B------:R-:W-:Y:S01]  /*79040*/  FFMA.FTZ R4, R13, R4, 0.48089820146560668945 ;  /* 0x3ef6384a0d047423 */ /* 0x000fe20000010004 */
[----:B------:R-:W-:Y:S01]  /*79050*/  FFMA.FTZ R2, R17, R2, 0.28857114911079406738 ;  /* 0x3e93bf9911027423 */ /* 0x000fe20000010002 */
[C---:B------:R-:W-:Y:S01]  /*79060*/  FFMA.FTZ R0, R20.reuse, R0, -0.24046532809734344482 ;  /* 0xbe763c8b14007423 */ /* 0x040fe20000010000 */
[----:B------:R-:W-:Y:S01]  /*79070*/  FFMA.FTZ R9, R3, R9, -0.36067417263984680176 ;  /* 0xbeb8aa4903097423 */ /* 0x000fe20000010009 */
[----:B------:R-:W-:Y:S01]  /*79080*/  FFMA.FTZ R4, R13, R4, -0.72134751081466674805 ;  /* 0xbf38aa3b0d047423 */ /* 0x000fe20000010004 */
[----:B------:R-:W-:Y:S01]  /*79090*/  FFMA.FTZ R2, R17, R2, -0.36067417263984680176 ;  /* 0xbeb8aa4911027423 */ /* 0x000fe20000010002 */
[C---:B------:R-:W-:Y:S01]  /*790a0*/  FFMA.FTZ R0, R20.reuse, R0, 0.28857114911079406738 ;  /* 0x3e93bf9914007423 */ /* 0x040fe20000010000 */
[----:B------:R-:W-:Y:S01]  /*790b0*/  FFMA.FTZ R9, R3, R9, 0.48089820146560668945 ;  /* 0x3ef6384a03097423 */ /* 0x000fe20000010009 */
[----:B------:R-:W-:Y:S01]  /*790c0*/  FMUL R4, R13, R4 ;  /* 0x000000040d047220 */ /* 0x000fe20000400000 */
[----:B------:R-:W-:Y:S01]  /*790d0*/  FFMA.FTZ R2, R17, R2, 0.48089820146560668945 ;  /* 0x3ef6384a11027423 */ /* 0x000fe20000010002 */
[C---:B------:R-:W-:Y:S01]  /*790e0*/  FFMA.FTZ R0, R20.reuse, R0, -0.36067417263984680176 ;  /* 0xbeb8aa4914007423 */ /* 0x040fe20000010000 */
[----:B------:R-:W-:Y:S01]  /*790f0*/  FFMA.FTZ R9, R3, R9, -0.72134751081466674805 ;  /* 0xbf38aa3b03097423 */ /* 0x000fe20000010009 */
[----:B------:R-:W-:Y:S01]  /*79100*/  FMUL R4, R13, R4 ;  /* 0x000000040d047220 */ /* 0x000fe20000400000 */
[----:B------:R-:W-:Y:S01]  /*79110*/  FFMA.FTZ R2, R17, R2, -0.72134751081466674805 ;  /* 0xbf38aa3b11027423 */ /* 0x000fe20000010002 */
[C---:B------:R-:W-:Y:S01]  /*79120*/  FFMA.FTZ R0, R20.reuse, R0, 0.48089820146560668945 ;  /* 0x3ef6384a14007423 */ /* 0x040fe20000010000 */
[----:B------:R-:W-:Y:S01]  /*79130*/  FMUL R9, R3, R9 ;  /* 0x0000000903097220 */ /* 0x000fe20000400000 */
[----:B------:R-:W-:Y:S01]  /*79140*/  FFMA.FTZ R13, R13, 1.4426950216293334961, R4 ;  /* 0x3fb8aa3b0d0d7823 */ /* 0x000fe20000010004 */
[----:B------:R-:W-:Y:S01]  /*79150*/  FMUL R2, R17, R2 ;  /* 0x0000000211027220 */ /* 0x000fe20000400000 */
[----:B------:R-:W-:Y:S01]  /*79160*/  FFMA.FTZ R4, R20, R0, -0.72134751081466674805 ;  /* 0xbf38aa3b14047423 */ /* 0x000fe20000010000 */
[----:B------:R-:W-:Y:S01]  /*79170*/  FMUL R9, R3, R9 ;  /* 0x0000000903097220 */ /* 0x000fe20000400000 */
[----:B------:R-:W-:Y:S01]  /*79180*/  FADD R18, R18, -1 ;  /* 0xbf80000012127421 */ /* 0x000fe20000000000 */
[----:B------:R-:W-:-:S02]  /*79190*/  FMUL R2, R17, R2 ;  /* 0x0000000211027220 */ /* 0x000fc40000400000 */
[----:B------:R-:W-:Y:S01]  /*791a0*/  FFMA.FTZ R21, R3, 1.4426950216293334961, R9 ;  /* 0x3fb8aa3b03157823 */ /* 0x000fe20000010009 */
[C---:B------:R-:W-:Y:S01]  /*791b0*/  FFMA.FTZ R3, R18.reuse, R29, -0.16845393180847167969 ;  /* 0xbe2c7f3012037423 */ /* 0x040fe2000001001d */
[----:B------:R-:W-:Y:S01]  /*791c0*/  FFMA.FTZ R17, R17, 1.4426950216293334961, R2 ;  /* 0x3fb8aa3b11117823 */ /* 0x000fe20000010002 */
[----:B------:R-:W3:Y:S02]  /*791d0*/  LDL R9, [R1+0x320] ;  /* 0x0003200001097983 */ /* 0x000ee40000100800 */
[----:B------:R-:W-:-:S04]  /*791e0*/  FFMA.FTZ R3, R18, R3, 0.1716887056827545166 ;  /* 0x3e2fcf2a12037423 */ /* 0x000fc80000010003 */
[----:B------:R-:W-:-:S04]  /*791f0*/  FFMA.FTZ R3, R18, R3, -0.17900948226451873779 ;  /* 0xbe374e4312037423 */ /* 0x000fc80000010003 */
[----:B------:R-:W-:-:S04]  /*79200*/  FFMA.FTZ R3, R18, R3, 0.20512372255325317383 ;  /* 0x3e520bf412037423 */ /* 0x000fc80000010003 */
[----:B------:R-:W-:-:S04]  /*79210*/  FFMA.FTZ R3, R18, R3, -0.24046532809734344482 ;  /* 0xbe763c8b12037423 */ /* 0x000fc80000010003 */
[----:B------:R-:W-:-:S04]  /*79220*/  FFMA.FTZ R3, R18, R3, 0.28857114911079406738 ;  /* 0x3e93bf9912037423 */ /* 0x000fc80000010003 */
[----:B------:R-:W-:-:S04]  /*79230*/  FFMA.FTZ R3, R18, R3, -0.36067417263984680176 ;  /* 0xbeb8aa4912037423 */ /* 0x000fc80000010003 */
[----:B------:R-:W-:-:S04]  /*79240*/  FFMA.FTZ R3, R18, R3, 0.48089820146560668945 ;  /* 0x3ef6384a12037423 */ /* 0x000fc80000010003 */
[----:B------:R-:W-:-:S04]  /*79250*/  FFMA.FTZ R3, R18, R3, -0.72134751081466674805 ;  /* 0xbf38aa3b12037423 */ /* 0x000fc80000010003 */
[----:B------:R-:W-:-:S04]  /*79260*/  FMUL R3, R18, R3 ;  /* 0x0000000312037220 */ /* 0x000fc80000400000 */
[----:B------:R-:W-:-:S04]  /*79270*/  FMUL R3, R18, R3 ;  /* 0x0000000312037220 */ /* 0x000fc80000400000 */
[----:B------:R-:W-:Y:S01]  /*79280*/  FFMA.FTZ R18, R18, 1.4426950216293334961, R3 ;  /* 0x3fb8aa3b12127823 */ /* 0x000fe20000010003 */
[----:B-----5:R-:W-:Y:S01]  /*79290*/  IMAD.IADD R19, R19, 0x1, -R8 ;  /* 0x0000000113137824 */ /* 0x020fe200078e0a08 */
[----:B------:R-:W-:Y:S01]  /*792a0*/  IADD3 R0, PT, PT, R10, -R7, RZ ;  /* 0x800000070a007210 */ /* 0x000fe20007ffe0ff */
[----:B------:R-:W4:Y:S02]  /*792b0*/  LDL R8, [R1+0x1d4] ;  /* 0x0001d40001087983 */ /* 0x000f240000100800 */
[----:B------:R-:W-:Y:S01]  /*792c0*/  FADD R19, R19, -1 ;  /* 0xbf80000013137421 */ /* 0x000fe20000000000 */
[----:B------:R-:W-:Y:S01]  /*792d0*/  IMAD.IADD R2, R26, 0x1, -R6 ;  /* 0x000000011a027824 */ /* 0x000fe200078e0a06 */
[----:B------:R-:W5:Y:S01]  /*792e0*/  LDL.LU R10, [R1+0x20c] ;  /* 0x00020c00010a7983 */ /* 0x000f620000300800 */
[----:B------:R-:W-:Y:S01]  /*792f0*/  FADD R0, R0, -1 ;  /* 0xbf80000000007421 */ /* 0x000fe20000000000 */
[CC--:B------:R-:W-:Y:S01]  /*79300*/  FFMA.FTZ R7, R19.reuse, R29.reuse, -0.16845393180847167969 ;  /* 0xbe2c7f3013077423 */ /* 0x0c0fe2000001001d */
[----:B--2---:R-:W-:Y:S01]  /*79310*/  IMAD.IADD R3, R28, 0x1, -R27 ;  /* 0x000000011c037824 */ /* 0x004fe200078e0a1b */
[----:B------:R-:W5:Y:S01]  /*79320*/  LDL R26, [R1+0x1b8] ;  /* 0x0001b800011a7983 */ /* 0x000f620000100800 */
[----:B------:R-:W-:Y:S01]  /*79330*/  FFMA.FTZ R6, R0, R29, -0.16845393180847167969 ;  /* 0xbe2c7f3000067423 */ /* 0x000fe2000001001d */
[----:B------:R-:W-:-:S02]  /*79340*/  FFMA.FTZ R7, R19, R7, 0.1716887056827545166 ;  /* 0x3e2fcf2a13077423 */ /* 0x000fc40000010007 */
[----:B------:R-:W2:Y:S04]  /*79350*/  LDL.LU R27, [R1+0x208] ;  /* 0x00020800011b7983 */ /* 0x000ea80000300800 */
[----:B------:R-:W2:Y:S01]  /*79360*/  LDL R28, [R1+0x840] ;  /* 0x00084000011c7983 */ /* 0x000ea20000100800 */
[----:B------:R-:W-:Y:S01]  /*79370*/  FFMA.FTZ R6, R0, R6, 0.1716887056827545166 ;  /* 0x3e2fcf2a00067423 */ /* 0x000fe20000010006 */
[----:B------:R-:W-:-:S03]  /*79380*/  FFMA.FTZ R7, R19, R7, -0.17900948226451873779 ;  /* 0xbe374e4313077423 */ /* 0x000fc60000010007 */
[----:B------:R-:W-:Y:S01]  /*79390*/  FFMA.FTZ R6, R0, R6, -0.17900948226451873779 ;  /* 0xbe374e4300067423 */ /* 0x000fe20000010006 */
[----:B------:R-:W-:-:S03]  /*793a0*/  FFMA.FTZ R7, R19, R7, 0.20512372255325317383 ;  /* 0x3e520bf413077423 */ /* 0x000fc60000010007 */
[----:B------:R-:W-:Y:S01]  /*793b0*/  FFMA.FTZ R6, R0, R6, 0.20512372255325317383 ;  /* 0x3e520bf400067423 */ /* 0x000fe20000010006 */
[----:B------:R-:W-:-:S03]  /*793c0*/  FFMA.FTZ R7, R19, R7, -0.24046532809734344482 ;  /* 0xbe763c8b13077423 */ /* 0x000fc60000010007 */
[----:B------:R-:W-:Y:S01]  /*793d0*/  FFMA.FTZ R6, R0, R6, -0.24046532809734344482 ;  /* 0xbe763c8b00067423 */ /* 0x000fe20000010006 */
[----:B------:R-:W-:-:S03]  /*793e0*/  FFMA.FTZ R7, R19, R7, 0.28857114911079406738 ;  /* 0x3e93bf9913077423 */ /* 0x000fc60000010007 */
[----:B------:R-:W-:Y:S01]  /*793f0*/  FFMA.FTZ R6, R0, R6, 0.28857114911079406738 ;  /* 0x3e93bf9900067423 */ /* 0x000fe20000010006 */
[----:B------:R-:W-:-:S03]  /*79400*/  FFMA.FTZ R7, R19, R7, -0.36067417263984680176 ;  /* 0xbeb8aa4913077423 */ /* 0x000fc60000010007 */
[----:B------:R-:W-:Y:S01]  /*79410*/  FFMA.FTZ R6, R0, R6, -0.36067417263984680176 ;  /* 0xbeb8aa4900067423 */ /* 0x000fe20000010006 */
[----:B------:R-:W-:-:S03]  /*79420*/  FFMA.FTZ R7, R19, R7, 0.48089820146560668945 ;  /* 0x3ef6384a13077423 */ /* 0x000fc60000010007 */
[----:B------:R-:W-:Y:S01]  /*79430*/  FFMA.FTZ R6, R0, R6, 0.48089820146560668945 ;  /* 0x3ef6384a00067423 */ /* 0x000fe20000010006 */
[----:B------:R-:W-:-:S03]  /*79440*/  FFMA.FTZ R7, R19, R7, -0.72134751081466674805 ;  /* 0xbf38aa3b13077423 */ /* 0x000fc60000010007 */
[----:B------:R-:W-:Y:S01]  /*79450*/  FFMA.FTZ R6, R0, R6, -0.72134751081466674805 ;  /* 0xbf38aa3b00067423 */ /* 0x000fe20000010006 */
[----:B------:R-:W-:-:S03]  /*79460*/  FMUL R7, R19, R7 ;  /* 0x0000000713077220 */ /* 0x000fc60000400000 */
[----:B------:R-:W-:Y:S01]  /*79470*/  FMUL R6, R0, R6 ;  /* 0x0000000600067220 */ /* 0x000fe20000400000 */
[----:B------:R-:W-:-:S03]  /*79480*/  FMUL R7, R19, R7 ;  /* 0x0000000713077220 */ /* 0x000fc60000400000 */
[C---:B------:R-:W-:Y:S01]  /*79490*/  FMUL R6, R0.reuse, R6 ;  /* 0x0000000600067220 */ /* 0x040fe20000400000 */
[----:B------:R-:W-:Y:S02]  /*794a0*/  FFMA.FTZ R19, R19, 1.4426950216293334961, R7 ;  /* 0x3fb8aa3b13137823 */ /* 0x000fe40000010007 */
[----:B------:R-:W3:Y:S01]  /*794b0*/  LDL.LU R7, [R1+0x624] ;  /* 0x0006240001077983 */ /* 0x000ee20000300800 */
[----:B------:R-:W-:-:S03]  /*794c0*/  FFMA.FTZ R0, R0, 1.4426950216293334961, R6 ;  /* 0x3fb8aa3b00007823 */ /* 0x000fc60000010006 */
[----:B------:R-:W4:Y:S01]  /*794d0*/  LDL.LU R6, [R1+0x61c] ;  /* 0x00061c0001067983 */ /* 0x000f220000300800 */
[----:B------:R-:W-:Y:S01]  /*794e0*/  FMUL R4, R20, R4 ;  /* 0x0000000414047220 */ /* 0x000fe20000400000 */
[----:B------:R-:W-:-:S03]  /*794f0*/  FADD R2, R2, -1 ;  /* 0xbf80000002027421 */ /* 0x000fc60000000000 */
[----:B------:R-:W-:-:S04]  /*79500*/  FMUL R4, R20, R4 ;  /* 0x0000000414047220 */ /* 0x000fc80000400000 */
[----:B------:R-:W-:Y:S01]  /*79510*/  FFMA.FTZ R20, R20, 1.4426950216293334961, R4 ;  /* 0x3fb8aa3b14147823 */ /* 0x000fe20000010004 */
[----:B------:R-:W-:Y:S01]  /*79520*/  FFMA.FTZ R4, R2, R29, -0.16845393180847167969 ;  /* 0xbe2c7f3002047423 */ /* 0x000fe2000001001d */
[----:B------:R-:W-:-:S03]  /*79530*/  FADD R3, R3, -1 ;  /* 0xbf80000003037421 */ /* 0x000fc60000000000 */
[----:B------:R-:W-:Y:S01]  /*79540*/  FFMA.FTZ R4, R2, R4, 0.1716887056827545166 ;  /* 0x3e2fcf2a02047423 */ /* 0x000fe20000010004 */
[----:B------:R-:W-:-:S03]  /*79550*/  FFMA.FTZ R5, R3, R29, -0.16845393180847167969 ;  /* 0xbe2c7f3003057423 */ /* 0x000fc6000001001d */
[----:B------:R-:W-:Y:S01]  /*79560*/  FFMA.FTZ R4, R2, R4, -0.17900948226451873779 ;  /* 0xbe374e4302047423 */ /* 0x000fe20000010004 */
[----:B------:R-:W-:-:S03]  /*79570*/  FFMA.FTZ R5, R3, R5, 0.1716887056827545166 ;  /* 0x3e2fcf2a03057423 */ /* 0x000fc60000010005 */
[----:B------:R-:W-:Y:S01]  /*79580*/  FFMA.FTZ R4, R2, R4, 0.20512372255325317383 ;  /* 0x3e520bf402047423 */ /* 0x000fe20000010004 */
[----:B------:R-:W-:-:S03]  /*79590*/  FFMA.FTZ R5, R3, R5, -0.17900948226451873779 ;  /* 0xbe374e4303057423 */ /* 0x000fc60000010005 */
[----:B------:R-:W-:Y:S01]  /*795a0*/  FFMA.FTZ R4, R2, R4, -0.24046532809734344482 ;  /* 0xbe763c8b02047423 */ /* 0x000fe20000010004 */
[----:B------:R-:W-:-:S03]  /*795b0*/  FFMA.FTZ R5, R3, R5, 0.20512372255325317383 ;  /* 0x3e520bf403057423 */ /* 0x000fc60000010005 */
[----:B------:R-:W-:Y:S01]  /*795c0*/  FFMA.FTZ R4, R2, R4, 0.28857114911079406738 ;  /* 0x3e93bf9902047423 */ /* 0x000fe20000010004 */
[----:B------:R-:W-:-:S03]  /*795d0*/  FFMA.FTZ R5, R3, R5, -0.24046532809734344482 ;  /* 0xbe763c8b03057423 */ /* 0x000fc60000010005 */
[----:B------:R-:W-:Y:S01]  /*795e0*/  FFMA.FTZ R4, R2, R4, -0.36067417263984680176 ;  /* 0xbeb8aa4902047423 */ /* 0x000fe20000010004 */
[----:B------:R-:W-:-:S03]  /*795f0*/  FFMA.FTZ R5, R3, R5, 0.28857114911079406738 ;  /* 0x3e93bf9903057423 */ /* 0x000fc60000010005 */
[----:B------:R-:W-:Y:S01]  /*79600*/  FFMA.FTZ R4, R2, R4, 0.48089820146560668945 ;  /* 0x3ef6384a02047423 */ /* 0x000fe20000010004 */
[----:B------:R-:W-:-:S03]  /*79610*/  FFMA.FTZ R5, R3, R5, -0.36067417263984680176 ;  /* 0xbeb8aa4903057423 */ /* 0x000fc60000010005 */
[----:B------:R-:W-:Y:S01]  /*79620*/  FFMA.FTZ R4, R2, R4, -0.72134751081466674805 ;  /* 0xbf38aa3b02047423 */ /* 0x000fe20000010004 */
[----:B------:R-:W-:-:S03]  /*79630*/  FFMA.FTZ R5, R3, R5, 0.48089820146560668945 ;  /* 0x3ef6384a03057423 */ /* 0x000fc60000010005 */
[----:B------:R-:W-:Y:S01]  /*79640*/  FMUL R4, R2, R4 ;  /* 0x0000000402047220 */ /* 0x000fe20000400000 */
[----:B------:R-:W-:-:S03]  /*79650*/  FFMA.FTZ R5, R3, R5, -0.72134751081466674805 ;  /* 0xbf38aa3b03057423 */ /* 0x000fc60000010005 */
[----:B------:R-:W-:Y:S01]  /*79660*/  FMUL R4, R2, R4 ;  /* 0x0000000402047220 */ /* 0x000fe20000400000 */
[----:B------:R-:W-:-:S03]  /*79670*/  FMUL R5, R3, R5 ;  /* 0x0000000503057220 */ /* 0x000fc60000400000 */
[----:B------:R-:W-:Y:S01]  /*79680*/  FFMA.FTZ R2, R2, 1.4426950216293334961, R4 ;  /* 0x3fb8aa3b02027823 */ /* 0x000fe20000010004 */
[----:B------:R-:W-:-:S04]  /*79690*/  FMUL R5, R3, R5 ;  /* 0x0000000503057220 */ /* 0x000fc80000400000 */
[----:B------:R-:W-:Y:S01]  /*796a0*/  FFMA.FTZ R3, R3, 1.4426950216293334961, R5 ;  /* 0x3fb8aa3b03037823 */ /* 0x000fe20000010005 */
[----:B------:R2:W-:Y:S04]  /*796b0*/  STL [R1+0x4], R2 ;  /* 0x0000040201007387 */ /* 0x0005e80000100800 */
[----:B------:R0:W-:Y:S01]  /*796c0*/  STL [R1+0x8], R3 ;  /* 0x0000080301007387 */ /* 0x0001e20000100800 */
[----:B-----5:R-:W-:-:S03]  /*796d0*/  IMAD.IADD R4, R26, 0x1, -R10 ;  /* 0x000000011a047824 */ /* 0x020fc600078e0a0a */
[----:B------:R-:W5:Y:S01]  /*796e0*/  LDL.LU R26, [R1] ;  /* 0x00000000011a7983 */ /* 0x000f620000300800 */
[----:B------:R-:W-:-:S04]  /*796f0*/  FADD R4, R4, -1 ;  /* 0xbf80000004047421 */ /* 0x000fc80000000000 */
[----:B------:R-:W-:-:S04]  /*79700*/  FFMA.FTZ R5, R4, R29, -0.16845393180847167969 ;  /* 0xbe2c7f3004057423 */ /* 0x000fc8000001001d */
[----:B------:R-:W-:-:S04]  /*79710*/  FFMA.FTZ R5, R4, R5, 0.1716887056827545166 ;  /* 0x3e2fcf2a04057423 */ /* 0x000fc80000010005 */
[----:B------:R-:W-:Y:S01]  /*79720*/  FFMA.FTZ R5, R4, R5, -0.17900948226451873779 ;  /* 0xbe374e4304057423 */ /* 0x000fe20000010005 */
[----:B----4-:R-:W-:Y:S01]  /*79730*/  IADD3 R8, PT, PT, R8, -R6, RZ ;  /* 0x8000000608087210 */ /* 0x010fe20007ffe0ff */
[----:B---3--:R-:W-:-:S04]  /*79740*/  IMAD.IADD R6, R9, 0x1, -R7 ;  /* 0x0000000109067824 */ /* 0x008fc800078e0a07 */
[----:B------:R-:W-:Y:S01]  /*79750*/  FADD R8, R8, -1 ;  /* 0xbf80000008087421 */ /* 0x000fe20000000000 */
[----:B------:R-:W-:-:S03]  /*79760*/  FADD R6, R6, -1 ;  /* 0xbf80000006067421 */ /* 0x000fc60000000000 */
[-C--:B------:R-:W-:Y:S01]  /*79770*/  FFMA.FTZ R9, R8, R29.reuse, -0.16845393180847167969 ;  /* 0xbe2c7f3008097423 */ /* 0x080fe2000001001d */
[----:B------:R-:W-:-:S03]  /*79780*/  FFMA.FTZ R7, R6, R29, -0.16845393180847167969 ;  /* 0xbe2c7f3006077423 */ /* 0x000fc6000001001d */
[----:B------:R-:W-:Y:S01]  /*79790*/  FFMA.FTZ R9, R8, R9, 0.1716887056827545166 ;  /* 0x3e2fcf2a08097423 */ /* 0x000fe20000010009 */
[----:B------:R-:W-:-:S03]  /*797a0*/  FFMA.FTZ R7, R6, R7, 0.1716887056827545166 ;  /* 0x3e2fcf2a06077423 */ /* 0x000fc60000010007 */
[----:B------:R-:W-:Y:S01]  /*797b0*/  FFMA.FTZ R9, R8, R9, -0.17900948226451873779 ;  /* 0xbe374e4308097423 */ /* 0x000fe20000010009 */
[----:B------:R-:W-:-:S03]  /*797c0*/  FFMA.FTZ R7, R6, R7, -0.17900948226451873779 ;  /* 0xbe374e4306077423 */ /* 0x000fc60000010007 */
[----:B------:R-:W-:Y:S01]  /*797d0*/  FFMA.FTZ R9, R8, R9, 0.20512372255325317383 ;  /* 0x3e520bf408097423 */ /* 0x000fe20000010009 */
[----:B------:R-:W-:-:S03]  /*797e0*/  FFMA.FTZ R7, R6, R7, 0.20512372255325317383 ;  /* 0x3e520bf406077423 */ /* 0x000fc60000010007 */
[----:B------:R-:W-:Y:S01]  /*797f0*/  FFMA.FTZ R9, R8, R9, -0.24046532809734344482 ;  /* 0xbe763c8b08097423 */ /* 0x000fe20000010009 */
[----:B------:R-:W-:Y:S01]  /*79800*/  FFMA.FTZ R7, R6, R7, -0.24046532809734344482 ;  /* 0xbe763c8b06077423 */ /* 0x000fe20000010007 */
[----:B------:R-:W-:Y:S02]  /*79810*/  FFMA.FTZ R5, R4, R5, 0.20512372255325317383 ;  /* 0x3e520bf404057423 */ /* 0x000fe40000010005 */
[----:B------:R-:W-:Y:S01]  /*79820*/  FFMA.FTZ R9, R8, R9, 0.28857114911079406738 ;  /* 0x3e93bf9908097423 */ /* 0x000fe20000010009 */
[----:B------:R-:W-:Y:S01]  /*79830*/  FFMA.FTZ R7, R6, R7, 0.28857114911079406738 ;  /* 0x3e93bf9906077423 */ /* 0x000fe20000010007 */
[----:B------:R-:W-:Y:S02]  /*79840*/  FFMA.FTZ R5, R4, R5, -0.24046532809734344482 ;  /* 0xbe763c8b04057423 */ /* 0x000fe40000010005 */
[----:B------:R-:W-:Y:S01]  /*79850*/  FFMA.FTZ R9, R8, R9, -0.36067417263984680176 ;  /* 0xbeb8aa4908097423 */ /* 0x000fe20000010009 */
[----:B------:R-:W-:Y:S01]  /*79860*/  FFMA.FTZ R7, R6, R7, -0.36067417263984680176 ;  /* 0xbeb8aa4906077423 */ /* 0x000fe20000010007 */
[----:B------:R-:W-:-:S02]  /*79870*/  FFMA.FTZ R5, R4, R5, 0.28857114911079406738 ;  /* 0x3e93bf9904057423 */ /* 0x000fc40000010005 */
[----:B------:R-:W-:Y:S01]  /*79880*/  FFMA.FTZ R9, R8, R9, 0.48089820146560668945 ;  /* 0x3ef6384a08097423 */ /* 0x000fe20000010009 */
[----:B------:R-:W-:Y:S01]  /*79890*/  FFMA.FTZ R7, R6, R7, 0.48089820146560668945 ;  /* 0x3ef6384a06077423 */ /* 0x000fe20000010007 */
[----:B------:R-:W-:Y:S02]  /*798a0*/  FFMA.FTZ R5, R4, R5, -0.36067417263984680176 ;  /* 0xbeb8aa4904057423 */ /* 0x000fe40000010005 */
[----:B------:R-:W-:Y:S01]  /*798b0*/  FFMA.FTZ R9, R8, R9, -0.72134751081466674805 ;  /* 0xbf38aa3b08097423 */ /* 0x000fe20000010009 */
[----:B--2---:R-:W-:Y:S01]  /*798c0*/  IADD3 R2, PT, PT, R28, -R27, RZ ;  /* 0x8000001b1c027210 */ /* 0x004fe20007ffe0ff */
[----:B------:R-:W-:Y:S01]  /*798d0*/  FFMA.FTZ R7, R6, R7, -0.72134751081466674805 ;  /* 0xbf38aa3b06077423 */ /* 0x000fe20000010007 */
[----:B------:R-:W-:Y:S01]  /*798e0*/  FFMA.FTZ R5, R4, R5, 0.48089820146560668945 ;  /* 0x3ef6384a04057423 */ /* 0x000fe20000010005 */
[----:B------:R-:W-:Y:S01]  /*798f0*/  FMUL R9, R8, R9 ;  /* 0x0000000908097220 */ /* 0x000fe20000400000 */
[----:B------:R-:W5:Y:S01]  /*79900*/  LDL.LU R28, [R1+0x69c] ;  /* 0x00069c00011c7983 */ /* 0x000f620000300800 */
[----:B------:R-:W-:Y:S01]  /*79910*/  FMUL R7, R6, R7 ;  /* 0x0000000706077220 */ /* 0x000fe20000400000 */
[----:B------:R-:W-:Y:S01]  /*79920*/  FADD R2, R2, -1 ;  /* 0xbf80000002027421 */ /* 0x000fe20000000000 */
[----:B------:R-:W-:Y:S01]  /*79930*/  FMUL R9, R8, R9 ;  /* 0x0000000908097220 */ /* 0x000fe20000400000 */
[----:B------:R-:W-:Y:S01]  /*79940*/  FFMA.FTZ R5, R4, R5, -0.72134751081466674805 ;  /* 0xbf38aa3b04057423 */ /* 0x000fe20000010005 */
[----:B------:R-:W-:Y:S01]  /*79950*/  FMUL R7, R6, R7 ;  /* 0x0000000706077220 */ /* 0x000fe20000400000 */
[----:B0-----:R-:W-:Y:S01]  /*79960*/  FFMA.FTZ R3, R2, R29, -0.16845393180847167969 ;  /* 0xbe2c7f3002037423 */ /* 0x001fe2000001001d */
[----:B------:R-:W-:Y:S01]  /*79970*/  FFMA.FTZ R8, R8, 1.4426950216293334961, R9 ;  /* 0x3fb8aa3b08087823 */ /* 0x000fe20000010009 */
[----:B------:R-:W2:Y:S01]  /*79980*/  LDL.LU R29, [R1+0x698] ;  /* 0x00069800011d7983 */ /* 0x000ea20000300800 */
[----:B------:R-:W-:-:S03]  /*79990*/  FMUL R5, R4, R5 ;  /* 0x0000000504057220 */ /* 0x000fc60000400000 */
[----:B------:R-:W3:Y:S04]  /*799a0*/  LDL.LU R27, [R1+0x68c] ;  /* 0x00068c00011b7983 */ /* 0x000ee80000300800 */
[----:B------:R-:W4:Y:S01]  /*799b0*/  LDL.LU R10, [R1+0x680] ;  /* 0x00068000010a7983 */ /* 0x000f220000300800 */
[----:B------:R-:W-:-:S03]  /*799c0*/  FFMA.FTZ R7, R6, 1.4426950216293334961, R7 ;  /* 0x3fb8aa3b06077823 */ /* 0x000fc60000010007 */
[----:B------:R-:W2:Y:S01]  /*799d0*/  LDL.LU R9, [R1+0x688] ;  /* 0x0006880001097983 */ /* 0x000ea20000300800 */
[----:B------:R-:W-:-:S03]  /*799e0*/  FMUL R5, R4, R5 ;  /* 0x0000000504057220 */ /* 0x000fc60000400000 */
[----:B------:R0:W-:Y:S01]  /*799f0*/  STL [R1+0x14], R8 ;  /* 0x0000140801007387 */ /* 0x0001e20000100800 */
[----:B------:R-:W-:-:S03]  /*79a00*/  FFMA.FTZ R5, R4, 1.4426950216293334961, R5 ;  /* 0x3fb8aa3b04057823 */ /* 0x000fc60000010005 */
[----:B0-----:R-:W2:Y:S04]  /*79a10*/  LDL.LU R8, [R1+0x67c] ;  /* 0x00067c0001087983 */ /* 0x001ea80000300800 */
[----:B------:R-:W2:Y:S04]  /*79a20*/  LDL.LU R6, [R1+0x20] ;  /* 0x0000200001067983 */ /* 0x000ea80000300800 */
[----:B------:R0:W-:Y:S04]  /*79a30*/  STL [R1+0x10], R7 ;  /* 0x0000100701007387 */ /* 0x0001e80000100800 */
[----:B0-----:R-:W2:Y:S04]  /*79a40*/  LDL.LU R7, [R1+0x678] ;  /* 0x0006780001077983 */ /* 0x001ea80000300800 */
[----:B------:R-:W2:Y:S01]  /*79a50*/  LDL.LU R4, [R1+0x2c] ;  /* 0x00002c0001047983 */ /* 0x000ea20000300800 */
        /* <DEDUP_REMOVED lines=9> */
[C---:B------:R-:W-:Y:S01]  /*79af0*/  FMUL R3, R2.reuse, R3 ;  /* 0x0000000302037220 */ /* 0x040fe20000400000 */
[----:B------:R0:W-:Y:S03]  /*79b00*/  STL [R1+0xc], R5 ;  /* 0x00000c0501007387 */ /* 0x0001e60000100800 */
[----:B------:R-:W-:Y:S01]  /*79b10*/  FFMA.FTZ R2, R2, 1.4426950216293334961, R3 ;  /* 0x3fb8aa3b02027823 */ /* 0x000fe20000010003 */
[----:B0-----:R-:W3:Y:S04]  /*79b20*/  LDL.LU R5, [R1+0x690] ;  /* 0x0006900001057983 */ /* 0x001ee80000300800 */
[----:B------:R-:W3:Y:S04]  /*79b30*/  LDL.LU R3, [R1+0x694] ;  /* 0x0006940001037983 */ /* 0x000ee80000300800 */
[----:B------:R0:W-:Y:S04]  /*79b40*/  STL [R1+0x18], R2 ;  /* 0x0000180201007387 */ /* 0x0001e80000100800 */
[----:B0-----:R-:W3:Y:S01]  /*79b50*/  LDL.LU R2, [R1+0x24] ;  /* 0x0000240001027983 */ /* 0x001ee20000300800 */
[----:B-----5:R-:W-:-:S03]  /*79b60*/  FADD R28, R28, R26 ;  /* 0x0000001a1c1c7221 */ /* 0x020fc60000000000 */
[----:B------:R-:W4:Y:S04]  /*79b70*/  LDL.LU R26, [R1+0x13a8] ;  /* 0x0013a800011a7983 */ /* 0x000f280000300800 */
[----:B------:R0:W-:Y:S04]  /*79b80*/  STL [R1], R28 ;  /* 0x0000001c01007387 */ /* 0x0001e80000100800 */
[----:B0-----:R-:W5:Y:S01]  /*79b90*/  LDL.LU R28, [R1+0x13a4] ;  /* 0x0013a400011c7983 */ /* 0x001f620000300800 */
[----:B--2---:R-:W-:-:S03]  /*79ba0*/  FADD R4, R29, R4 ;  /* 0x000000041d047221 */ /* 0x004fc60000000000 */
[----:B------:R-:W2:Y:S04]  /*79bb0*/  LDL.LU R29, [R1+0x670] ;  /* 0x00067000011d7983 */ /* 0x000ea80000300800 */
[----:B------:R0:W-:Y:S04]  /*79bc0*/  STL [R1+0x138c], R4 ;  /* 0x00138c0401007387 */ /* 0x0001e80000100800 */
[----:B0-----:R-:W2:Y:S01]  /*79bd0*/  LDL.LU R4, [R1+0x28] ;  /* 0x0000280001047983 */ /* 0x001ea20000300800 */
[----:B---3--:R-:W-:Y:S01]  /*79be0*/  FADD R5, R5, R2 ;  /* 0x0000000205057221 */ /* 0x008fe20000000000 */
[----:B-----5:R-:W-:Y:S01]  /*79bf0*/  FADD R28, R27, R28 ;  /* 0x0000001c1b1c7221 */ /* 0x020fe20000000000 */
[----:B--2---:R-:W-:-:S05]  /*79c00*/  FADD R3, R3, R4 ;  /* 0x0000000403037221 */ /* 0x004fca0000000000 */
[----:B------:R0:W-:Y:S04]  /*79c10*/  STL [R1+0x1390], R3 ;  /* 0x0013900301007387 */ /* 0x0001e80000100800 */
[----:B0-----:R-:W2:Y:S04]  /*79c20*/  LDL.LU R3, [R1+0x674] ;  /* 0x0006740001037983 */ /* 0x001ea80000300800 */
[----:B------:R-:W3:Y:S04]  /*79c30*/  LDL.LU R2, [R1+0x66c] ;  /* 0x00066c0001027983 */ /* 0x000ee80000300800 */
[----:B------:R-:W5:Y:S04]  /*79c40*/  LDL.LU R4, [R1+0x440] ;  /* 0x0004400001047983 */ /* 0x000f680000300800 */
[----:B------:R0:W-:Y:S04]  /*79c50*/  STL [R1+0x1380], R5 ;  /* 0x0013800501007387 */ /* 0x0001e80000100800 */
[----:B0-----:R-:W3:Y:S04]  /*79c60*/  LDL.LU R5, [R1+0x1c] ;  /* 0x00001c0001057983 */ /* 0x001ee80000300800 */
[----:B------:R-:W5:Y:S04]  /*79c70*/  LDL.LU R27, [R1+0x13a0] ;  /* 0x0013a000011b7983 */ /* 0x000f680000300800 */
[----:B------:R0:W-:Y:S04]  /*79c80*/  STL [R1+0x137c], R28 ;  /* 0x00137c1c01007387 */ /* 0x0001e80000100800 */
[----:B0-----:R-:W5:Y:S01]  /*79c90*/  LDL.LU R28, [R1+0x684] ;  /* 0x00068400011c7983 */ /* 0x001f620000300800 */
[----:B------:R-:W-:Y:S01]  /*79ca0*/  FADD R6, R9, R6 ;  /* 0x0000000609067221 */ /* 0x000fe20000000000 */
[----:B----4-:R-:W-:-:S02]  /*79cb0*/  FADD R26, R10, R26 ;  /* 0x0000001a0a1a7221 */ /* 0x010fc40000000000 */
[----:B------:R-:W4:Y:S01]  /*79cc0*/  LDL.LU R9, [R1+0x668] ;  /* 0x0006680001097983 */ /* 0x000f220000300800 */
[----:B------:R-:W-:-:S03]  /*79cd0*/  FADD R7, R7, R15 ;  /* 0x0000000f07077221 */ /* 0x000fc60000000000 */
[----:B------:R0:W-:Y:S01]  /*79ce0*/  STL [R1+0x1378], R6 ;  /* 0x0013780601007387 */ /* 0x0001e20000100800 */
[----:B------:R-:W-:Y:S01]  /*79cf0*/  FADD R24, R29, R24 ;  /* 0x000000181d187221 */ /* 0x000fe20000000000 */
[----:B--2---:R-:W-:Y:S01]  /*79d00*/  FADD R25, R3, R25 ;  /* 0x0000001903197221 */ /* 0x004fe20000000000 */
[----:B---3--:R-:W-:Y:S01]  /*79d10*/  FADD R8, R8, R5 ;  /* 0x0000000508087221 */ /* 0x008fe20000000000 */
[----:B-----5:R-:W-:-:S05]  /*79d20*/  FADD R27, R28, R27 ;  /* 0x0000001b1c1b7221 */ /* 0x020fca0000000000 */
[----:B------:R-:W-:Y:S04]  /*79d30*/  STL [R1+0x1384], R27 ;  /* 0x0013841b01007387 */ /* 0x000fe80000100800 */
[----:B------:R-:W2:Y:S04]  /*79d40*/  LDL.LU R10, [R1+0x664] ;  /* 0x00066400010a7983 */ /* 0x000ea80000300800 */
[----:B------:R-:W-:Y:S04]  /*79d50*/  STL [R1+0x1388], R26 ;  /* 0x0013881a01007387 */ /* 0x000fe80000100800 */
[----:B0-----:R-:W3:Y:S04]  /*79d60*/  LDL.LU R6, [R1+0x658] ;  /* 0x0006580001067983 */ /* 0x001ee80000300800 */
[----:B------:R-:W-:Y:S04]  /*79d70*/  STL [R1+0x1370], R8 ;  /* 0x0013700801007387 */ /* 0x000fe80000100800 */
[----:B------:R0:W-:Y:S04]  /*79d80*/  STL [R1+0x136c], R7 ;  /* 0x00136c0701007387 */ /* 0x0001e80000100800 */
[----:B0-----:R-:W5:Y:S04]  /*79d90*/  LDL.LU R7, [R1+0x448] ;  /* 0x0004480001077983 */ /* 0x001f680000300800 */
[----:B------:R-:W2:Y:S04]  /*79da0*/  LDL.LU R15, [R1+0x650] ;  /* 0x00065000010f7983 */ /* 0x000ea80000300800 */
[----:B------:R-:W2:Y:S04]  /*79db0*/  LDL.LU R26, [R1+0x64c] ;  /* 0x00064c00011a7983 */ /* 0x000ea80000300800 */
[----:B------:R-:W2:Y:S04]  /*79dc0*/  LDL.LU R27, [R1+0x648] ;  /* 0x00064800011b7983 */ /* 0x000ea80000300800 */
[----:B------:R-:W2:Y:S04]  /*79dd0*/  LDL.LU R5, [R1+0x644] ;  /* 0x0006440001057983 */ /* 0x000ea80000300800 */
[----:B------:R0:W-:Y:S04]  /*79de0*/  STL [R1+0x1368], R25 ;  /* 0x0013681901007387 */ /* 0x0001e80000100800 */
[----:B0-----:R-:W2:Y:S04]  /*79df0*/  LDL.LU R25, [R1+0x654] ;  /* 0x0006540001197983 */ /* 0x001ea80000300800 */
[----:B------:R-:W2:Y:S04]  /*79e00*/  LDL.LU R29, [R1+0x640] ;  /* 0x00064000011d7983 */ /* 0x000ea80000300800 */
[----:B------:R-:W2:Y:S01]  /*79e10*/  LDL.LU R28, [R1] ;  /* 0x00000000011c7983 */ /* 0x000ea20000300800 */
[----:B------:R-:W-:-:S03]  /*79e20*/  FADD R23, R2, R23 ;  /* 0x0000001702177221 */ /* 0x000fc60000000000 */
[----:B--2---:R-:W-:Y:S04]  /*79e30*/  STL [R1+0x1394], R28 ;  /* 0x0013941c01007387 */ /* 0x004fe80000100800 */
[----:B------:R0:W-:Y:S04]  /*79e40*/  STL [R1+0x1364], R24 ;  /* 0x0013641801007387 */ /* 0x0001e80000100800 */
[----:B0-----:R-:W2:Y:S04]  /*79e50*/  LDL.LU R24, [R1+0x42c] ;  /* 0x00042c0001187983 */ /* 0x001ea80000300800 */
[----:B------:R-:W2:Y:S04]  /*79e60*/  LDL.LU R8, [R1+0x63c] ;  /* 0x00063c0001087983 */ /* 0x000ea80000300800 */
[----:B------:R-:W2:Y:S04]  /*79e70*/  LDL.LU R2, [R1+0x638] ;  /* 0x0006380001027983 */ /* 0x000ea80000300800 */
[----:B------:R0:W-:Y:S04]  /*79e80*/  STL [R1+0x1374], R23 ;  /* 0x0013741701007387 */ /* 0x0001e80000100800 */
[----:B0-----:R-:W2:Y:S01]  /*79e90*/  LDL.LU R23, [R1+0x65c] ;  /* 0x00065c0001177983 */ /* 0x001ea20000300800 */
[----:B----4-:R-:W-:-:S03]  /*79ea0*/  FADD R9, R9, R14 ;  /* 0x0000000e09097221 */ /* 0x010fc60000000000 */
[----:B------:R-:W4:Y:S01]  /*79eb0*/  LDL.LU R14, [R1+0x660] ;  /* 0x00066000010e7983 */ /* 0x000f220000300800 */
[----:B------:R-:W-:-:S03]  /*79ec0*/  FADD R22, R10, R22 ;  /* 0x000000160a167221 */ /* 0x000fc60000000000 */
[----:B------:R0:W-:Y:S01]  /*79ed0*/  STL [R1+0x1398], R9 ;  /* 0x0013980901007387 */ /* 0x0001e20000100800 */
[----:B---3--:R-:W-:Y:S01]  /*79ee0*/  FADD R11, R6, R11 ;  /* 0x0000000b060b7221 */ /* 0x008fe20000000000 */
[----:B------:R-:W-:Y:S01]  /*79ef0*/  FADD R21, R25, R21 ;  /* 0x0000001519157221 */ /* 0x000fe20000000000 */
[----:B------:R-:W-:Y:S01]  /*79f00*/  FADD R13, R26, R13 ;  /* 0x0000000d1a0d7221 */ /* 0x000fe20000000000 */
[----:B0-----:R-:W3:Y:S04]  /*79f10*/  LDL.LU R9, [R1+0x4] ;  /* 0x0000040001097983 */ /* 0x001ee80000300800 */
[----:B------:R-:W3:Y:S04]  /*79f20*/  LDL.LU R28, [R1+0x8] ;  /* 0x00000800011c7983 */ /* 0x000ee80000300800 */
[----:B------:R-:W3:Y:S04]  /*79f30*/  LDL.LU R3, [R1+0x630] ;  /* 0x0006300001037983 */ /* 0x000ee80000300800 */
[----:B------:R-:W4:Y:S01]  /*79f40*/  LDL.LU R10, [R1+0x139c] ;  /* 0x00139c00010a7983 */ /* 0x000f220000300800 */
[----:B------:R-:W-:Y:S01]  /*79f50*/  FADD R18, R27, R18 ;  /* 0x000000121b127221 */ /* 0x000fe20000000000 */
[----:B------:R-:W-:Y:S01]  /*79f60*/  FADD R17, R5, R17 ;  /* 0x0000001105117221 */ /* 0x000fe20000000000 */
[----:B------:R-:W-:Y:S01]  /*79f70*/  FADD R20, R29, R20 ;  /* 0x000000141d147221 */ /* 0x000fe20000000000 */
[----:B--2---:R-:W-:-:S05]  /*79f80*/  FADD R12, R23, R12 ;  /* 0x0000000c170c7221 */ /* 0x004fca0000000000 */
[----:B------:R0:W-:Y:S04]  /*79f90*/  STL [R1+0x1360], R12 ;  /* 0x0013600c01007387 */ /* 0x0001e80000100800 */
[----:B------:R-:W2:Y:S01]  /*79fa0*/  LDL.LU R6, [R1+0x444] ;  /* 0x0004440001067983 */ /* 0x000ea20000300800 */
[----:B------:R-:W-:-:S03]  /*79fb0*/  FADD R2, R2, R0 ;  /* 0x0000000002027221 */ /* 0x000fc60000000000 */
[----:B0-----:R-:W2:Y:S04]  /*79fc0*/  LDL.LU R12, [R1+0x40c] ;  /* 0x00040c00010c7983 */ /* 0x001ea80000300800 */
[----:B------:R-:W2:Y:S04]  /*79fd0*/  LDL R25, [R1+0x11c8] ;  /* 0x0011c80001197983 */ /* 0x000ea80000100800 */
[----:B------:R-:W2:Y:S04]  /*79fe0*/  LDL.LU R26, [R1+0x14] ;  /* 0x00001400011a7983 */ /* 0x000ea80000300800 */
[----:B------:R-:W2:Y:S04]  /*79ff0*/  LDL.LU R27, [R1+0x62c] ;  /* 0x00062c00011b7983 */ /* 0x000ea80000300800 */
[----:B------:R-:W2:Y:S04]  /*7a000*/  LDL.LU R5, [R1+0x10] ;  /* 0x0000100001057983 */ /* 0x000ea80000300800 */
[----:B------:R-:W2:Y:S04]  /*7a010*/  LDL.LU R29, [R1+0x250] ;  /* 0x00025000011d7983 */ /* 0x000ea80000300800 */
[----:B------:R-:W2:Y:S04]  /*7a020*/  LDL.LU R23, [R1+0x430] ;  /* 0x0004300001177983 */ /* 0x000ea80000300800 */
[----:B------:R-:W2:Y:S01]  /*7a030*/  LDL.LU R0, [R1+0x634] ;  /* 0x0006340001007983 */ /* 0x000ea20000300800 */
[----:B------:R-:W-:-:S03]  /*7a040*/  FADD R19, R8, R19 ;  /* 0x0000001308137221 */ /* 0x000fc60000000000 */
[----:B------:R-:W4:Y:S04]  /*7a050*/  LDL.LU R8, [R1+0x3f8] ;  /* 0x0003f80001087983 */ /* 0x000f280000300800 */
[----:B------:R0:W-:Y:S01]  /*7a060*/  STL [R1+0x104], R2 ;  /* 0x0001040201007387 */ /* 0x0001e20000100800 */
[----:B---3--:R-:W-:Y:S01]  /*7a070*/  FADD R3, R3, R28 ;  /* 0x0000001c03037221 */ /* 0x008fe20000000000 */
[----:B------:R-:W-:Y:S01]  /*7a080*/  ISETP.GE.U32.AND P0, PT, R4, 0x7f800000, PT ;  /* 0x7f8000000400780c */ /* 0x000fe20003f06070 */
[----:B--2---:R-:W-:Y:S02]  /*7a090*/  FADD R0, R0, R9 ;  /* 0x0000000900007221 */ /* 0x004fe40000000000 */
[----:B------:R1:W2:Y:S04]  /*7a0a0*/  LDL.LU R9, [R1+0x1398] ;  /* 0x0013980001097983 */ /* 0x0002a80000300800 */
[----:B------:R-:W-:Y:S04]  /*7a0b0*/  STL [R1+0x100], R0 ;  /* 0x0001000001007387 */ /* 0x000fe80000100800 */
[----:B------:R1:W3:Y:S02]  /*7a0c0*/  LDL.LU R28, [R1+0x1394] ;  /* 0x00139400011c7983 */ /* 0x0002e40000300800 */
[----:B0-----:R-:W-:-:S02]  /*7a0d0*/  @P0 IMAD.MOV.U32 R2, RZ, RZ, 0x7f800000 ;  /* 0x7f800000ff020424 */ /* 0x001fc400078e00ff */
[----:B------:R0:W-:Y:S01]  /*7a0e0*/  STL [R1+0xa38], R3 ;  /* 0x000a380301007387 */ /* 0x0001e20000100800 */
[----:B------:R-:W-:-:S03]  /*7a0f0*/  FSETP.NEU.AND P2, PT, R4, RZ, PT ;  /* 0x000000ff0400720b */ /* 0x000fc60003f4d000 */
[----:B0-----:R1:W2:Y:S01]  /*7a100*/  LDL.LU R3, [R1+0x1390] ;  /* 0x0013900001037983 */ /* 0x0012a20000300800 */
[----:B----4-:R-:W-:Y:S01]  /*7a110*/  FADD R10, R14, R10 ;  /* 0x0000000a0e0a7221 */ /* 0x010fe20000000000 */
[----:B------:R-:W-:Y:S01]  /*7a120*/  FADD R16, R15, R16 ;  /* 0x000000100f107221 */ /* 0x000fe20000000000 */
[----:B-----5:R-:W-:Y:S01]  /*7a130*/  ISETP.GE.U32.AND P1, PT, R7, 0x7f800000, PT ;  /* 0x7f8000000700780c */ /* 0x020fe20003f26070 */
[----:B------:R-:W0:Y:S01]  /*7a140*/  LDC.64 R14, c[0x0][0x398] ;  /* 0x0000e600ff0e7b82 */ /* 0x000e220000000a00 */
[----:B---3--:R-:W-:Y:S02]  /*7a150*/  @P0 FFMA.FTZ R28, R4, R2, +INF ;  /* 0x7f800000041c0423 */ /* 0x008fe40000010002 */
[----:B------:R1:W3:Y:S01]  /*7a160*/  LDL.LU R4, [R1+0x138c] ;  /* 0x00138c0001047983 */ /* 0x0002e20000300800 */
[----:B------:R-:W-:-:S08]  /*7a170*/  ISETP.GE.U32.AND P4, PT, R24, 0x7f800000, PT ;  /* 0x7f8000001800780c */ /* 0x000fd00003f86070 */
[----:B------:R-:W-:Y:S01]  /*7a180*/  @P1 IMAD.MOV.U32 R0, RZ, RZ, 0x7f800000 ;  /* 0x7f800000ff001424 */ /* 0x000fe200078e00ff */
[----:B------:R-:W-:Y:S01]  /*7a190*/  UIMAD UR4, UR8, UR4, URZ ;  /* 0x00000004080472a4 */ /* 0x000fe2000f8e02ff */
[----:B------:R-:W-:Y:S01]  /*7a1a0*/  IMAD R2, R25, UR5, RZ ;  /* 0x0000000519027c24 */ /* 0x000fe2000f8e02ff */
[C---:B------:R-:W-:Y:S01]  /*7a1b0*/  FSETP.NEU.AND P0, PT, R7.reuse, RZ, PT ;  /* 0x000000ff0700720b */ /* 0x040fe20003f0d000 */
[----:B---3--:R-:W-:Y:S01]  /*7a1c0*/  @P1 FFMA.FTZ R4, R7, R0, +INF ;  /* 0x7f80000007041423 */ /* 0x008fe20000010000 */
[----:B------:R-:W-:Y:S01]  /*7a1d0*/  @P4 MOV R0, 0x7f800000 ;  /* 0x7f80000000004802 */ /* 0x000fe20000000f00 */
[----:B------:R-:W3:Y:S04]  /*7a1e0*/  LDL.LU R7, [R1+0x3e4] ;  /* 0x0003e40001077983 */ /* 0x000ee80000300800 */
[----:B------:R-:W4:Y:S01]  /*7a1f0*/  LDL.LU R25, [R1+0x3fc] ;  /* 0x0003fc0001197983 */ /* 0x000f220000300800 */
[----:B--2---:R-:W-:Y:S01]  /*7a200*/  @P4 FFMA.FTZ R3, R24, R0, +INF ;  /* 0x7f80000018034423 */ /* 0x004fe20000010000 */
[----:B0-----:R-:W-:-:S02]  /*7a210*/  IADD3 R0, P4, P6, R2, UR4, R14 ;  /* 0x0000000402007c10 */ /* 0x001fc4000fe9e00e */
[----:B------:R-:W-:Y:S02]  /*7a220*/  FSETP.NEU.AND P1, PT, R24, RZ, PT ;  /* 0x000000ff1800720b */ /* 0x000fe40003f2d000 */
[----:B------:R-:W2:Y:S04]  /*7a230*/  LDL.LU R24, [R1+0x3d0] ;  /* 0x0003d00001187983 */ /* 0x000ea80000300800 */
[----:B------:R-:W5:Y:S04]  /*7a240*/  LDL.LU R14, [R1+0xc] ;  /* 0x00000c00010e7983 */ /* 0x000f680000300800 */
[----:B------:R0:W-:Y:S04]  /*7a250*/  STL [R1+0x1358], R0 ;  /* 0x0013580001007387 */ /* 0x0001e80000100800 */
[----:B0-----:R-:W2:Y:S01]  /*7a260*/  LDL.LU R0, [R1+0x628] ;  /* 0x0006280001007983 */ /* 0x001ea20000300800 */
[----:B------:R-:W-:-:S03]  /*7a270*/  FADD R27, R27, R26 ;  /* 0x0000001a1b1b7221 */ /* 0x000fc60000000000 */
[----:B------:R1:W3:Y:S04]  /*7a280*/  LDL.LU R26, [R1+0x1388] ;  /* 0x00138800011a7983 */ /* 0x0002e80000300800 */
[----:B------:R0:W-:Y:S04]  /*7a290*/  STL [R1+0xa28], R27 ;  /* 0x000a281b01007387 */ /* 0x0001e80000100800 */
[----:B0-----:R1:W3:Y:S01]  /*7a2a0*/  LDL.LU R27, [R1+0x1384] ;  /* 0x00138400011b7983 */ /* 0x0012e20000300800 */
[----:B--2---:R-:W-:-:S03]  /*7a2b0*/  FADD R0, R0, R5 ;  /* 0x0000000500007221 */ /* 0x004fc60000000000 */
[----:B------:R1:W2:Y:S01]  /*7a2c0*/  LDL.LU R5, [R1+0x1380] ;  /* 0x0013800001057983 */ /* 0x0002a20000300800 */
[----:B------:R-:W-:Y:S01]  /*7a2d0*/  ISETP.GE.U32.AND P5, PT, R6, 0x7f800000, PT ;  /* 0x7f8000000600780c */ /* 0x000fe20003fa6070 */
[----:B------:R-:W-:Y:S01]  /*7a2e0*/  USHF.R.S32.HI UR5, URZ, 0x1f, UR4 ;  /* 0x0000001fff057899 */ /* 0x000fe20008011404 */
[----:B------:R-:W-:Y:S01]  /*7a2f0*/  SHF.R.S32.HI R2, RZ, 0x1f, R2 ;  /* 0x0000001fff027819 */ /* 0x000fe20000011402 */
[----:B------:R0:W-:Y:S01]  /*7a300*/  STL [R1+0x135c], R0 ;  /* 0x00135c0001007387 */ /* 0x0001e20000100800 */
[----:B-----5:R-:W-:Y:S01]  /*7a310*/  FADD R29, R29, R14 ;  /* 0x0000000e1d1d7221 */ /* 0x020fe20000000000 */
[----:B------:R-:W-:Y:S02]  /*7a320*/  FSEL R4, R4, -INF , P0 ;  /* 0xff80000004047808 */ /* 0x000fe40000000000 */
[----:B------:R-:W-:Y:S02]  /*7a330*/  ISETP.GE.U32.AND P3, PT, R12, 0x7f800000, PT ;  /* 0x7f8000000c00780c */ /* 0x000fe40003f66070 */
[----:B------:R-:W-:-:S02]  /*7a340*/  IADD3.X R2, PT, PT, R2, UR5, R15, P4, P6 ;  /* 0x0000000502027c10 */ /* 0x000fc4000a7ec40f */
[----:B------:R-:W-:Y:S01]  /*7a350*/  FSEL R15, R28, -INF , P2 ;  /* 0xff8000001c0f7808 */ /* 0x000fe20001000000 */
[----:B------:R-:W5:Y:S01]  /*7a360*/  LDCU UR4, c[0x0][0x3e8] ;  /* 0x00007d00ff0477ac */ /* 0x000f620008000800 */
[----:B0-----:R-:W3:Y:S04]  /*7a370*/  LDL.LU R0, [R1+0x410] ;  /* 0x0004100001007983 */ /* 0x001ee80000300800 */
[----:B------:R1:W3:Y:S01]  /*7a380*/  LDL.LU R28, [R1+0x137c] ;  /* 0x00137c00011c7983 */ /* 0x0002e20000300800 */
[----:B------:R-:W-:-:S03]  /*7a390*/  @P5 IMAD.MOV.U32 R14, RZ, RZ, 0x7f800000 ;  /* 0x7f800000ff0e5424 */ /* 0x000fc600078e00ff */
[----:B------:R0:W-:Y:S01]  /*7a3a0*/  STL [R1+0xa64], R15 ;  /* 0x000a640f01007387 */ /* 0x0001e20000100800 */
[----:B------:R-:W-:-:S03]  /*7a3b0*/  FSETP.NEU.AND P0, PT, R6, RZ, PT ;  /* 0x000000ff0600720b */ /* 0x000fc60003f0d000 */
[----:B------:R0:W-:Y:S01]  /*7a3c0*/  STL [R1+0xa68], R4 ;  /* 0x000a680401007387 */ /* 0x0001e20000100800 */
[----:B--2---:R-:W-:-:S03]  /*7a3d0*/  @P5 FFMA.FTZ R5, R6, R14, +INF ;  /* 0x7f80000006055423 */ /* 0x004fc6000001000e */
[----:B------:R1:W2:Y:S01]  /*7a3e0*/  LDL.LU R6, [R1+0x1378] ;  /* 0x0013780001067983 */ /* 0x0002a20000300800 */
[----:B------:R-:W-:Y:S02]  /*7a3f0*/  ISETP.GE.U32.AND P4, PT, R23, 0x7f800000, PT ;  /* 0x7f8000001700780c */ /* 0x000fe40003f86070 */
[----:B------:R-:W-:Y:S01]  /*7a400*/  ISETP.GE.U32.AND P6, PT, R8, 0x7f800000, PT ;  /* 0x7f8000000800780c */ /* 0x000fe20003fc6070 */
[----:B0-----:R-:W-:Y:S01]  /*7a410*/  @P3 IMAD.MOV.U32 R15, RZ, RZ, 0x7f800000 ;  /* 0x7f800000ff0f3424 */ /* 0x001fe200078e00ff */
[----:B------:R-:W-:Y:S02]  /*7a420*/  FSEL R4, R3, -INF , P1 ;  /* 0xff80000003047808 */ /* 0x000fe40000800000 */
[C---:B------:R-:W-:Y:S02]  /*7a430*/  FSETP.NEU.AND P5, PT, R12.reuse, RZ, PT ;  /* 0x000000ff0c00720b */ /* 0x040fe40003fad000 */
[----:B------:R-:W-:Y:S01]  /*7a440*/  FSEL R3, R5, -INF , P0 ;  /* 0xff80000005037808 */ /* 0x000fe20000000000 */
[----:B------:R0:W-:Y:S04]  /*7a450*/  STL [R1+0xa5c], R4 ;  /* 0x000a5c0401007387 */ /* 0x0001e80000100800 */
[----:B------:R-:W4:Y:S01]  /*7a460*/  LDL.LU R14, [R1+0x3d4] ;  /* 0x0003d400010e7983 */ /* 0x000f220000300800 */
[----:B---3--:R-:W-:-:S03]  /*7a470*/  @P3 FFMA.FTZ R28, R12, R15, +INF ;  /* 0x7f8000000c1c3423 */ /* 0x008fc6000001000f */
[----:B------:R-:W3:Y:S04]  /*7a480*/  LDL.LU R12, [R1+0x3a0] ;  /* 0x0003a000010c7983 */ /* 0x000ee80000300800 */
[----:B------:R1:W-:Y:S01]  /*7a490*/  STL [R1+0xaa0], R3 ;  /* 0x000aa00301007387 */ /* 0x0003e20000100800 */
[----:B------:R-:W-:Y:S02]  /*7a4a0*/  FSEL R5, R28, -INF , P5 ;  /* 0xff8000001c057808 */ /* 0x000fe40002800000 */
[----:B0-----:R-:W-:Y:S01]  /*7a4b0*/  @P4 MOV R4, 0x7f800000 ;  /* 0x7f80000000044802 */ /* 0x001fe20000000f00 */
[----:B------:R-:W3:Y:S01]  /*7a4c0*/  LDL.LU R28, [R1+0x3e8] ;  /* 0x0003e800011c7983 */ /* 0x000ee20000300800 */
[----:B------:R-:W-:-:S03]  /*7a4d0*/  FSETP.NEU.AND P3, PT, R23, RZ, PT ;  /* 0x000000ff1700720b */ /* 0x000fc60003f6d000 */
[----:B------:R0:W-:Y:S01]  /*7a4e0*/  STL [R1+0xaa4], R5 ;  /* 0x000aa40501007387 */ /* 0x0001e20000100800 */
[----:B-1----:R-:W-:-:S04]  /*7a4f0*/  @P6 IMAD.MOV.U32 R3, RZ, RZ, 0x7f800000 ;  /* 0x7f800000ff036424 */ /* 0x002fc800078e00ff */
[C---:B------:R-:W-:Y:S01]  /*7a500*/  @P6 FFMA.FTZ R27, R8.reuse, R3, +INF ;  /* 0x7f800000081b6423 */ /* 0x040fe20000010003 */
[----:B--2---:R-:W-:Y:S01]  /*7a510*/  @P4 FFMA.FTZ R6, R23, R4, +INF ;  /* 0x7f80000017064423 */ /* 0x004fe20000010004 */
[----:B------:R-:W-:Y:S01]  /*7a520*/  FSETP.NEU.AND P4, PT, R8, RZ, PT ;  /* 0x000000ff0800720b */ /* 0x000fe20003f8d000 */
[----:B------:R1:W2:Y:S04]  /*7a530*/  LDL.LU R23, [R1+0x1374] ;  /* 0x0013740001177983 */ /* 0x0002a80000300800 */
[----:B------:R1:W2:Y:S01]  /*7a540*/  LDL.LU R8, [R1+0x1370] ;  /* 0x0013700001087983 */ /* 0x0002a20000300800 */
[----:B------:R-:W-:Y:S02]  /*7a550*/  ISETP.GE.U32.AND P2, PT, R0, 0x7f800000, PT ;  /* 0x7f8000000000780c */ /* 0x000fe40003f46070 */
[----:B------:R-:W-:-:S02]  /*7a560*/  ISETP.GE.U32.AND P1, PT, R7, 0x7f800000, PT ;  /* 0x7f8000000700780c */ /* 0x000fc40003f26070 */
[----:B------:R-:W-:Y:S02]  /*7a570*/  FSEL R4, R6, -INF , P3 ;  /* 0xff80000006047808 */ /* 0x000fe40001800000 */
[----:B------:R-:W-:-:S07]  /*7a580*/  FSETP.NEU.AND P6, PT, R0, RZ, PT ;  /* 0x000000ff0000720b */ /* 0x000fce0003fcd000 */
[----:B0-----:R-:W-:Y:S02]  /*7a590*/  @P2 IMAD.MOV.U32 R5, RZ, RZ, 0x7f800000 ;  /* 0x7f800000ff052424 */ /* 0x001fe400078e00ff */
[----:B------:R-:W-:Y:S02]  /*7a5a0*/  @P1 MOV R3, 0x7f800000 ;  /* 0x7f80000000031802 */ /* 0x000fe40000000f00 */
[----:B------:R-:W-:Y:S02]  /*7a5b0*/  @P2 FFMA.FTZ R26, R0, R5, +INF ;  /* 0x7f800000001a2423 */ /* 0x000fe40000010005 */
[----:B------:R-:W3:Y:S04]  /*7a5c0*/  LDL.LU R5, [R1+0x3b8] ;  /* 0x0003b80001057983 */ /* 0x000ee80000300800 */
[----:B------:R-:W3:Y:S04]  /*7a5d0*/  LDL.LU R15, [R1+0x38c] ;  /* 0x00038c00010f7983 */ /* 0x000ee80000300800 */
[----:B------:R-:W3:Y:S04]  /*7a5e0*/  LDL.LU R6, [R1+0x3bc] ;  /* 0x0003bc0001067983 */ /* 0x000ee80000300800 */
[----:B------:R-:W3:Y:S04]  /*7a5f0*/  LDL.LU R0, [R1+0x3a4] ;  /* 0x0003a40001007983 */ /* 0x000ee80000300800 */
[----:B------:R0:W-:Y:S01]  /*7a600*/  STL [R1+0xa9c], R4 ;  /* 0x000a9c0401007387 */ /* 0x0001e20000100800 */
[C---:B------:R-:W-:Y:S01]  /*7a610*/  FSETP.NEU.AND P2, PT, R7.reuse, RZ, PT ;  /* 0x000000ff0700720b */ /* 0x040fe20003f4d000 */
[----:B--2---:R-:W-:-:S02]  /*7a620*/  @P1 FFMA.FTZ R8, R7, R3, +INF ;  /* 0x7f80000007081423 */ /* 0x004fc40000010003 */
[----:B------:R1:W2:Y:S01]  /*7a630*/  LDL.LU R7, [R1+0x136c] ;  /* 0x00136c0001077983 */ /* 0x0002a20000300800 */
[C---:B----4-:R-:W-:Y:S02]  /*7a640*/  ISETP.GE.U32.AND P0, PT, R25.reuse, 0x7f800000, PT ;  /* 0x7f8000001900780c */ /* 0x050fe40003f06070 */
[----:B------:R-:W-:-:S11]  /*7a650*/  FSETP.NEU.AND P1, PT, R25, RZ, PT ;  /* 0x000000ff1900720b */ /* 0x000fd60003f2d000 */
[----:B0-----:R-:W-:Y:S01]  /*7a660*/  @P0 IMAD.MOV.U32 R4, RZ, RZ, 0x7f800000 ;  /* 0x7f800000ff040424 */ /* 0x001fe200078e00ff */
[----:B------:R-:W-:-:S03]  /*7a670*/  ISETP.GE.U32.AND P5, PT, R24, 0x7f800000, PT ;  /* 0x7f8000001800780c */ /* 0x000fc60003fa6070 */
[----:B--2---:R-:W-:Y:S02]  /*7a680*/  @P0 FFMA.FTZ R7, R25, R4, +INF ;  /* 0x7f80000019070423 */ /* 0x004fe40000010004 */
[----:B------:R1:W2:Y:S01]  /*7a690*/  LDL.LU R25, [R1+0x1368] ;  /* 0x0013680001197983 */ /* 0x0002a20000300800 */
[----:B------:R-:W-:-:S07]  /*7a6a0*/  FSEL R4, R27, -INF , P4 ;  /* 0xff8000001b047808 */ /* 0x000fce0002000000 */
[----:B------:R-:W-:Y:S01]  /*7a6b0*/  @P5 IMAD.MOV.U32 R3, RZ, RZ, 0x7f800000 ;  /* 0x7f800000ff035424 */ /* 0x000fe200078e00ff */
[----:B------:R-:W-:Y:S01]  /*7a6c0*/  FSETP.NEU.AND P4, PT, R24, RZ, PT ;  /* 0x000000ff1800720b */ /* 0x000fe20003f8d000 */
[----:B------:R0:W-:Y:S01]  /*7a6d0*/  STL [R1+0xa98], R4 ;  /* 0x000a980401007387 */ /* 0x0001e20000100800 */
[----:B---3--:R-:W-:Y:S01]  /*7a6e0*/  ISETP.GE.U32.AND P3, PT, R28, 0x7f800000, PT ;  /* 0x7f8000001c00780c */ /* 0x008fe20003f66070 */
[----:B--2---:R-:W-:Y:S02]  /*7a6f0*/  @P5 FFMA.FTZ R25, R24, R3, +INF ;  /* 0x7f80000018195423 */ /* 0x004fe40000010003 */
[----:B------:R1:W2:Y:S01]  /*7a700*/  LDL.LU R24, [R1+0x1364] ;  /* 0x0013640001187983 */ /* 0x0002a20000300800 */
[----:B0-----:R-:W-:Y:S02]  /*7a710*/  FSEL R4, R26, -INF , P6 ;  /* 0xff8000001a047808 */ /* 0x001fe40003000000 */
[----:B------:R-:W-:-:S03]  /*7a720*/  ISETP.GE.U32.AND P0, PT, R5, 0x7f800000, PT ;  /* 0x7f8000000500780c */ /* 0x000fc60003f06070 */
[----:B------:R0:W-:Y:S04]  /*7a730*/  STL [R1+0xa84], R4 ;  /* 0x000a840401007387 */ /* 0x0001e80000100800 */
[----:B------:R-:W-:Y:S02]  /*7a740*/  @P3 MOV R3, 0x7f800000 ;  /* 0x7f80000000033802 */ /* 0x000fe40000000f00 */
[----:B------:R-:W-:Y:S02]  /*7a750*/  ISETP.GE.U32.AND P6, PT, R14, 0x7f800000, PT ;  /* 0x7f8000000e00780c */ /* 0x000fe40003fc6070 */
[----:B0-----:R-:W-:Y:S02]  /*7a760*/  FSEL R4, R8, -INF , P2 ;  /* 0xff80000008047808 */ /* 0x001fe40001000000 */
[----:B------:R-:W3:Y:S04]  /*7a770*/  LDL.LU R8, [R1+0x390] ;  /* 0x0003900001087983 */ /* 0x000ee80000300800 */
[----:B------:R0:W-:Y:S01]  /*7a780*/  STL [R1+0xa88], R4 ;  /* 0x000a880401007387 */ /* 0x0001e20000100800 */
[----:B------:R-:W-:-:S02]  /*7a790*/  ISETP.GE.U32.AND P2, PT, R12, 0x7f800000, PT ;  /* 0x7f8000000c00780c */ /* 0x000fc40003f46070 */
[C---:B------:R-:W-:Y:S02]  /*7a7a0*/  FSETP.NEU.AND P5, PT, R28.reuse, RZ, PT ;  /* 0x000000ff1c00720b */ /* 0x040fe40003fad000 */
[----:B0-----:R-:W-:Y:S02]  /*7a7b0*/  FSEL R4, R7, -INF , P1 ;  /* 0xff80000007047808 */ /* 0x001fe40000800000 */
[----:B------:R-:W4:Y:S04]  /*7a7c0*/  LDL.LU R7, [R1+0x378] ;  /* 0x0003780001077983 */ /* 0x000f280000300800 */
[----:B------:R0:W-:Y:S04]  /*7a7d0*/  STL [R1+0xa8c], R4 ;  /* 0x000a8c0401007387 */ /* 0x0001e80000100800 */
[----:B------:R-:W3:Y:S04]  /*7a7e0*/  LDL.LU R26, [R1+0x364] ;  /* 0x00036400011a7983 */ /* 0x000ee80000300800 */
[----:B------:R-:W3:Y:S01]  /*7a7f0*/  LDL.LU R27, [R1+0x37c] ;  /* 0x00037c00011b7983 */ /* 0x000ee20000300800 */
[----:B--2---:R-:W-:Y:S01]  /*7a800*/  @P3 FFMA.FTZ R24, R28, R3, +INF ;  /* 0x7f8000001c183423 */ /* 0x004fe20000010003 */
[----:B------:R-:W-:-:S04]  /*7a810*/  FSEL R3, R25, -INF , P4 ;  /* 0xff80000019037808 */ /* 0x000fc80002000000 */
[----:B0-----:R-:W-:Y:S01]  /*7a820*/  FSEL R4, R24, -INF , P5 ;  /* 0xff80000018047808 */ /* 0x001fe20002800000 */
[----:B------:R0:W-:Y:S04]  /*7a830*/  STL [R1+0xa74], R3 ;  /* 0x000a740301007387 */ /* 0x0001e80000100800 */
[----:B------:R-:W2:Y:S04]  /*7a840*/  LDL.LU R28, [R1+0x348] ;  /* 0x00034800011c7983 */ /* 0x000ea80000300800 */
[----:B------:R1:W-:Y:S01]  /*7a850*/  STL [R1+0xa78], R4 ;  /* 0x000a780401007387 */ /* 0x0003e20000100800 */
[----:B0-----:R-:W-:-:S04]  /*7a860*/  @P0 IMAD.MOV.U32 R3, RZ, RZ, 0x7f800000 ;  /* 0x7f800000ff030424 */ /* 0x001fc800078e00ff */
[----:B------:R-:W-:Y:S01]  /*7a870*/  @P0 FFMA.FTZ R23, R5, R3, +INF ;  /* 0x7f80000005170423 */ /* 0x000fe20000010003 */
[----:B-1----:R-:W-:Y:S01]  /*7a880*/  @P6 IMAD.MOV.U32 R4, RZ, RZ, 0x7f800000 ;  /* 0x7f800000ff046424 */ /* 0x002fe200078e00ff */
[----:B------:R-:W-:Y:S02]  /*7a890*/  @P2 MOV R3, 0x7f800000 ;  /* 0x7f80000000032802 */ /* 0x000fe40000000f00 */
[C---:B------:R-:W-:Y:S01]  /*7a8a0*/  FSETP.NEU.AND P0, PT, R14.reuse, RZ, PT ;  /* 0x000000ff0e00720b */ /* 0x040fe20003f0d000 */
[----:B------:R-:W-:Y:S01]  /*7a8b0*/  @P6 FFMA.FTZ R9, R14, R4, +INF ;  /* 0x7f8000000e096423 */ /* 0x000fe20000010004 */
[C---:B------:R-:W-:Y:S01]  /*7a8c0*/  FSETP.NEU.AND P6, PT, R12.reuse, RZ, PT ;  /* 0x000000ff0c00720b */ /* 0x040fe20003fcd000 */
[----:B------:R-:W2:Y:S01]  /*7a8d0*/  LDL.LU R14, [R1+0x360] ;  /* 0x00036000010e7983 */ /* 0x000ea20000300800 */
[----:B------:R-:W-:-:S03]  /*7a8e0*/  @P2 FFMA.FTZ R22, R12, R3, +INF ;  /* 0x7f8000000c162423 */ /* 0x000fc60000010003 */
[----:B------:R0:W2:Y:S01]  /*7a8f0*/  LDL.LU R12, [R1+0x1360] ;  /* 0x00136000010c7983 */ /* 0x0000a20000300800 */
[----:B------:R-:W-:Y:S02]  /*7a900*/  ISETP.GE.U32.AND P1, PT, R6, 0x7f800000, PT ;  /* 0x7f8000000600780c */ /* 0x000fe40003f26070 */
[----:B------:R-:W-:Y:S02]  /*7a910*/  ISETP.GE.U32.AND P4, PT, R15, 0x7f800000, PT ;  /* 0x7f8000000f00780c */ /* 0x000fe40003f86070 */
[----:B------:R-:W-:Y:S02]  /*7a920*/  FSETP.NEU.AND P3, PT, R5, RZ, PT ;  /* 0x000000ff0500720b */ /* 0x000fe40003f6d000 */
[----:B------:R-:W-:Y:S02]  /*7a930*/  ISETP.GE.U32.AND P5, PT, R0, 0x7f800000, PT ;  /* 0x7f8000000000780c */ /* 0x000fe40003fa6070 */
[----:B------:R-:W-:Y:S02]  /*7a940*/  FSEL R3, R23, -INF , P3 ;  /* 0xff80000017037808 */ /* 0x000fe40001800000 */
[----:B------:R-:W-:-:S03]  /*7a950*/  FSETP.NEU.AND P2, PT, R6, RZ, PT ;  /* 0x000000ff0600720b */ /* 0x000fc60003f4d000 */
[----:B------:R-:W-:-:S04]  /*7a960*/  @P1 IMAD.MOV.U32 R5, RZ, RZ, 0x7f800000 ;  /* 0x7f800000ff051424 */ /* 0x000fc800078e00ff */
[----:B------:R-:W-:Y:S02]  /*7a970*/  @P1 FFMA.FTZ R10, R6, R5, +INF ;  /* 0x7f800000060a1423 */ /* 0x000fe40000010005 */
[----:B------:R-:W5:Y:S04]  /*7a980*/  LDL.LU R6, [R1+0x330] ;  /* 0x0003300001067983 */ /* 0x000f680000300800 */
[----:B------:R1:W-:Y:S01]  /*7a990*/  STL [R1+0xa4c], R3 ;  /* 0x000a4c0301007387 */ /* 0x0003e20000100800 */
[----:B------:R-:W-:Y:S02]  /*7a9a0*/  @P5 MOV R4, 0x7f800000 ;  /* 0x7f80000000045802 */ /* 0x000fe40000000f00 */
[----:B------:R-:W-:Y:S02]  /*7a9b0*/  FSEL R5, R9, -INF , P0 ;  /* 0xff80000009057808 */ /* 0x000fe40000000000 */
[----:B----4-:R-:W-:Y:S01]  /*7a9c0*/  ISETP.GE.U32.AND P3, PT, R7, 0x7f800000, PT ;  /* 0x7f8000000700780c */ /* 0x010fe20003f66070 */
[----:B-1----:R-:W-:Y:S01]  /*7a9d0*/  @P4 IMAD.MOV.U32 R3, RZ, RZ, 0x7f800000 ;  /* 0x7f800000ff034424 */ /* 0x002fe200078e00ff */
[----:B---3--:R-:W-:Y:S01]  /*7a9e0*/  ISETP.GE.U32.AND P1, PT, R8, 0x7f800000, PT ;  /* 0x7f8000000800780c */ /* 0x008fe20003f26070 */
[----:B------:R-:W-:Y:S01]  /*7a9f0*/  STL [R1+0xa60], R5 ;  /* 0x000a600501007387 */ /* 0x000fe20000100800 */
[----:B------:R-:W-:Y:S01]  /*7aa00*/  @P5 FFMA.FTZ R11, R0, R4, +INF ;  /* 0x7f800000000b5423 */ /* 0x000fe20000010004 */
[----:B------:R-:W-:-:S02]  /*7aa10*/  FSETP.NEU.AND P0, PT, R15, RZ, PT ;  /* 0x000000ff0f00720b */ /* 0x000fc40003f0d000 */
[----:B------:R-:W-:Y:S01]  /*7aa20*/  ISETP.GE.U32.AND P5, PT, R27, 0x7f800000, PT ;  /* 0x7f8000001b00780c */ /* 0x000fe20003fa6070 */
[----:B--2---:R-:W-:Y:S01]  /*7aa30*/  @P4 FFMA.FTZ R12, R15, R3, +INF ;  /* 0x7f8000000f0c4423 */ /* 0x004fe20000010003 */
[----:B------:R-:W-:Y:S02]  /*7aa40*/  FSEL R3, R22, -INF , P6 ;  /* 0xff80000016037808 */ /* 0x000fe40003000000 */
[----:B------:R-:W-:Y:S02]  /*7aa50*/  FSETP.NEU.AND P4, PT, R0, RZ, PT ;  /* 0x000000ff0000720b */ /* 0x000fe40003f8d000 */
[----:B------:R-:W2:Y:S04]  /*7aa60*/  LDL.LU R0, [R1+0x34c] ;  /* 0x00034c0001007983 */ /* 0x000ea80000300800 */
[----:B------:R1:W-:Y:S04]  /*7aa70*/  STL [R1+0xa50], R3 ;  /* 0x000a500301007387 */ /* 0x0003e80000100800 */
[----:B------:R-:W3:Y:S01]  /*7aa80*/  LDL.LU R25, [R1+0x31c] ;  /* 0x00031c0001197983 */ /* 0x000ee20000300800 */
[----:B------:R-:W-:-:S02]  /*7aa90*/  FSEL R4, R12, -INF , P0 ;  /* 0xff8000000c047808 */ /* 0x000fc40000000000 */
[----:B-1----:R-:W-:-:S05]  /*7aaa0*/  FSEL R3, R10, -INF , P2 ;  /* 0xff8000000a037808 */ /* 0x002fca0001000000 */
[----:B------:R1:W-:Y:S04]  /*7aab0*/  STL [R1+0xa54], R3 ;  /* 0x000a540301007387 */ /* 0x0003e80000100800 */
[----:B------:R-:W4:Y:S04]  /*7aac0*/  LDL.LU R15, [R1+0x334] ;  /* 0x00033400010f7983 */ /* 0x000f280000300800 */
[----:B------:R0:W-:Y:S01]  /*7aad0*/  STL [R1+0xa58], R4 ;  /* 0x000a580401007387 */ /* 0x0001e20000100800 */
[----:B------:R-:W-:-:S03]  /*7aae0*/  FSETP.NEU.AND P2, PT, R7, RZ, PT ;  /* 0x000000ff0700720b */ /* 0x000fc60003f4d000 */
[----:B------:R-:W3:Y:S01]  /*7aaf0*/  LDL.LU R12, [R1+0x1b8] ;  /* 0x0001b800010c7983 */ /* 0x000ee20000300800 */
[----:B-1----:R-:W-:Y:S02]  /*7ab00*/  @P3 IMAD.MOV.U32 R3, RZ, RZ, 0x7f800000 ;  /* 0x7f800000ff033424 */ /* 0x002fe400078e00ff */
[----:B0-----:R-:W-:Y:S02]  /*7ab10*/  @P1 IMAD.MOV.U32 R4, RZ, RZ, 0x7f800000 ;  /* 0x7f800000ff041424 */ /* 0x001fe400078e00ff */
[----:B------:R-:W-:Y:S01]  /*7ab20*/  @P3 FFMA.FTZ R21, R7, R3, +INF ;  /* 0x7f80000007153423 */ /* 0x000fe20000010003 */
[----:B------:R-:W-:Y:S01]  /*7ab30*/  FSEL R3, R11, -INF , P4 ;  /* 0xff8000000b037808 */ /* 0x000fe20002000000 */
[----:B------:R-:W-:-:S03]  /*7ab40*/  @P1 FFMA.FTZ R16, R8, R4, +INF ;  /* 0x7f80000008101423 */ /* 0x000fc60000010004 */
[----:B------:R-:W-:Y:S01]  /*7ab50*/  FSEL R4, R21, -INF , P2 ;  /* 0xff80000015047808 */ /* 0x000fe20001000000 */
[----:B------:R-:W-:Y:S04]  /*7ab60*/  STL [R1+0xa48], R3 ;  /* 0x000a480301007387 */ /* 0x000fe80000100800 */
[----:B------:R-:W3:Y:S01]  /*7ab70*/  LDL.LU R21, [R1+0x320] ;  /* 0x0003200001157983 */ /* 0x000ee20000300800 */
[----:B------:R-:W-:-:S03]  /*7ab80*/  FSETP.NEU.AND P4, PT, R8, RZ, PT ;  /* 0x000000ff0800720b */ /* 0x000fc60003f8d000 */
[----:B------:R0:W-:Y:S02]  /*7ab90*/  STL [R1+0xa44], R4 ;  /* 0x000a440401007387 */ /* 0x0001e40000100800 */
[----:B0-----:R-:W-:-:S04]  /*7aba0*/  @P5 IMAD.MOV.U32 R4, RZ, RZ, 0x7f800000 ;  /* 0x7f800000ff045424 */ /* 0x001fc800078e00ff */
[----:B------:R-:W-:Y:S01]  /*7abb0*/  @P5 FFMA.FTZ R18, R27, R4, +INF ;  /* 0x7f8000001b125423 */ /* 0x000fe20000010004 */
[----:B------:R-:W-:Y:S02]  /*7abc0*/  FSEL R4, R16, -INF , P4 ;  /* 0xff80000010047808 */ /* 0x000fe40002000000 */
[----:B------:R-:W3:Y:S04]  /*7abd0*/  LDL.LU R16, [R1+0x1d4] ;  /* 0x0001d40001107983 */ /* 0x000ee80000300800 */
[----:B------:R0:W-:Y:S04]  /*7abe0*/  STL [R1+0xa90], R4 ;  /* 0x000a900401007387 */ /* 0x0001e80000100800 */
[----:B------:R1:W3:Y:S01]  /*7abf0*/  LDL R23, [R1+0x104] ;  /* 0x0001040001177983 */ /* 0x0002e20000100800 */
[----:B------:R-:W-:-:S02]  /*7ac00*/  ISETP.GE.U32.AND P6, PT, R26, 0x7f800000, PT ;  /* 0x7f8000001a00780c */ /* 0x000fc40003fc6070 */
[----:B------:R-:W-:Y:S02]  /*7ac10*/  ISETP.GE.U32.AND P0, PT, R28, 0x7f800000, PT ;  /* 0x7f8000001c00780c */ /* 0x000fe40003f06070 */
[----:B------:R-:W-:Y:S02]  /*7ac20*/  ISETP.GE.U32.AND P3, PT, R14, 0x7f800000, PT ;  /* 0x7f8000000e00780c */ /* 0x000fe40003f66070 */
[----:B------:R-:W-:Y:S02]  /*7ac30*/  FSETP.NEU.AND P2, PT, R26, RZ, PT ;  /* 0x000000ff1a00720b */ /* 0x000fe40003f4d000 */
[----:B-----5:R-:W-:-:S05]  /*7ac40*/  ISETP.GE.U32.AND P1, PT, R6, 0x7f800000, PT ;  /* 0x7f8000000600780c */ /* 0x020fca0003f26070 */
[----:B------:R-:W-:-:S05]  /*7ac50*/  @P6 MOV R3, 0x7f800000 ;  /* 0x7f80000000036802 */ /* 0x000fca0000000f00 */
[----:B------:R-:W-:Y:S01]  /*7ac60*/  @P6 FFMA.FTZ R13, R26, R3, +INF ;  /* 0x7f8000001a0d6423 */ /* 0x000fe20000010003 */
[----:B------:R-:W-:Y:S01]  /*7ac70*/  FSETP.NEU.AND P6, PT, R27, RZ, PT ;  /* 0x000000ff1b00720b */ /* 0x000fe20003fcd000 */
[----:B------:R-:W-:-:S03]  /*7ac80*/  @P0 IMAD.MOV.U32 R5, RZ, RZ, 0x7f800000 ;  /* 0x7f800000ff050424 */ /* 0x000fc600078e00ff */
[----:B0-----:R-:W-:Y:S02]  /*7ac90*/  FSEL R4, R13, -INF , P2 ;  /* 0xff8000000d047808 */ /* 0x001fe40001000000 */
[----:B------:R-:W-:Y:S01]  /*7aca0*/  @P3 MOV R3, 0x7f800000 ;  /* 0x7f80000000033802 */ /* 0x000fe20000000f00 */
[C---:B------:R-:W-:Y:S02]  /*7acb0*/  @P0 FFMA.FTZ R17, R28.reuse, R5, +INF ;  /* 0x7f8000001c110423 */ /* 0x040fe40000010005 */
[----:B------:R0:W-:Y:S01]  /*7acc0*/  STL [R1+0xa94], R4 ;  /* 0x000a940401007387 */ /* 0x0001e20000100800 */
[----:B------:R-:W-:Y:S01]  /*7acd0*/  FSETP.NEU.AND P5, PT, R28, RZ, PT ;  /* 0x000000ff1c00720b */ /* 0x000fe20003fad000 */
[C---:B------:R-:W-:Y:S01]  /*7ace0*/  @P3 FFMA.FTZ R20, R14.reuse, R3, +INF ;  /* 0x7f8000000e143423 */ /* 0x040fe20000010003 */
[----:B------:R-:W-:Y:S01]  /*7acf0*/  FSETP.NEU.AND P2, PT, R14, RZ, PT ;  /* 0x000000ff0e00720b */ /* 0x000fe20003f4d000 */
[----:B------:R-:W-:Y:S01]  /*7ad00*/  @P1 IMAD.MOV.U32 R3, RZ, RZ, 0x7f800000 ;  /* 0x7f800000ff031424 */ /* 0x000fe200078e00ff */
[----:B------:R1:W5:Y:S04]  /*7ad10*/  LDL R28, [R1+0x100] ;  /* 0x00010000011c7983 */ /* 0x0003680000100800 */
[----:B------:R-:W5:Y:S04]  /*7ad20*/  LDL R24, [R1+0x840] ;  /* 0x0008400001187983 */ /* 0x000f680000100800 */
[----:B------:R1:W5:Y:S01]  /*7ad30*/  LDL R14, [R1+0xa38] ;  /* 0x000a3800010e7983 */ /* 0x0003620000100800 */
[----:B0-----:R-:W-:Y:S01]  /*7ad40*/  FSEL R4, R18, -INF , P6 ;  /* 0xff80000012047808 */ /* 0x001fe20003000000 */
[C---:B------:R-:W-:Y:S01]  /*7ad50*/  @P1 FFMA.FTZ R19, R6.reuse, R3, +INF ;  /* 0x7f80000006131423 */ /* 0x040fe20000010003 */
[----:B------:R-:W-:-:S03]  /*7ad60*/  FSETP.NEU.AND P6, PT, R6, RZ, PT ;  /* 0x000000ff0600720b */ /* 0x000fc60003fcd000 */
[----:B------:R0:W-:Y:S01]  /*7ad70*/  STL [R1+0xa7c], R4 ;  /* 0x000a7c0401007387 */ /* 0x0001e20000100800 */
[----:B------:R-:W-:Y:S02]  /*7ad80*/  FSEL R3, R20, -INF , P2 ;  /* 0xff80000014037808 */ /* 0x000fe40001000000 */
[----:B------:R-:W-:Y:S02]  /*7ad90*/  FSEL R6, R19, -INF , P6 ;  /* 0xff80000013067808 */ /* 0x000fe40003000000 */
[----:B0-----:R-:W-:-:S05]  /*7ada0*/  FSEL R4, R17, -INF , P5 ;  /* 0xff80000011047808 */ /* 0x001fca0002800000 */
[----:B------:R-:W-:Y:S04]  /*7adb0*/  STL [R1+0xa80], R4 ;  /* 0x000a800401007387 */ /* 0x000fe80000100800 */
[----:B------:R1:W5:Y:S04]  /*7adc0*/  LDL R5, [R1+0xa28] ;  /* 0x000a280001057983 */ /* 0x0003680000100800 */
[----:B------:R-:W5:Y:S04]  /*7add0*/  LDL.LU R11, [R1+0x414] ;  /* 0x00041400010b7983 */ /* 0x000f680000300800 */
[----:B------:R-:W-:Y:S04]  /*7ade0*/  STL [R1+0xa6c], R3 ;  /* 0x000a6c0301007387 */ /* 0x000fe80000100800 */
[----:B------:R-:W5:Y:S04]  /*7adf0*/  LDL.LU R7, [R1+0x408] ;  /* 0x0004080001077983 */ /* 0x000f680000300800 */
[----:B------:R-:W5:Y:S04]  /*7ae00*/  LDL.LU R10, [R1+0x248] ;  /* 0x00024800010a7983 */ /* 0x000f680000300800 */
[----:B------:R0:W-:Y:S04]  /*7ae10*/  STL [R1+0xa70], R6 ;  /* 0x000a700601007387 */ /* 0x0001e80000100800 */
[----:B------:R-:W5:Y:S04]  /*7ae20*/  LDL.LU R9, [R1+0x60] ;  /* 0x0000600001097983 */ /* 0x000f680000300800 */
[----:B------:R-:W5:Y:S04]  /*7ae30*/  LDL.LU R26, [R1+0x3a8] ;  /* 0x0003a800011a7983 */ /* 0x000f680000300800 */
[----:B0-----:R-:W5:Y:S04]  /*7ae40*/  LDL.LU R6, [R1+0x24c] ;  /* 0x00024c0001067983 */ /* 0x001f680000300800 */
[----:B------:R-:W5:Y:S04]  /*7ae50*/  LDL.LU R22, [R1+0x58] ;  /* 0x0000580001167983 */ /* 0x000f680000300800 */
[----:B------:R-:W5:Y:S04]  /*7ae60*/  LDL.LU R8, [R1+0x3ac] ;  /* 0x0003ac0001087983 */ /* 0x000f680000300800 */
[----:B------:R-:W5:Y:S01]  /*7ae70*/  LDL.LU R27, [R1+0x23c] ;  /* 0x00023c00011b7983 */ /* 0x000f620000300800 */
[----:B--2---:R-:W-:-:S02]  /*7ae80*/  ISETP.GE.U32.AND P0, PT, R0, 0x7f800000, PT ;  /* 0x7f8000000000780c */ /* 0x004fc40003f06070 */
[----:B------:R-:W-:-:S11]  /*7ae90*/  FSETP.NEU.AND P6, PT, R0, RZ, PT ;  /* 0x000000ff0000720b */ /* 0x000fd60003fcd000 */
[----:B------:R-:W-:-:S04]  /*7aea0*/  @P0 IMAD.MOV.U32 R4, RZ, RZ, 0x7f800000 ;  /* 0x7f800000ff040424 */ /* 0x000fc800078e00ff */
[----:B---3--:R-:W-:Y:S02]  /*7aeb0*/  @P0 FFMA.FTZ R23, R0, R4, +INF ;  /* 0x7f80000000170423 */ /* 0x008fe40000010004 */
[----:B------:R1:W2:Y:S01]  /*7aec0*/  LDL.LU R0, [R1+0x135c] ;  /* 0x00135c0001007983 */ /* 0x0002a20000300800 */
[----:B------:R-:W-:Y:S02]  /*7aed0*/  ISETP.GE.U32.AND P4, PT, R25, 0x7f800000, PT ;  /* 0x7f8000001900780c */ /* 0x000fe40003f86070 */
[----:B----4-:R-:W-:Y:S02]  /*7aee0*/  ISETP.GE.U32.AND P3, PT, R15, 0x7f800000, PT ;  /* 0x7f8000000f00780c */ /* 0x010fe40003f66070 */
[----:B------:R-:W-:Y:S02]  /*7aef0*/  ISETP.GE.U32.AND P5, PT, R16, 0x7f800000, PT ;  /* 0x7f8000001000780c */ /* 0x000fe40003fa6070 */
[----:B------:R-:W-:Y:S02]  /*7af00*/  ISETP.GE.U32.AND P1, PT, R21, 0x7f800000, PT ;  /* 0x7f8000001500780c */ /* 0x000fe40003f26070 */
[----:B------:R-:W-:Y:S01]  /*7af10*/  ISETP.GE.U32.AND P2, PT, R12, 0x7f800000, PT ;  /* 0x7f8000000c00780c */ /* 0x000fe20003f46070 */
[----:B------:R0:W-:Y:S04]  /*7af20*/  @P0 STL [R1+0x104], R23 ;  /* 0x0001041701000387 */ /* 0x0001e80000100800 */
[----:B------:R-:W-:-:S02]  /*7af30*/  @P4 MOV R3, 0x7f800000 ;  /* 0x7f80000000034802 */ /* 0x000fc40000000f00 */
[----:B------:R-:W-:Y:S01]  /*7af40*/  @P3 IMAD.MOV.U32 R4, RZ, RZ, 0x7f800000 ;  /* 0x7f800000ff043424 */ /* 0x000fe200078e00ff */
[----:B0-----:R-:W3:Y:S01]  /*7af50*/  LDL.LU R23, [R1+0x50] ;  /* 0x0000500001177983 */ /* 0x001ee20000300800 */
[C---:B------:R-:W-:Y:S01]  /*7af60*/  FSETP.NEU.AND P0, PT, R25.reuse, RZ, PT ;  /* 0x000000ff1900720b */ /* 0x040fe20003f0d000 */
[----:B-----5:R-:W-:Y:S01]  /*7af70*/  @P4 FFMA.FTZ R28, R25, R3, +INF ;  /* 0x7f800000191c4423 */ /* 0x020fe20000010003 */
[----:B------:R-:W-:Y:S02]  /*7af80*/  @P5 IMAD.MOV.U32 R3, RZ, RZ, 0x7f800000 ;  /* 0x7f800000ff035424 */ /* 0x000fe400078e00ff */
[C---:B------:R-:W-:Y:S01]  /*7af90*/  @P3 FFMA.FTZ R14, R15.reuse, R4, +INF ;  /* 0x7f8000000f0e3423 */ /* 0x040fe20000010004 */
[----:B------:R-:W-:Y:S01]  /*7afa0*/  @P1 MOV R4, 0x7f800000 ;  /* 0x7f80000000041802 */ /* 0x000fe20000000f00 */
[----:B------:R-:W4:Y:S04]  /*7afb0*/  LDL.LU R25, [R1+0x238] ;  /* 0x0002380001197983 */ /* 0x000f280000300800 */
[----:B------:R0:W-:Y:S01]  /*7afc0*/  @P4 STL [R1+0x100], R28 ;  /* 0x0001001c01004387 */ /* 0x0001e20000100800 */
[----:B------:R-:W-:-:S03]  /*7afd0*/  FSETP.NEU.AND P4, PT, R15, RZ, PT ;  /* 0x000000ff0f00720b */ /* 0x000fc60003f8d000 */
[----:B0-----:R-:W5:Y:S04]  /*7afe0*/  LDL.LU R28, [R1+0x48] ;  /* 0x00004800011c7983 */ /* 0x001f680000300800 */
[----:B------:R-:W4:Y:S04]  /*7aff0*/  LDL.LU R15, [R1+0x18] ;  /* 0x00001800010f7983 */ /* 0x000f280000300800 */
[----:B------:R0:W-:Y:S01]  /*7b000*/  @P3 STL [R1+0xa38], R14 ;  /* 0x000a380e01003387 */ /* 0x0001e20000100800 */
[----:B------:R-:W-:Y:S01]  /*7b010*/  @P5 FFMA.FTZ R5, R16, R3, +INF ;  /* 0x7f80000010055423 */ /* 0x000fe20000010003 */
[----:B------:R-:W-:-:S02]  /*7b020*/  @P2 IMAD.MOV.U32 R3, RZ, RZ, 0x7f800000 ;  /* 0x7f800000ff032424 */ /* 0x000fc400078e00ff */
[----:B0-----:R-:W5:Y:S04]  /*7b030*/  LDL.LU R14, [R1+0x254] ;  /* 0x00025400010e7983 */ /* 0x001f680000300800 */
[----:B------:R-:W-:Y:S01]  /*7b040*/  @P5 STL [R1+0xa28], R5 ;  /* 0x000a280501005387 */ /* 0x000fe20000100800 */
[----:B------:R-:W-:Y:S01]  /*7b050*/  @P2 FFMA.FTZ R29, R12, R3, +INF ;  /* 0x7f8000000c1d2423 */ /* 0x000fe20000010003 */
[----:B--2---:R-:W-:-:S05]  /*7b060*/  @P1 FFMA.FTZ R0, R21, R4, +INF ;  /* 0x7f80000015001423 */ /* 0x004fca0000010004 */
[----:B------:R0:W-:Y:S04]  /*7b070*/  STL [R1+0xa1c], R0 ;  /* 0x000a1c0001007387 */ /* 0x0001e80000100800 */
[----:B0-----:R-:W2:Y:S04]  /*7b080*/  LDL.LU R0, [R1+0x1358] ;  /* 0x0013580001007983 */ /* 0x001ea80000300800 */
[----:B------:R0:W-:Y:S04]  /*7b090*/  STL [R1+0xa18], R29 ;  /* 0x000a181d01007387 */ /* 0x0001e80000100800 */
[----:B0-----:R-:W2:Y:S01]  /*7b0a0*/  LDL.LU R29, [R1+0x1354] ;  /* 0x00135400011d7983 */ /* 0x001ea20000300800 */
[----:B------:R-:W-:-:S04]  /*7b0b0*/  LOP3.LUT R5, R11, 0xffff, RZ, 0xc0, !PT ;  /* 0x0000ffff0b057812 */ /* 0x000fc800078ec0ff */
[--C-:B------:R-:W-:Y:S02]  /*7b0c0*/  PRMT R4, R10, 0x4210, R5.reuse ;  /* 0x000042100a047816 */ /* 0x100fe40000000005 */
[----:B------:R-:W-:Y:S02]  /*7b0d0*/  PRMT R5, R9, 0x5210, R5 ;  /* 0x0000521009057816 */ /* 0x000fe40000000005 */
[----:B------:R-:W-:Y:S02]  /*7b0e0*/  LOP3.LUT R9, R26, 0xffff, RZ, 0xc0, !PT ;  /* 0x0000ffff1a097812 */ /* 0x000fe400078ec0ff */
[----:B------:R-:W2:Y:S01]  /*7b0f0*/  LDL.LU R26, [R1+0x344] ;  /* 0x00034400011a7983 */ /* 0x000ea20000300800 */
[----:B------:R-:W-:Y:S02]  /*7b100*/  LOP3.LUT R11, R8, 0xffff, RZ, 0xc0, !PT ;  /* 0x0000ffff080b7812 */ /* 0x000fe400078ec0ff */
[--C-:B------:R-:W-:Y:S02]  /*7b110*/  PRMT R8, R27, 0x4210, R9.reuse ;  /* 0x000042101b087816 */ /* 0x100fe40000000009 */
[----:B------:R-:W-:Y:S01]  /*7b120*/  LOP3.LUT R7, R7, 0xffff, RZ, 0xc0, !PT ;  /* 0x0000ffff07077812 */ /* 0x000fe200078ec0ff */
[----:B------:R-:W2:Y:S04]  /*7b130*/  LDL.LU R27, [R1+0x340] ;  /* 0x00034000011b7983 */ /* 0x000ea80000300800 */
[----:B------:R-:W2:Y:S04]  /*7b140*/  LDL.LU R19, [R1+0x40] ;  /* 0x0000400001137983 */ /* 0x000ea80000300800 */
[----:B------:R-:W2:Y:S01]  /*7b150*/  LDL.LU R20, [R1+0x244] ;  /* 0x0002440001147983 */ /* 0x000ea20000300800 */
[----:B---3--:R-:W-:-:S03]  /*7b160*/  PRMT R9, R23, 0x5210, R9 ;  /* 0x0000521017097816 */ /* 0x008fc60000000009 */
[----:B------:R-:W3:Y:S01]  /*7b170*/  LDL.LU R18, [R1+0x38] ;  /* 0x0000380001127983 */ /* 0x000ee20000300800 */
[----:B------:R-:W-:-:S03]  /*7b180*/  PRMT R6, R6, 0x4210, R7 ;  /* 0x0000421006067816 */ /* 0x000fc60000000007 */
[----:B------:R-:W3:Y:S01]  /*7b190*/  LDL.LU R13, [R1+0x304] ;  /* 0x00030400010d7983 */ /* 0x000ee20000300800 */
[----:B------:R-:W-:Y:S02]  /*7b1a0*/  PRMT R7, R22, 0x5210, R7 ;  /* 0x0000521016077816 */ /* 0x000fe40000000007 */
[----:B------:R-:W-:Y:S02]  /*7b1b0*/  FSETP.NEU.AND P3, PT, R16, RZ, PT ;  /* 0x000000ff1000720b */ /* 0x000fe40003f6d000 */
[----:B------:R-:W-:Y:S02]  /*7b1c0*/  FSETP.NEU.AND P5, PT, R21, RZ, PT ;  /* 0x000000ff1500720b */ /* 0x000fe40003fad000 */
[--C-:B----4-:R-:W-:Y:S02]  /*7b1d0*/  PRMT R10, R25, 0x4210, R11.reuse ;  /* 0x00004210190a7816 */ /* 0x110fe4000000000b */
[----:B-----5:R-:W-:Y:S01]  /*7b1e0*/  PRMT R11, R28, 0x5210, R11 ;  /* 0x000052101c0b7816 */ /* 0x020fe2000000000b */
[----:B------:R-:W-:-:S02]  /*7b1f0*/  FADD R23, R14, R15 ;  /* 0x0000000f0e177221 */ /* 0x000fc40000000000 */
[----:B------:R-:W4:Y:S04]  /*7b200*/  LDL.LU R15, [R1+0x300] ;  /* 0x00030000010f7983 */ /* 0x000f280000300800 */
[----:B------:R-:W5:Y:S04]  /*7b210*/  LDL.LU R17, [R1+0x190] ;  /* 0x0001900001117983 */ /* 0x000f680000300800 */
[----:B------:R-:W4:Y:S04]  /*7b220*/  LDL.LU R16, [R1+0x30] ;  /* 0x0000300001107983 */ /* 0x000f280000300800 */
[----:B------:R-:W4:Y:S04]  /*7b230*/  LDL.LU R21, [R1+0x194] ;  /* 0x0001940001157983 */ /* 0x000f280000300800 */
[----:B------:R-:W4:Y:S04]  /*7b240*/  LDL.LU R22, [R1+0x34] ;  /* 0x0000340001167983 */ /* 0x000f280000300800 */
[----:B------:R-:W4:Y:S01]  /*7b250*/  LDL.LU R28, [R1+0x2c4] ;  /* 0x0002c400011c7983 */ /* 0x000f220000300800 */
[----:B------:R-:W-:Y:S01]  /*7b260*/  ISETP.GE.U32.AND P2, PT, R24, 0x7f800000, PT ;  /* 0x7f8000001800780c */ /* 0x000fe20003f46070 */
[----:B------:R-:W0:Y:S01]  /*7b270*/  S2R R25, SR_TID.X ;  /* 0x0000000000197919 */ /* 0x000e220000002100 */
[----:B------:R-:W-:Y:S01]  /*7b280*/  FSETP.NEU.AND P1, PT, R12, RZ, PT ;  /* 0x000000ff0c00720b */ /* 0x000fe20003f2d000 */
[----:B------:R-:W0:Y:S08]  /*7b290*/  LDC R14, c[0x0][0x3e8] ;  /* 0x0000fa00ff0e7b82 */ /* 0x000e300000000800 */
[----:B------:R-:W0:Y:S01]  /*7b2a0*/  LDC R12, c[0x0][0x3e8] ;  /* 0x0000fa00ff0c7b82 */ /* 0x000e220000000800 */
[----:B--2---:R2:W-:Y:S04]  /*7b2b0*/  STSM.16.M88.4 [R29+0x500], R4 ;  /* 0x000500041d007844 */ /* 0x0045e80000000200 */
[----:B--2---:R-:W2:Y:S01]  /*7b2c0*/  LDL.LU R7, [R1+0x240] ;  /* 0x0002400001077983 */ /* 0x004ea20000300800 */
[----:B------:R-:W-:-:S02]  /*7b2d0*/  @P2 IMAD.MOV.U32 R3, RZ, RZ, 0x7f800000 ;  /* 0x7f800000ff032424 */ /* 0x000fc400078e00ff */
[----:B------:R-:W1:Y:S01]  /*7b2e0*/  LDC R4, c[0x0][0x3e8] ;  /* 0x0000fa00ff047b82 */ /* 0x000e620000000800 */
[----:B---3--:R-:W-:-:S07]  /*7b2f0*/  LOP3.LUT R13, R13, 0xffff, RZ, 0xc0, !PT ;  /* 0x0000ffff0d0d7812 */ /* 0x008fce00078ec0ff */
[----:B------:R-:W3:Y:S01]  /*7b300*/  LDC R6, c[0x0][0x3e8] ;  /* 0x0000fa00ff067b82 */ /* 0x000ee20000000800 */
[----:B------:R-:W-:Y:S02]  /*7b310*/  @P2 FFMA.FTZ R23, R24, R3, +INF ;  /* 0x7f80000018172423 */ /* 0x000fe40000010003 */
[----:B------:R-:W3:Y:S01]  /*7b320*/  LDL.LU R24, [R1+0x2c0] ;  /* 0x0002c00001187983 */ /* 0x000ee20000300800 */
[----:B0-----:R-:W-:-:S03]  /*7b330*/  SHF.R.U32.HI R3, RZ, 0x8, R25 ;  /* 0x00000008ff037819 */ /* 0x001fc60000011619 */
[----:B------:R0:W-:Y:S04]  /*7b340*/  STSM.16.M88.4 [R29+0x600], R8 ;  /* 0x000600081d007844 */ /* 0x0001e80000000200 */
[----:B------:R-:W3:Y:S04]  /*7b350*/  LDL.LU R25, [R1+0x19c] ;  /* 0x00019c0001197983 */ /* 0x000ee80000300800 */
[----:B------:R1:W-:Y:S01]  /*7b360*/  STL [R1+0x900], R23 ;  /* 0x0009001701007387 */ /* 0x0003e20000100800 */
[----:B0-----:R-:W-:-:S03]  /*7b370*/  LOP3.LUT R9, R26, 0xffff, RZ, 0xc0, !PT ;  /* 0x0000ffff1a097812 */ /* 0x001fc600078ec0ff */
[----:B------:R-:W3:Y:S01]  /*7b380*/  LDL.LU R26, [R1+0x3c] ;  /* 0x00003c00011a7983 */ /* 0x000ee20000300800 */
[----:B------:R-:W-:-:S03]  /*7b390*/  SGXT.U32 R3, R3, 0x1 ;  /* 0x000000010303781a */ /* 0x000fc60000000000 */
[----:B-1----:R-:W3:Y:S02]  /*7b3a0*/  LDL.LU R23, [R1+0x1b0] ;  /* 0x0001b00001177983 */ /* 0x002ee40000300800 */
[----:B------:R-:W-:Y:S01]  /*7b3b0*/  IMAD R5, R3, UR4, RZ ;  /* 0x0000000403057c24 */ /* 0x000fe2000f8e02ff */
[----:B------:R-:W-:Y:S01]  /*7b3c0*/  LOP3.LUT R11, R27, 0xffff, RZ, 0xc0, !PT ;  /* 0x0000ffff1b0b7812 */ /* 0x000fe200078ec0ff */
[----:B------:R-:W0:Y:S01]  /*7b3d0*/  LDC R3, c[0x0][0x3e8] ;  /* 0x0000fa00ff037b82 */ /* 0x000e220000000800 */
[----:B------:R-:W3:Y:S01]  /*7b3e0*/  LDL.LU R27, [R1+0x44] ;  /* 0x00004400011b7983 */ /* 0x000ee20000300800 */
[----:B----4-:R-:W-:Y:S02]  /*7b3f0*/  LOP3.LUT R15, R15, 0xffff, RZ, 0xc0, !PT ;  /* 0x0000ffff0f0f7812 */ /* 0x010fe400078ec0ff */
[----:B------:R-:W-:Y:S01]  /*7b400*/  LEA R5, R12, R5, 0x1 ;  /* 0x000000050c057211 */ /* 0x000fe200078e08ff */
[----:B------:R-:W1:Y:S04]  /*7b410*/  LDCU UR4, c[0x0][0x3e8] ;  /* 0x00007d00ff0477ac */ /* 0x000e680008000800 */
[----:B------:R4:W-:Y:S01]  /*7b420*/  STL [R1+0xec], R5 ;  /* 0x0000ec0501007387 */ /* 0x0009e20000100800 */
[----:B-----5:R-:W-:-:S02]  /*7b430*/  PRMT R12, R17, 0x4210, R13 ;  /* 0x00004210110c7816 */ /* 0x020fc4000000000d */
[----:B--2---:R-:W-:Y:S01]  /*7b440*/  PRMT R8, R7, 0x4210, R9 ;  /* 0x0000421007087816 */ /* 0x004fe20000000009 */
[----:B------:R-:W-:Y:S01]  /*7b450*/  IMAD R7, R14, 0x2, R5 ;  /* 0x000000020e077824 */ /* 0x000fe200078e0205 */
[----:B----4-:R-:W-:-:S04]  /*7b460*/  LOP3.LUT R5, R28, 0xffff, RZ, 0xc0, !PT ;  /* 0x0000ffff1c057812 */ /* 0x010fc800078ec0ff */
[----:B------:R3:W-:Y:S04]  /*7b470*/  STL [R1+0xe0], R7 ;  /* 0x0000e00701007387 */ /* 0x0007e80000100800 */
[----:B------:R-:W2:Y:S01]  /*7b480*/  LDL.LU R28, [R1+0x288] ;  /* 0x00028800011c7983 */ /* 0x000ea20000300800 */
[----:B------:R-:W-:Y:S01]  /*7b490*/  IMAD R17, R4, 0x2, R7 ;  /* 0x0000000204117824 */ /* 0x000fe200078e0207 */
[----:B---3--:R-:W-:Y:S02]  /*7b4a0*/  LOP3.LUT R7, R24, 0xffff, RZ, 0xc0, !PT ;  /* 0x0000ffff18077812 */ /* 0x008fe400078ec0ff */
[----:B------:R-:W3:Y:S01]  /*7b4b0*/  LDL.LU R24, [R1+0x284] ;  /* 0x0002840001187983 */ /* 0x000ee20000300800 */
[----:B------:R-:W-:Y:S02]  /*7b4c0*/  PRMT R9, R19, 0x5210, R9 ;  /* 0x0000521013097816 */ /* 0x000fe40000000009 */
[----:B------:R-:W4:Y:S01]  /*7b4d0*/  LDC R19, c[0x0][0x3e8] ;  /* 0x0000fa00ff137b82 */ /* 0x000f220000000800 */
[--C-:B------:R-:W-:Y:S01]  /*7b4e0*/  PRMT R4, R25, 0x4210, R5.reuse ;  /* 0x0000421019047816 */ /* 0x100fe20000000005 */
[----:B------:R5:W-:Y:S04]  /*7b4f0*/  STL [R1+0xdc], R17 ;  /* 0x0000dc1101007387 */ /* 0x000be80000100800 */
[----:B------:R-:W3:Y:S01]  /*7b500*/  LDL.LU R25, [R1+0x174] ;  /* 0x0001740001197983 */ /* 0x000ee20000300800 */
[----:B------:R-:W-:-:S03]  /*7b510*/  PRMT R5, R26, 0x5210, R5 ;  /* 0x000052101a057816 */ /* 0x000fc60000000005 */
[----:B------:R-:W3:Y:S01]  /*7b520*/  LDL.LU R26, [R1+0x4c] ;  /* 0x00004c00011a7983 */ /* 0x000ee20000300800 */
[--C-:B------:R-:W-:Y:S02]  /*7b530*/  PRMT R10, R20, 0x4210, R11.reuse ;  /* 0x00004210140a7816 */ /* 0x100fe4000000000b */
[----:B------:R-:W-:Y:S02]  /*7b540*/  PRMT R11, R18, 0x5210, R11 ;  /* 0x00005210120b7816 */ /* 0x000fe4000000000b */
[----:B------:R-:W-:Y:S01]  /*7b550*/  PRMT R14, R21, 0x4210, R15 ;  /* 0x00004210150e7816 */ /* 0x000fe2000000000f */
[----:B------:R-:W1:Y:S01]  /*7b560*/  LDC R18, c[0x0][0x3e8] ;  /* 0x0000fa00ff127b82 */ /* 0x000e620000000800 */
[----:B------:R-:W-:Y:S02]  /*7b570*/  LEA R21, R6, R17, 0x1 ;  /* 0x0000001106157211 */ /* 0x000fe400078e08ff */
[----:B------:R-:W-:Y:S02]  /*7b580*/  PRMT R13, R16, 0x5210, R13 ;  /* 0x00005210100d7816 */ /* 0x000fe4000000000d */
[----:B------:R-:W-:-:S02]  /*7b590*/  PRMT R15, R22, 0x5210, R15 ;  /* 0x00005210160f7816 */ /* 0x000fc4000000000f */
[--C-:B------:R-:W-:Y:S01]  /*7b5a0*/  PRMT R6, R23, 0x4210, R7.reuse ;  /* 0x0000421017067816 */ /* 0x100fe20000000007 */
[----:B------:R-:W-:Y:S04]  /*7b5b0*/  STSM.16.M88.4 [R29+0x700], R8 ;  /* 0x000700081d007844 */ /* 0x000fe80000000200 */
[----:B------:R4:W-:Y:S04]  /*7b5c0*/  STL [R1+0xfc], R21 ;  /* 0x0000fc1501007387 */ /* 0x0009e80000100800 */
[----:B------:R0:W-:Y:S01]  /*7b5d0*/  STSM.16.M88.4 [R29+0x800], R12 ;  /* 0x0008000c1d007844 */ /* 0x0001e20000000200 */
[----:B------:R-:W-:Y:S01]  /*7b5e0*/  PRMT R7, R27, 0x5210, R7 ;  /* 0x000052101b077816 */ /* 0x000fe20000000007 */
[----:B------:R-:W2:Y:S08]  /*7b5f0*/  LDC R16, c[0x0][0x3e8] ;  /* 0x0000fa00ff107b82 */ /* 0x000eb00000000800 */
[----:B------:R-:W2:Y:S08]  /*7b600*/  LDC R20, c[0x0][0x3e8] ;  /* 0x0000fa00ff147b82 */ /* 0x000eb00000000800 */
[----:B-----5:R-:W5:Y:S01]  /*7b610*/  LDC R17, c[0x0][0x3e8] ;  /* 0x0000fa00ff117b82 */ /* 0x020f620000000800 */
[----:B----4-:R-:W-:Y:S01]  /*7b620*/  IMAD R21, R19, 0x2, R21 ;  /* 0x0000000213157824 */ /* 0x010fe200078e0215 */
[----:B------:R-:W-:Y:S06]  /*7b630*/  STSM.16.M88.4 [R29+0x900], R4 ;  /* 0x000900041d007844 */ /* 0x000fec0000000200 */
[----:B------:R-:W4:Y:S01]  /*7b640*/  LDC R19, c[0x0][0x3e8] ;  /* 0x0000fa00ff137b82 */ /* 0x000f220000000800 */
[----:B0-----:R-:W-:Y:S01]  /*7b650*/  IMAD R23, R3, 0x2, R21 ;  /* 0x0000000203177824 */ /* 0x001fe200078e0215 */
[----:B------:R0:W-:Y:S04]  /*7b660*/  STL [R1+0xcc], R21 ;  /* 0x0000cc1501007387 */ /* 0x0001e80000100800 */
[----:B------:R-:W4:Y:S04]  /*7b670*/  LDL.LU R14, [R1+0x170] ;  /* 0x00017000010e7983 */ /* 0x000f280000300800 */
[----:B------:R-:W4:Y:S01]  /*7b680*/  LDL.LU R3, [R1+0x54] ;  /* 0x0000540001037983 */ /* 0x000f220000300800 */
[----:B-1----:R-:W-:Y:S01]  /*7b690*/  LEA R11, R18, R23, 0x1 ;  /* 0x00000017120b7211 */ /* 0x002fe200078e08ff */
[----:B------:R-:W1:Y:S08]  /*7b6a0*/  LDC R9, c[0x0][0x3e8] ;  /* 0x0000fa00ff097b82 */ /* 0x000e700000000800 */
[----:B------:R-:W1:Y:S08]  /*7b6b0*/  LDC R8, c[0x0][0x3e8] ;  /* 0x0000fa00ff087b82 */ /* 0x000e700000000800 */
[----:B------:R-:W1:Y:S01]  /*7b6c0*/  LDC R10, c[0x0][0x3e8] ;  /* 0x0000fa00ff0a7b82 */ /* 0x000e620000000800 */
[----:B0-----:R-:W4:Y:S04]  /*7b6d0*/  LDL.LU R21, [R1+0x184] ;  /* 0x0001840001157983 */ /* 0x001f280000300800 */
[----:B------:R-:W4:Y:S04]  /*7b6e0*/  LDL.LU R22, [R1+0x64] ;  /* 0x0000640001167983 */ /* 0x000f280000300800 */
[----:B------:R0:W-:Y:S04]  /*7b6f0*/  STL [R1+0xb8], R23 ;  /* 0x0000b81701007387 */ /* 0x0001e80000100800 */
[----:B------:R-:W4:Y:S04]  /*7b700*/  LDL.LU R27, [R1+0x274] ;  /* 0x00027400011b7983 */ /* 0x000f280000300800 */
[----:B------:R-:W4:Y:S04]  /*7b710*/  LDL.LU R5, [R1+0x280] ;  /* 0x0002800001057983 */ /* 0x000f280000300800 */
[----:B------:R-:W4:Y:S04]  /*7b720*/  LDL.LU R7, [R1+0x278] ;  /* 0x0002780001077983 */ /* 0x000f280000300800 */
[----:B------:R-:W4:Y:S04]  /*7b730*/  LDL.LU R4, [R1+0x17c] ;  /* 0x00017c0001047983 */ /* 0x000f280000300800 */
[----:B------:R-:W4:Y:S04]  /*7b740*/  LDL.LU R6, [R1+0x5c] ;  /* 0x00005c0001067983 */ /* 0x000f280000300800 */
[----:B0-----:R-:W4:Y:S01]  /*7b750*/  LDL.LU R23, [R1+0x270] ;  /* 0x0002700001177983 */ /* 0x001f220000300800 */
[----:B--2---:R-:W-:-:S03]  /*7b760*/  LOP3.LUT R13, R28, 0xffff, RZ, 0xc0, !PT ;  /* 0x0000ffff1c0d7812 */ /* 0x004fc600078ec0ff */
[----:B------:R-:W2:Y:S04]  /*7b770*/  LDL.LU R28, [R1+0x15c] ;  /* 0x00015c00011c7983 */ /* 0x000ea80000300800 */
[----:B------:R0:W-:Y:S01]  /*7b780*/  STL [R1+0xb4], R11 ;  /* 0x0000b40b01007387 */ /* 0x0001e20000100800 */
[----:B---3--:R-:W-:-:S03]  /*7b790*/  LOP3.LUT R15, R24, 0xffff, RZ, 0xc0, !PT ;  /* 0x0000ffff180f7812 */ /* 0x008fc600078ec0ff */
[----:B------:R-:W3:Y:S01]  /*7b7a0*/  LDL.LU R24, [R1+0x68] ;  /* 0x0000680001187983 */ /* 0x000ee20000300800 */
[----:B0-----:R-:W-:Y:S02]  /*7b7b0*/  IMAD R11, R16, 0x2, R11 ;  /* 0x00000002100b7824 */ /* 0x001fe400078e020b */
[----:B------:R-:W0:Y:S01]  /*7b7c0*/  LDC R16, c[0x0][0x3e8] ;  /* 0x0000fa00ff107b82 */ /* 0x000e220000000800 */
[--C-:B------:R-:W-:Y:S02]  /*7b7d0*/  PRMT R12, R25, 0x4210, R13.reuse ;  /* 0x00004210190c7816 */ /* 0x100fe4000000000d */
[----:B------:R-:W3:Y:S04]  /*7b7e0*/  LDL.LU R25, [R1+0x164] ;  /* 0x0001640001197983 */ /* 0x000ee80000300800 */
[----:B------:R1:W-:Y:S01]  /*7b7f0*/  STL [R1+0xb0], R11 ;  /* 0x0000b00b01007387 */ /* 0x0003e20000100800 */
[----:B------:R-:W-:-:S03]  /*7b800*/  PRMT R13, R26, 0x5210, R13 ;  /* 0x000052101a0d7816 */ /* 0x000fc6000000000d */
[----:B------:R-:W3:Y:S01]  /*7b810*/  LDL.LU R26, [R1+0x6c] ;  /* 0x00006c00011a7983 */ /* 0x000ee20000300800 */
[----:B-1----:R-:W-:Y:S02]  /*7b820*/  IMAD R11, R20, 0x2, R11 ;  /* 0x00000002140b7824 */ /* 0x002fe400078e020b */
[----:B------:R-:W1:Y:S03]  /*7b830*/  LDC R20, c[0x0][0x3e8] ;  /* 0x0000fa00ff147b82 */ /* 0x000e660000000800 */
[----:B------:R5:W-:Y:S02]  /*7b840*/  STL [R1+0xac], R11 ;  /* 0x0000ac0b01007387 */ /* 0x000be40000100800 */
[----:B-----5:R-:W-:-:S03]  /*7b850*/  LEA R11, R17, R11, 0x1 ;  /* 0x0000000b110b7211 */ /* 0x020fc600078e08ff */
[----:B------:R-:W5:Y:S02]  /*7b860*/  LDC R17, c[0x0][0x3e8] ;  /* 0x0000fa00ff117b82 */ /* 0x000f640000000800 */
[----:B------:R4:W-:Y:S02]  /*7b870*/  STL [R1+0xa8], R11 ;  /* 0x0000a80b01007387 */ /* 0x0009e40000100800 */
[----:B----4-:R-:W-:Y:S01]  /*7b880*/  IMAD R11, R19, 0x2, R11 ;  /* 0x00000002130b7824 */ /* 0x010fe200078e020b */
[----:B------:R-:W-:Y:S02]  /*7b890*/  PRMT R14, R14, 0x4210, R15 ;  /* 0x000042100e0e7816 */ /* 0x000fe4000000000f */
[----:B------:R-:W-:Y:S02]  /*7b8a0*/  LOP3.LUT R5, R5, 0xffff, RZ, 0xc0, !PT ;  /* 0x0000ffff05057812 */ /* 0x000fe400078ec0ff */
[----:B------:R-:W-:Y:S01]  /*7b8b0*/  LOP3.LUT R7, R7, 0xffff, RZ, 0xc0, !PT ;  /* 0x0000ffff07077812 */ /* 0x000fe200078ec0ff */
[----:B------:R-:W4:Y:S01]  /*7b8c0*/  LDC R19, c[0x0][0x3e8] ;  /* 0x0000fa00ff137b82 */ /* 0x000f220000000800 */
[----:B------:R0:W-:Y:S02]  /*7b8d0*/  STL [R1+0xa4], R11 ;  /* 0x0000a40b01007387 */ /* 0x0001e40000100800 */
[----:B0-----:R-:W-:Y:S01]  /*7b8e0*/  IMAD R11, R9, 0x2, R11 ;  /* 0x00000002090b7824 */ /* 0x001fe200078e020b */
[----:B------:R-:W-:-:S04]  /*7b8f0*/  LOP3.LUT R9, R27, 0xffff, RZ, 0xc0, !PT ;  /* 0x0000ffff1b097812 */ /* 0x000fc800078ec0ff */
[----:B------:R-:W-:Y:S01]  /*7b900*/  LEA R18, R8, R11, 0x1 ;  /* 0x0000000b08127211 */ /* 0x000fe200078e08ff */
[----:B------:R-:W-:Y:S04]  /*7b910*/  STL [R1+0xa0], R11 ;  /* 0x0000a00b01007387 */ /* 0x000fe80000100800 */
[----:B------:R-:W4:Y:S04]  /*7b920*/  LDL.LU R27, [R1+0x26c] ;  /* 0x00026c00011b7983 */ /* 0x000f280000300800 */
[----:B------:R0:W-:Y:S01]  /*7b930*/  STL [R1+0x9c], R18 ;  /* 0x00009c1201007387 */ /* 0x0001e20000100800 */
[----:B--2---:R-:W-:-:S03]  /*7b940*/  PRMT R8, R28, 0x4210, R9 ;  /* 0x000042101c087816 */ /* 0x004fc60000000009 */
[----:B------:R-:W2:Y:S01]  /*7b950*/  LDL.LU R28, [R1+0x268] ;  /* 0x00026800011c7983 */ /* 0x000ea20000300800 */
[----:B------:R-:W-:Y:S02]  /*7b960*/  PRMT R15, R3, 0x5210, R15 ;  /* 0x00005210030f7816 */ /* 0x000fe4000000000f */
[----:B------:R-:W1:Y:S01]  /*7b970*/  LDC R3, c[0x0][0x3e8] ;  /* 0x0000fa00ff037b82 */ /* 0x000e620000000800 */
[----:B0-----:R-:W-:Y:S01]  /*7b980*/  IMAD R18, R10, 0x2, R18 ;  /* 0x000000020a127824 */ /* 0x001fe200078e0212 */
[----:B------:R-:W-:Y:S02]  /*7b990*/  LOP3.LUT R11, R23, 0xffff, RZ, 0xc0, !PT ;  /* 0x0000ffff170b7812 */ /* 0x000fe400078ec0ff */
[----:B------:R-:W-:Y:S01]  /*7b9a0*/  PRMT R4, R4, 0x4210, R5 ;  /* 0x0000421004047816 */ /* 0x000fe20000000005 */
[----:B------:R-:W5:Y:S01]  /*7b9b0*/  LDL.LU R23, [R1+0x74] ;  /* 0x0000740001177983 */ /* 0x000f620000300800 */
[----:B---3--:R-:W-:Y:S01]  /*7b9c0*/  PRMT R9, R24, 0x5210, R9 ;  /* 0x0000521018097816 */ /* 0x008fe20000000009 */
[----:B------:R-:W-:-:S02]  /*7b9d0*/  IMAD R24, R16, 0x2, R18 ;  /* 0x0000000210187824 */ /* 0x000fc400078e0212 */
[----:B------:R0:W-:Y:S01]  /*7b9e0*/  STL [R1+0x98], R18 ;  /* 0x0000981201007387 */ /* 0x0001e20000100800 */
[----:B------:R-:W-:-:S03]  /*7b9f0*/  PRMT R5, R6, 0x5210, R5 ;  /* 0x0000521006057816 */ /* 0x000fc60000000005 */
[----:B------:R-:W3:Y:S01]  /*7ba00*/  LDL.LU R16, [R1+0x7c] ;  /* 0x00007c0001107983 */ /* 0x000ee20000300800 */
[----:B------:R-:W-:-:S03]  /*7ba10*/  PRMT R6, R21, 0x4210, R7 ;  /* 0x0000421015067816 */ /* 0x000fc60000000007 */
[----:B------:R0:W-:Y:S04]  /*7ba20*/  STSM.16.M88.4 [R29+0xa00], R12 ;  /* 0x000a000c1d007844 */ /* 0x0001e80000000200 */
[----:B------:R-:W-:Y:S01]  /*7ba30*/  STL [R1+0x94], R24 ;  /* 0x0000941801007387 */ /* 0x000fe20000100800 */
[----:B------:R-:W-:Y:S02]  /*7ba40*/  PRMT R7, R22, 0x5210, R7 ;  /* 0x0000521016077816 */ /* 0x000fe40000000007 */
[--C-:B------:R-:W-:Y:S01]  /*7ba50*/  PRMT R10, R25, 0x4210, R11.reuse ;  /* 0x00004210190a7816 */ /* 0x100fe2000000000b */
[----:B------:R-:W2:Y:S08]  /*7ba60*/  LDC R22, c[0x0][0x3e8] ;  /* 0x0000fa00ff167b82 */ /* 0x000eb00000000800 */
[----:B------:R-:W2:Y:S08]  /*7ba70*/  LDC R21, c[0x0][0x3e8] ;  /* 0x0000fa00ff157b82 */ /* 0x000eb00000000800 */
[----:B0-----:R-:W0:Y:S01]  /*7ba80*/  LDC R18, c[0x0][0x3e8] ;  /* 0x0000fa00ff127b82 */ /* 0x001e220000000800 */
[----:B------:R1:W-:Y:S04]  /*7ba90*/  STSM.16.M88.4 [R29+0xb00], R4 ;  /* 0x000b00041d007844 */ /* 0x0003e80000000200 */
[----:B------:R-:W3:Y:S04]  /*7baa0*/  LDL.LU R12, [R1+0x178] ;  /* 0x00017800010c7983 */ /* 0x000ee80000300800 */
[----:B------:R-:W5:Y:S01]  /*7bab0*/  LDL.LU R14, [R1+0x180] ;  /* 0x00018000010e7983 */ /* 0x000f620000300800 */
[----:B------:R-:W-:-:S03]  /*7bac0*/  PRMT R11, R26, 0x5210, R11 ;  /* 0x000052101a0b7816 */ /* 0x000fc6000000000b */
[----:B-1----:R-:W5:Y:S01]  /*7bad0*/  LDL.LU R5, [R1+0x78] ;  /* 0x0000780001057983 */ /* 0x002f620000300800 */
[----:B------:R-:W-:-:S03]  /*7bae0*/  LEA R24, R3, R24, 0x1 ;  /* 0x0000001803187211 */ /* 0x000fc600078e08ff */
[----:B------:R-:W5:Y:S04]  /*7baf0*/  LDL.LU R7, [R1+0x25c] ;  /* 0x00025c0001077983 */ /* 0x000f680000300800 */
[----:B------:R1:W-:Y:S04]  /*7bb00*/  STSM.16.M88.4 [R29+0xc00], R8 ;  /* 0x000c00081d007844 */ /* 0x0003e80000000200 */
[----:B------:R0:W-:Y:S01]  /*7bb10*/  STL [R1+0x60], R24 ;  /* 0x0000601801007387 */ /* 0x0001e20000100800 */
[----:B------:R-:W2:Y:S08]  /*7bb20*/  LDC R3, c[0x0][0x3e8] ;  /* 0x0000fa00ff037b82 */ /* 0x000eb00000000800 */
[----:B------:R-:W2:Y:S01]  /*7bb30*/  LDC R4, c[0x0][0x3e8] ;  /* 0x0000fa00ff047b82 */ /* 0x000ea20000000800 */
[----:B-1----:R-:W5:Y:S04]  /*7bb40*/  LDL.LU R9, [R1+0x264] ;  /* 0x0002640001097983 */ /* 0x002f680000300800 */
[----:B------:R-:W5:Y:S04]  /*7bb50*/  LDL.LU R11, [R1+0x260] ;  /* 0x00026000010b7983 */ /* 0x000f680000300800 */
[----:B------:R-:W5:Y:S04]  /*7bb60*/  LDL.LU R8, [R1+0x158] ;  /* 0x0001580001087983 */ /* 0x000f680000300800 */
[----:B------:R-:W5:Y:S01]  /*7bb70*/  LDL.LU R10, [R1+0x160] ;  /* 0x00016000010a7983 */ /* 0x000f620000300800 */
[----:B------:R-:W-:-:S03]  /*7bb80*/  IMAD R6, R20, 0x2, R24 ;  /* 0x0000000214067824 */ /* 0x000fc600078e0218 */
[----:B------:R-:W5:Y:S04]  /*7bb90*/  LDL.LU R20, [R1+0x80] ;  /* 0x0000800001147983 */ /* 0x000f680000300800 */
[----:B0-----:R-:W5:Y:S04]  /*7bba0*/  LDL.LU R24, [R1+0x258] ;  /* 0x0002580001187983 */ /* 0x001f680000300800 */
[----:B------:R0:W-:Y:S04]  /*7bbb0*/  STL [R1+0x5c], R6 ;  /* 0x00005c0601007387 */ /* 0x0001e80000100800 */
[----:B------:R-:W5:Y:S04]  /*7bbc0*/  LDL.LU R25, [R1+0x168] ;  /* 0x0001680001197983 */ /* 0x000f680000300800 */
[----:B------:R-:W5:Y:S01]  /*7bbd0*/  LDL.LU R26, [R1+0x84] ;  /* 0x00008400011a7983 */ /* 0x000f620000300800 */
[----:B----4-:R-:W-:-:S03]  /*7bbe0*/  LOP3.LUT R13, R27, 0xffff, RZ, 0xc0, !PT ;  /* 0x0000ffff1b0d7812 */ /* 0x010fc600078ec0ff */
[----:B------:R-:W4:Y:S01]  /*7bbf0*/  LDL.LU R27, [R1+0x16c] ;  /* 0x00016c00011b7983 */ /* 0x000f220000300800 */
[----:B--2---:R-:W-:-:S03]  /*7bc00*/  LOP3.LUT R15, R28, 0xffff, RZ, 0xc0, !PT ;  /* 0x0000ffff1c0f7812 */ /* 0x004fc600078ec0ff */
[----:B------:R-:W2:Y:S01]  /*7bc10*/  LDL.LU R28, [R1+0x70] ;  /* 0x00007000011c7983 */ /* 0x000ea20000300800 */
[----:B------:R-:W-:Y:S02]  /*7bc20*/  IMAD R19, R19, 0x2, R6 ;  /* 0x0000000213137824 */ /* 0x000fe400078e0206 */
[----:B0-----:R-:W0:Y:S03]  /*7bc30*/  LDC R6, c[0x0][0x3e8] ;  /* 0x0000fa00ff067b82 */ /* 0x001e260000000800 */
[----:B------:R1:W-:Y:S01]  /*7bc40*/  STL [R1+0x58], R19 ;  /* 0x0000581301007387 */ /* 0x0003e20000100800 */
[--C-:B---3--:R-:W-:Y:S02]  /*7bc50*/  PRMT R12, R12, 0x4210, R13.reuse ;  /* 0x000042100c0c7816 */ /* 0x108fe4000000000d */
[----:B-----5:R-:W-:Y:S02]  /*7bc60*/  PRMT R13, R23, 0x5210, R13 ;  /* 0x00005210170d7816 */ /* 0x020fe4000000000d */
[----:B------:R-:W-:-:S02]  /*7bc70*/  LEA R23, R17, R19, 0x1 ;  /* 0x0000001311177211 */ /* 0x000fc400078e08ff */
[--C-:B------:R-:W-:Y:S01]  /*7bc80*/  PRMT R14, R14, 0x4210, R15.reuse ;  /* 0x000042100e0e7816 */ /* 0x100fe2000000000f */
[----:B------:R-:W3:Y:S08]  /*7bc90*/  LDC R17, c[0x0][0x3e8] ;  /* 0x0000fa00ff117b82 */ /* 0x000ef00000000800 */
[----:B-1----:R-:W1:Y:S01]  /*7bca0*/  LDC R19, c[0x0][0x3e8] ;  /* 0x0000fa00ff137b82 */ /* 0x002e620000000800 */
[----:B------:R-:W-:Y:S01]  /*7bcb0*/  PRMT R15, R5, 0x5210, R15 ;  /* 0x00005210050f7816 */ /* 0x000fe2000000000f */
[----:B------:R-:W-:-:S05]  /*7bcc0*/  IMAD R5, R22, 0x2, R23 ;  /* 0x0000000216057824 */ /* 0x000fca00078e0217 */
[----:B------:R5:W-:Y:S02]  /*7bcd0*/  STL [R1+0x50], R5 ;  /* 0x0000500501007387 */ /* 0x000be40000100800 */
[----:B-----5:R-:W-:Y:S01]  /*7bce0*/  IMAD R5, R21, 0x2, R5 ;  /* 0x0000000215057824 */ /* 0x020fe200078e0205 */
[----:B------:R-:W-:-:S04]  /*7bcf0*/  LOP3.LUT R9, R9, 0xffff, RZ, 0xc0, !PT ;  /* 0x0000ffff09097812 */ /* 0x000fc800078ec0ff */
[----:B------:R5:W-:Y:S01]  /*7bd00*/  STL [R1+0x4c], R5 ;  /* 0x00004c0501007387 */ /* 0x000be20000100800 */
[--C-:B------:R-:W-:Y:S02]  /*7bd10*/  PRMT R8, R8, 0x4210, R9.reuse ;  /* 0x0000421008087816 */ /* 0x100fe40000000009 */
[----:B------:R-:W-:Y:S02]  /*7bd20*/  PRMT R9, R16, 0x5210, R9 ;  /* 0x0000521010097816 */ /* 0x000fe40000000009 */
[----:B------:R-:W4:Y:S01]  /*7bd30*/  LDC R16, c[0x0][0x3e8] ;  /* 0x0000fa00ff107b82 */ /* 0x000f220000000800 */
[----:B-----5:R-:W-:Y:S02]  /*7bd40*/  LEA R5, R18, R5, 0x1 ;  /* 0x0000000512057211 */ /* 0x020fe400078e08ff */
[----:B------:R-:W-:-:S05]  /*7bd50*/  LOP3.LUT R11, R11, 0xffff, RZ, 0xc0, !PT ;  /* 0x0000ffff0b0b7812 */ /* 0x000fca00078ec0ff */
[----:B------:R-:W5:Y:S01]  /*7bd60*/  LDC R18, c[0x0][0x3e8] ;  /* 0x0000fa00ff127b82 */ /* 0x000f620000000800 */
[----:B------:R-:W-:-:S04]  /*7bd70*/  IMAD R3, R3, 0x2, R5 ;  /* 0x0000000203037824 */ /* 0x000fc800078e0205 */
[----:B------:R-:W-:Y:S01]  /*7bd80*/  IMAD R21, R4, 0x2, R3 ;  /* 0x0000000204157824 */ /* 0x000fe200078e0203 */
[--C-:B------:R-:W-:Y:S02]  /*7bd90*/  PRMT R10, R10, 0x4210, R11.reuse ;  /* 0x000042100a0a7816 */ /* 0x100fe4000000000b */
[----:B------:R-:W-:Y:S02]  /*7bda0*/  PRMT R11, R20, 0x5210, R11 ;  /* 0x00005210140b7816 */ /* 0x000fe4000000000b */
[----:B------:R-:W2:Y:S01]  /*7bdb0*/  LDC R20, c[0x0][0x3e8] ;  /* 0x0000fa00ff147b82 */ /* 0x000ea20000000800 */
[----:B0-----:R-:W-:Y:S01]  /*7bdc0*/  LEA R22, R6, R21, 0x1 ;  /* 0x0000001506167211 */ /* 0x001fe200078e08ff */
[----:B------:R0:W-:Y:S04]  /*7bdd0*/  STL [R1+0x48], R5 ;  /* 0x0000480501007387 */ /* 0x0001e80000100800 */
[----:B------:R0:W-:Y:S01]  /*7bde0*/  STL [R1+0x44], R3 ;  /* 0x0000440301007387 */ /* 0x0001e20000100800 */
[----:B---3--:R-:W-:-:S03]  /*7bdf0*/  IMAD R17, R17, 0x2, R22 ;  /* 0x0000000211117824 */ /* 0x008fc600078e0216 */
[----:B------:R3:W-:Y:S01]  /*7be00*/  STL [R1+0x40], R21 ;  /* 0x0000401501007387 */ /* 0x0007e20000100800 */
[----:B-1----:R-:W-:Y:S01]  /*7be10*/  IMAD R19, R19, 0x2, R17 ;  /* 0x0000000213137824 */ /* 0x002fe200078e0211 */
[----:B0-----:R-:W-:Y:S01]  /*7be20*/  LOP3.LUT R5, R7, 0xffff, RZ, 0xc0, !PT ;  /* 0x0000ffff07057812 */ /* 0x001fe200078ec0ff */
[----:B------:R-:W0:Y:S01]  /*7be30*/  LDC R3, c[0x0][0x3e8] ;  /* 0x0000fa00ff037b82 */ /* 0x000e220000000800 */
[----:B------:R-:W-:-:S07]  /*7be40*/  LOP3.LUT R7, R24, 0xffff, RZ, 0xc0, !PT ;  /* 0x0000ffff18077812 */ /* 0x000fce00078ec0ff */
[----:B---3--:R-:W1:Y:S01]  /*7be50*/  LDC R21, c[0x0][0x3e8] ;  /* 0x0000fa00ff157b82 */ /* 0x008e620000000800 */
[--C-:B------:R-:W-:Y:S02]  /*7be60*/  PRMT R4, R25, 0x4210, R5.reuse ;  /* 0x0000421019047816 */ /* 0x100fe40000000005 */
[----:B------:R-:W-:Y:S02]  /*7be70*/  PRMT R5, R26, 0x5210, R5 ;  /* 0x000052101a057816 */ /* 0x000fe40000000005 */
[----:B----4-:R-:W-:Y:S01]  /*7be80*/  PRMT R6, R27, 0x4210, R7 ;  /* 0x000042101b067816 */ /* 0x010fe20000000007 */
[----:B------:R-:W-:Y:S04]  /*7be90*/  STSM.16.M88.4 [R29+0xd00], R12 ;  /* 0x000d000c1d007844 */ /* 0x000fe80000000200 */
[----:B------:R-:W-:Y:S04]  /*7bea0*/  STSM.16.M88.4 [R29+0xe00], R8 ;  /* 0x000e00081d007844 */ /* 0x000fe80000000200 */
[----:B------:R3:W-:Y:S04]  /*7beb0*/  STL [R1+0x3c], R22 ;  /* 0x00003c1601007387 */ /* 0x0007e80000100800 */
[----:B------:R4:W-:Y:S04]  /*7bec0*/  STL [R1+0x38], R17 ;  /* 0x0000381101007387 */ /* 0x0009e80000100800 */
[----:B------:R0:W-:Y:S01]  /*7bed0*/  STL [R1+0xc], R19 ;  /* 0x00000c1301007387 */ /* 0x0001e20000100800 */
[----:B------:R-:W0:Y:S08]  /*7bee0*/  LDC R24, c[0x0][0x3e8] ;  /* 0x0000fa00ff187b82 */ /* 0x000e300000000800 */
[----:B---3--:R-:W3:Y:S08]  /*7bef0*/  LDC R22, c[0x0][0x3e8] ;  /* 0x0000fa00ff167b82 */ /* 0x008ef00000000800 */
[----:B----4-:R-:W4:Y:S08]  /*7bf00*/  LDC R17, c[0x0][0x3e8] ;  /* 0x0000fa00ff117b82 */ /* 0x010f300000000800 */
[----:B------:R-:W0:Y:S08]  /*7bf10*/  LDC R25, c[0x0][0x3e8] ;  /* 0x0000fa00ff197b82 */ /* 0x000e300000000800 */
[----:B------:R-:W0:Y:S08]  /*7bf20*/  LDC R27, c[0x0][0x3e8] ;  /* 0x0000fa00ff1b7b82 */ /* 0x000e300000000800 */
[----:B------:R-:W0:Y:S08]  /*7bf30*/  LDC R13, c[0x0][0x3e8] ;  /* 0x0000fa00ff0d7b82 */ /* 0x000e300000000800 */
[----:B------:R-:W0:Y:S08]  /*7bf40*/  LDC R11, c[0x0][0x3e8] ;  /* 0x0000fa00ff0b7b82 */ /* 0x000e300000000800 */
[----:B------:R-:W0:Y:S08]  /*7bf50*/  LDC R8, c[0x0][0x3e8] ;  /* 0x0000fa00ff087b82 */ /* 0x000e300000000800 */
[----:B------:R-:W1:Y:S08]  /*7bf60*/  LDC R9, c[0x0][0x3e8] ;  /* 0x0000fa00ff097b82 */ /* 0x000e700000000800 */
[----:B------:R-:W1:Y:S08]  /*7bf70*/  LDC R10, c[0x0][0x3e8] ;  /* 0x0000fa00ff0a7b82 */ /* 0x000e700000000800 */
[----:B------:R-:W1:Y:S01]  /*7bf80*/  LDC R14, c[0x0][0x3e8] ;  /* 0x0000fa00ff0e7b82 */ /* 0x000e620000000800 */
[----:B------:R-:W-:-:S07]  /*7bf90*/  LEA R12, R16, R19, 0x1 ;  /* 0x00000013100c7211 */ /* 0x000fce00078e08ff */
[----:B------:R-:W1:Y:S08]  /*7bfa0*/  LDC R15, c[0x0][0x3e8] ;  /* 0x0000fa00ff0f7b82 */ /* 0x000e700000000800 */
[----:B------:R-:W1:Y:S08]  /*7bfb0*/  LDC R16, c[0x0][0x3e8] ;  /* 0x0000fa00ff107b82 */ /* 0x000e700000000800 */
[----:B0-----:R-:W0:Y:S08]  /*7bfc0*/  LDC R19, c[0x0][0x3e8] ;  /* 0x0000fa00ff137b82 */ /* 0x001e300000000800 */
[----:B------:R-:W0:Y:S01]  /*7bfd0*/  LDC R26, c[0x0][0x3e8] ;  /* 0x0000fa00ff1a7b82 */ /* 0x000e220000000800 */
[----:B------:R-:W-:Y:S01]  /*7bfe0*/  STL [R1+0x8], R12 ;  /* 0x0000080c01007387 */ /* 0x000fe20000100800 */
[----:B--2---:R-:W-:-:S06]  /*7bff0*/  PRMT R7, R28, 0x5210, R7 ;  /* 0x000052101c077816 */ /* 0x004fcc0000000007 */
[----:B------:R-:W2:Y:S01]  /*7c000*/  LDC R28, c[0x0][0x3e8] ;  /* 0x0000fa00ff1c7b82 */ /* 0x000ea20000000800 */
[----:B------:R5:W-:Y:S07]  /*7c010*/  STSM.16.M88.4 [R29+0xf00], R4 ;  /* 0x000f00041d007844 */ /* 0x000bee0000000200 */
[----:B------:R-:W-:Y:S01]  /*7c020*/  BAR.SYNC.DEFER_BLOCKING 0x0 ;  /* 0x0000000000007b1d */ /* 0x000fe20000010000 */
[----:B-----5:R-:W-:-:S07]  /*7c030*/  IMAD R4, R18, 0x2, R12 ;  /* 0x0000000212047824 */ /* 0x020fce00078e020c */
[----:B------:R-:W5:Y:S08]  /*7c040*/  LDC R6, c[0x0][0x3e8] ;  /* 0x0000fa00ff067b82 */ /* 0x000f700000000800 */
[----:B------:R-:W0:Y:S08]  /*7c050*/  LDC R7, c[0x0][0x3e8] ;  /* 0x0000fa00ff077b82 */ /* 0x000e300000000800 */
[----:B------:R-:W0:Y:S08]  /*7c060*/  LDC R12, c[0x0][0x3e8] ;  /* 0x0000fa00ff0c7b82 */ /* 0x000e300000000800 */
[----:B------:R-:W2:Y:S01]  /*7c070*/  LDC R18, c[0x0][0x3e8] ;  /* 0x0000fa00ff127b82 */ /* 0x000ea20000000800 */
[----:B------:R1:W-:Y:S07]  /*7c080*/  STL [R1+0x4], R4 ;  /* 0x0000040401007387 */ /* 0x0003ee0000100800 */
[----:B------:R-:W2:Y:S01]  /*7c090*/  LDC R29, c[0x0][0x3e8] ;  /* 0x0000fa00ff1d7b82 */ /* 0x000ea20000000800 */
[----:B-1----:R-:W-:-:S07]  /*7c0a0*/  IMAD R4, R20, 0x2, R4 ;  /* 0x0000000214047824 */ /* 0x002fce00078e0204 */
[----:B------:R-:W1:Y:S01]  /*7c0b0*/  LDC R20, c[0x0][0x3e8] ;  /* 0x0000fa00ff147b82 */ /* 0x000e620000000800 */
[----:B------:R-:W-:Y:S01]  /*7c0c0*/  LEA R3, R3, R4, 0x1 ;  /* 0x0000000403037211 */ /* 0x000fe200078e08ff */
[----:B------:R3:W-:Y:S04]  /*7c0d0*/  STL [R1], R4 ;  /* 0x0000000401007387 */ /* 0x0007e80000100800 */
[----:B---3--:R-:W-:Y:S02]  /*7c0e0*/  IMAD R4, R21, 0x2, R3 ;  /* 0x0000000215047824 */ /* 0x008fe400078e0203 */
[----:B------:R-:W3:Y:S03]  /*7c0f0*/  LDC R21, c[0x0][0x3e8] ;  /* 0x0000fa00ff157b82 */ /* 0x000ee60000000800 */
[----:B------:R-:W-:-:S05]  /*7c100*/  LEA R5, R11, R4, 0x1 ;  /* 0x000000040b057211 */ /* 0x000fca00078e08ff */
[----:B-----5:R-:W-:-:S04]  /*7c110*/  IMAD R6, R6, 0x2, R5 ;  /* 0x0000000206067824 */ /* 0x020fc800078e0205 */
[----:B0-----:R-:W-:-:S05]  /*7c120*/  IMAD R7, R7, 0x2, R6 ;  /* 0x0000000207077824 */ /* 0x001fca00078e0206 */
[----:B------:R-:W-:-:S05]  /*7c130*/  LEA R8, R8, R7, 0x1 ;  /* 0x0000000708087211 */ /* 0x000fca00078e08ff */
[----:B------:R-:W-:-:S04]  /*7c140*/  IMAD R9, R9, 0x2, R8 ;  /* 0x0000000209097824 */ /* 0x000fc800078e0208 */
[----:B------:R-:W-:-:S05]  /*7c150*/  IMAD R10, R10, 0x2, R9 ;  /* 0x000000020a0a7824 */ /* 0x000fca00078e0209 */
[----:B------:R-:W-:-:S05]  /*7c160*/  LEA R11, R12, R10, 0x1 ;  /* 0x0000000a0c0b7211 */ /* 0x000fca00078e08ff */
[----:B------:R-:W-:-:S04]  /*7c170*/  IMAD R12, R13, 0x2, R11 ;  /* 0x000000020d0c7824 */ /* 0x000fc800078e020b */
[----:B------:R-:W-:-:S05]  /*7c180*/  IMAD R13, R14, 0x2, R12 ;  /* 0x000000020e0d7824 */ /* 0x000fca00078e020c */
[----:B------:R-:W-:-:S05]  /*7c190*/  LEA R14, R15, R13, 0x1 ;  /* 0x0000000d0f0e7211 */ /* 0x000fca00078e08ff */
[----:B------:R-:W-:-:S04]  /*7c1a0*/  IMAD R15, R16, 0x2, R14 ;  /* 0x00000002100f7824 */ /* 0x000fc800078e020e */
[----:B----4-:R-:W-:Y:S01]  /*7c1b0*/  IMAD R16, R17, 0x2, R15 ;  /* 0x0000000211107824 */ /* 0x010fe200078e020f */
[----:B------:R0:W-:Y:S04]  /*7c1c0*/  STL [R1+0x12f0], R3 ;  /* 0x0012f00301007387 */ /* 0x0001e80000100800 */
[----:B--2---:R-:W-:-:S05]  /*7c1d0*/  LEA R17, R18, R16, 0x1 ;  /* 0x0000001012117211 */ /* 0x004fca00078e08ff */
[----:B------:R-:W-:Y:S02]  /*7c1e0*/  IMAD R18, R19, 0x2, R17 ;  /* 0x0000000213127824 */ /* 0x000fe400078e0211 */
[----:B0-----:R-:W-:Y:S02]  /*7c1f0*/  IMAD.MOV.U32 R3, RZ, RZ, R23 ;  /* 0x000000ffff037224 */ /* 0x001fe400078e0017 */
[----:B------:R-:W0:Y:S01]  /*7c200*/  LDC R23, c[0x0][0x3e8] ;  /* 0x0000fa00ff177b82 */ /* 0x000e220000000800 */
[----:B-1----:R-:W-:-:S05]  /*7c210*/  IMAD R19, R20, 0x2, R18 ;  /* 0x0000000214137824 */ /* 0x002fca00078e0212 */
[----:B---3--:R-:W-:Y:S01]  /*7c220*/  LEA R20, R21, R19, 0x1 ;  /* 0x0000001315147211 */ /* 0x008fe200078e08ff */
[----:B------:R1:W-:Y:S04]  /*7c230*/  STL [R1+0x12f4], R4 ;  /* 0x0012f40401007387 */ /* 0x0003e80000100800 */
[----:B------:R-:W-:Y:S01]  /*7c240*/  STL [R1+0x1308], R5 ;  /* 0x0013080501007387 */ /* 0x000fe20000100800 */
[----:B------:R-:W-:-:S03]  /*7c250*/  IMAD R21, R22, 0x2, R20 ;  /* 0x0000000216157824 */ /* 0x000fc600078e0214 */
[----:B------:R-:W-:Y:S04]  /*7c260*/  STL.64 [R1+0x12f8], R6 ;  /* 0x0012f80601007387 */ /* 0x000fe80000100a00 */
[----:B------:R-:W-:Y:S04]  /*7c270*/  STL [R1+0x132c], R7 ;  /* 0x00132c0701007387 */ /* 0x000fe80000100800 */
[----:B------:R-:W-:Y:S04]  /*7c280*/  STL.64 [R1+0x1300], R8 ;  /* 0x0013000801007387 */ /* 0x000fe80000100a00 */
[----:B------:R2:W-:Y:S01]  /*7c290*/  STL.64 [R1+0x12a0], R10 ;  /* 0x0012a00a01007387 */ /* 0x0005e20000100a00 */
[----:B------:R-:W-:-:S03]  /*7c2a0*/  LEA R22, R24, R21, 0x1 ;  /* 0x0000001518167211 */ /* 0x000fc600078e08ff */
[----:B------:R-:W-:Y:S04]  /*7c2b0*/  STL.64 [R1+0x1298], R12 ;  /* 0x0012980c01007387 */ /* 0x000fe80000100a00 */
[----:B------:R-:W-:Y:S04]  /*7c2c0*/  STL.64 [R1+0x1290], R14 ;  /* 0x0012900e01007387 */ /* 0x000fe80000100a00 */
[----:B------:R-:W-:Y:S04]  /*7c2d0*/  STL [R1+0x1318], R15 ;  /* 0x0013180f01007387 */ /* 0x000fe80000100800 */
[----:B------:R-:W-:Y:S04]  /*7c2e0*/  STL.64 [R1+0x1288], R16 ;  /* 0x0012881001007387 */ /* 0x000fe80000100a00 */
[----:B------:R-:W-:Y:S04]  /*7c2f0*/  STL.64 [R1+0x1310], R18 ;  /* 0x0013101201007387 */ /* 0x000fe80000100a00 */
[----:B------:R-:W-:Y:S04]  /*7c300*/  STL [R1+0x131c], R20 ;  /* 0x00131c1401007387 */ /* 0x000fe80000100800 */
[----:B------:R3:W-:Y:S01]  /*7c310*/  STL [R1+0x1328], R21 ;  /* 0x0013281501007387 */ /* 0x0007e20000100800 */
[----:B0-----:R-:W-:Y:S01]  /*7c320*/  IMAD R23, R23, 0x2, R22 ;  /* 0x0000000217177824 */ /* 0x001fe200078e0216 */
[----:B-1----:R-:W0:Y:S08]  /*7c330*/  LDC R4, c[0x0][0x3e8] ;  /* 0x0000fa00ff047b82 */ /* 0x002e300000000800 */
[----:B--2---:R-:W1:Y:S08]  /*7c340*/  LDC R11, c[0x0][0x3e8] ;  /* 0x0000fa00ff0b7b82 */ /* 0x004e700000000800 */
[----:B---3--:R-:W2:Y:S01]  /*7c350*/  LDC R21, c[0x0][0x3e8] ;  /* 0x0000fa00ff157b82 */ /* 0x008ea20000000800 */
[----:B------:R-:W-:-:S07]  /*7c360*/  IMAD R24, R25, 0x2, R23 ;  /* 0x0000000219187824 */ /* 0x000fce00078e0217 */
[----:B------:R-:W2:Y:S08]  /*7c370*/  LDC R20, c[0x0][0x3e8] ;  /* 0x0000fa00ff147b82 */ /* 0x000eb00000000800 */
[----:B------:R-:W3:Y:S08]  /*7c380*/  LDC R8, c[0x0][0x3e8] ;  /* 0x0000fa00ff087b82 */ /* 0x000ef00000000800 */
[----:B------:R-:W3:Y:S08]  /*7c390*/  LDC R9, c[0x0][0x3e8] ;  /* 0x0000fa00ff097b82 */ /* 0x000ef00000000800 */
[----:B------:R-:W4:Y:S01]  /*7c3a0*/  LDC R14, c[0x0][0x3e8] ;  /* 0x0000fa00ff0e7b82 */ /* 0x000f220000000800 */
[----:B------:R-:W-:Y:S01]  /*7c3b0*/  LEA R25, R27, R24, 0x1 ;  /* 0x000000181b197211 */ /* 0x000fe200078e08ff */
[----:B------:R5:W-:Y:S06]  /*7c3c0*/  STL.64 [R1+0x1320], R22 ;  /* 0x0013201601007387 */ /* 0x000bec0000100a00 */
[----:B------:R-:W0:Y:S08]  /*7c3d0*/  LDC R15, c[0x0][0x3e8] ;  /* 0x0000fa00ff0f7b82 */ /* 0x000e300000000800 */
[----:B------:R-:W0:Y:S08]  /*7c3e0*/  LDC R7, c[0x0][0x3e8] ;  /* 0x0000fa00ff077b82 */ /* 0x000e300000000800 */
[----:B------:R-:W0:Y:S01]  /*7c3f0*/  LDC R18, c[0x0][0x3e8] ;  /* 0x0000fa00ff127b82 */ /* 0x000e220000000800 */
[----:B------:R-:W-:-:S07]  /*7c400*/  IMAD R26, R26, 0x2, R25 ;  /* 0x000000021a1a7824 */ /* 0x000fce00078e0219 */
[----:B------:R-:W0:Y:S08]  /*7c410*/  LDC R19, c[0x0][0x3e8] ;  /* 0x0000fa00ff137b82 */ /* 0x000e300000000800 */
[----:B-----5:R-:W5:Y:S08]  /*7c420*/  LDC R23, c[0x0][0x3e8] ;  /* 0x0000fa00ff177b82 */ /* 0x020f700000000800 */
[----:B------:R-:W0:Y:S01]  /*7c430*/  LDC R22, c[0x0][0x3e8] ;  /* 0x0000fa00ff167b82 */ /* 0x000e220000000800 */
[----:B------:R-:W-:Y:S01]  /*7c440*/  IMAD R27, R28, 0x2, R26 ;  /* 0x000000021c1b7824 */ /* 0x000fe200078e021a */
[----:B------:R1:W-:Y:S06]  /*7c450*/  STL [R1+0x1330], R24 ;  /* 0x0013301801007387 */ /* 0x0003ec0000100800 */
[----:B------:R-:W0:Y:S08]  /*7c460*/  LDC R5, c[0x0][0x3e8] ;  /* 0x0000fa00ff057b82 */ /* 0x000e300000000800 */
[----:B------:R-:W0:Y:S01]  /*7c470*/  LDC R6, c[0x0][0x3e8] ;  /* 0x0000fa00ff067b82 */ /* 0x000e220000000800 */
[----:B------:R-:W-:-:S07]  /*7c480*/  IMAD.MOV.U32 R10, RZ, RZ, R3 ;  /* 0x000000ffff0a7224 */ /* 0x000fce00078e0003 */
[----:B------:R-:W4:Y:S08]  /*7c490*/  LDC R3, c[0x0][0x3e8] ;  /* 0x0000fa00ff037b82 */ /* 0x000f300000000800 */
[----:B------:R-:W5:Y:S08]  /*7c4a0*/  LDC R16, c[0x0][0x3e8] ;  /* 0x0000fa00ff107b82 */ /* 0x000f700000000800 */
[----:B-1----:R-:W1:Y:S01]  /*7c4b0*/  LDC R24, c[0x0][0x3e8] ;  /* 0x0000fa00ff187b82 */ /* 0x002e620000000800 */
[----:B------:R-:W-:-:S07]  /*7c4c0*/  LEA R28, R11, R27, 0x1 ;  /* 0x0000001b0b1c7211 */ /* 0x000fce00078e08ff */
[----:B------:R-:W1:Y:S08]  /*7c4d0*/  LDC R17, c[0x0][0x3e8] ;  /* 0x0000fa00ff117b82 */ /* 0x000e700000000800 */
[----:B------:R-:W1:Y:S01]  /*7c4e0*/  LDC R13, c[0x0][0x3e8] ;  /* 0x0000fa00ff0d7b82 */ /* 0x000e620000000800 */
[----:B--2---:R-:W-:Y:S04]  /*7c4f0*/  STL.64 [R1+0x1348], R20 ;  /* 0x0013481401007387 */ /* 0x004fe80000100a00 */
[----:B------:R-:W-:Y:S01]  /*7c500*/  STL [R1+0x1340], R25 ;  /* 0x0013401901007387 */ /* 0x000fe20000100800 */
[----:B------:R-:W-:-:S03]  /*7c510*/  IMAD R29, R29, 0x2, R28 ;  /* 0x000000021d1d7824 */ /* 0x000fc600078e021c */
[----:B---3--:R-:W-:Y:S04]  /*7c520*/  STL.64 [R1+0x1338], R8 ;  /* 0x0013380801007387 */ /* 0x008fe80000100a00 */
[----:B0-----:R4:W-:Y:S01]  /*7c530*/  STL [R1+0x1350], R4 ;  /* 0x0013500401007387 */ /* 0x0019e20000100800 */
[----:B------:R-:W0:Y:S08]  /*7c540*/  LDC R11, c[0x0][0x3e8] ;  /* 0x0000fa00ff0b7b82 */ /* 0x000e300000000800 */
[----:B------:R-:W2:Y:S01]  /*7c550*/  LDC R12, c[0x0][0x3e8] ;  /* 0x0000fa00ff0c7b82 */ /* 0x000ea20000000800 */
[----:B----4-:R-:W-:-:S07]  /*7c560*/  IMAD R4, R14, 0x2, R29 ;  /* 0x000000020e047824 */ /* 0x010fce00078e021d */
[----:B------:R-:W3:Y:S01]  /*7c570*/  LDC R14, c[0x0][0x3e8] ;  /* 0x0000fa00ff0e7b82 */ /* 0x000ee20000000800 */
[----:B-----5:R-:W-:-:S07]  /*7c580*/  LEA R4, R23, R4, 0x1 ;  /* 0x0000000417047211 */ /* 0x020fce00078e08ff */
[----:B------:R-:W4:Y:S01]  /*7c590*/  LDC R23, c[0x0][0x3e8] ;  /* 0x0000fa00ff177b82 */ /* 0x000f220000000800 */
[----:B------:R4:W-:Y:S02]  /*7c5a0*/  STL [R1+0x18], R4 ;  /* 0x0000180401007387 */ /* 0x0009e40000100800 */
[----:B----4-:R-:W-:-:S05]  /*7c5b0*/  IMAD R4, R23, 0x2, R4 ;  /* 0x0000000217047824 */ /* 0x010fca00078e0204 */
[----:B------:R-:W4:Y:S01]  /*7c5c0*/  LDC R23, c[0x0][0x3e8] ;  /* 0x0000fa00ff177b82 */ /* 0x000f220000000800 */
[----:B------:R4:W-:Y:S02]  /*7c5d0*/  STL [R1+0x14], R4 ;  /* 0x0000140401007387 */ /* 0x0009e40000100800 */
[----:B----4-:R-:W-:-:S05]  /*7c5e0*/  IMAD R4, R23, 0x2, R4 ;  /* 0x0000000217047824 */ /* 0x010fca00078e0204 */
[----:B------:R-:W4:Y:S01]  /*7c5f0*/  LDC R23, c[0x0][0x3e8] ;  /* 0x0000fa00ff177b82 */ /* 0x000f220000000800 */
[----:B------:R4:W-:Y:S02]  /*7c600*/  STL [R1+0x1c], R4 ;  /* 0x00001c0401007387 */ /* 0x0009e40000100800 */
[----:B----4-:R-:W-:-:S05]  /*7c610*/  LEA R4, R23, R4, 0x1 ;  /* 0x0000000417047211 */ /* 0x010fca00078e08ff */
        /* <DEDUP_REMOVED lines=71> */
[----:B-----5:R-:W-:Y:S02]  /*7ca90*/  LEA R4, R15, R4, 0x1 ;  /* 0x000000040f047211 */ /* 0x020fe400078e08ff */
[----:B------:R-:W5:Y:S04]  /*7caa0*/  LDL.LU R15, [R1+0xec] ;  /* 0x0000ec00010f7983 */ /* 0x000f680000300800 */
[----:B------:R4:W-:Y:S04]  /*7cab0*/  STL [R1+0xe8], R4 ;  /* 0x0000e80401007387 */ /* 0x0009e80000100800 */
[----:B------:R-:W2:Y:S01]  /*7cac0*/  LDL.LU R21, [R1+0xe0] ;  /* 0x0000e00001157983 */ /* 0x000ea20000300800 */
[----:B----4-:R-:W-:-:S02]  /*7cad0*/  IMAD R4, R23, 0x2, R4 ;  /* 0x0000000217047824 */ /* 0x010fc400078e0204 */
[----:B------:R-:W4:Y:S03]  /*7cae0*/  LDC R23, c[0x0][0x3e8] ;  /* 0x0000fa00ff177b82 */ /* 0x000f260000000800 */
[----:B------:R4:W-:Y:S04]  /*7caf0*/  STL [R1+0xe4], R4 ;  /* 0x0000e40401007387 */ /* 0x0009e80000100800 */
[----:B------:R-:W3:Y:S01]  /*7cb00*/  LDL.LU R25, [R1+0xdc] ;  /* 0x0000dc0001197983 */ /* 0x000ee20000300800 */
[----:B----4-:R-:W-:Y:S02]  /*7cb10*/  IMAD R4, R23, 0x2, R4 ;  /* 0x0000000217047824 */ /* 0x010fe400078e0204 */
[----:B------:R-:W4:Y:S03]  /*7cb20*/  LDC R23, c[0x0][0x3e8] ;  /* 0x0000fa00ff177b82 */ /* 0x000f260000000800 */
[----:B------:R4:W-:Y:S02]  /*7cb30*/  STL [R1+0xf0], R4 ;  /* 0x0000f00401007387 */ /* 0x0009e40000100800 */
[----:B----4-:R-:W-:-:S02]  /*7cb40*/  LEA R4, R23, R4, 0x1 ;  /* 0x0000000417047211 */ /* 0x010fc400078e08ff */
[----:B------:R-:W4:Y:S03]  /*7cb50*/  S2R R23, SR_TID.X ;  /* 0x0000000000177919 */ /* 0x000f260000002100 */
[----:B------:R0:W-:Y:S02]  /*7cb60*/  STL [R1+0xf8], R4 ;  /* 0x0000f80401007387 */ /* 0x0001e40000100800 */
[----:B0-----:R-:W-:Y:S02]  /*7cb70*/  IMAD R4, R22, 0x2, R4 ;  /* 0x0000000216047824 */ /* 0x001fe400078e0204 */
[----:B------:R-:W0:Y:S03]  /*7cb80*/  LDC R22, c[0x0][0x3e8] ;  /* 0x0000fa00ff167b82 */ /* 0x000e260000000800 */
[----:B------:R0:W-:Y:S01]  /*7cb90*/  STL [R1+0xf4], R4 ;  /* 0x0000f40401007387 */ /* 0x0001e20000100800 */
[----:B----4-:R-:W-:-:S03]  /*7cba0*/  SHF.R.U32.HI R20, RZ, 0x8, R23 ;  /* 0x00000008ff147819 */ /* 0x010fc60000011617 */
[----:B------:R-:W4:Y:S01]  /*7cbb0*/  LDL.LU R23, [R1+0xfc] ;  /* 0x0000fc0001177983 */ /* 0x000f220000300800 */
[----:B0-----:R-:W-:-:S03]  /*7cbc0*/  IMAD R4, R22, 0x2, R4 ;  /* 0x0000000216047824 */ /* 0x001fc600078e0204 */
[----:B------:R-:W4:Y:S04]  /*7cbd0*/  LDL.LU R22, [R1+0xcc] ;  /* 0x0000cc0001167983 */ /* 0x000f280000300800 */
[----:B------:R1:W-:Y:S01]  /*7cbe0*/  STL [R1+0x158], R4 ;  /* 0x0001580401007387 */ /* 0x0003e20000100800 */
[----:B------:R-:W-:Y:S02]  /*7cbf0*/  SGXT.U32 R20, R20, 0x1 ;  /* 0x000000011414781a */ /* 0x000fe40000000000 */
[----:B-1----:R-:W-:Y:S02]  /*7cc00*/  LEA R4, R24, R4, 0x1 ;  /* 0x0000000418047211 */ /* 0x002fe400078e08ff */
[----:B------:R-:W0:Y:S01]  /*7cc10*/  LDC R24, c[0x0][0x3e8] ;  /* 0x0000fa00ff187b82 */ /* 0x000e220000000800 */
[----:B------:R-:W-:-:S05]  /*7cc20*/  IMAD R20, R20, UR4, RZ ;  /* 0x0000000414147c24 */ /* 0x000fca000f8e02ff */
[----:B------:R-:W-:-:S04]  /*7cc30*/  IADD3 R8, P2, PT, R20, R0, RZ ;  /* 0x0000000014087210 */ /* 0x000fc80007f5e0ff */
[----:B------:R-:W-:Y:S02]  /*7cc40*/  LEA.HI.X.SX32 R9, R20, R2, 0x1, P2 ;  /* 0x0000000214097211 */ /* 0x000fe400010f0eff */
[----:B------:R-:W4:Y:S04]  /*7cc50*/  LDL.LU R20, [R1+0xb8] ;  /* 0x0000b80001147983 */ /* 0x000f280000300800 */
[----:B------:R-:W-:Y:S04]  /*7cc60*/  STL.64 [R1+0x838], R8 ;  /* 0x0008380801007387 */ /* 0x000fe80000100a00 */
[----:B------:R0:W-:Y:S02]  /*7cc70*/  STL [R1+0x154], R4 ;  /* 0x0001540401007387 */ /* 0x0001e40000100800 */
[----:B0-----:R-:W-:-:S02]  /*7cc80*/  IMAD R4, R24, 0x2, R4 ;  /* 0x0000000218047824 */ /* 0x001fc400078e0204 */
[----:B------:R-:W0:Y:S01]  /*7cc90*/  LDC R24, c[0x0][0x3e8] ;  /* 0x0000fa00ff187b82 */ /* 0x000e220000000800 */
[----:B-----5:R-:W-:-:S04]  /*7cca0*/  IADD3 R8, P2, PT, R15, R0, RZ ;  /* 0x000000000f087210 */ /* 0x020fc80007f5e0ff */
[----:B------:R-:W-:-:S05]  /*7ccb0*/  LEA.HI.X.SX32 R9, R15, R2, 0x1, P2 ;  /* 0x000000020f097211 */ /* 0x000fca00010f0eff */
[----:B------:R-:W-:Y:S04]  /*7ccc0*/  STL.64 [R1+0x830], R8 ;  /* 0x0008300801007387 */ /* 0x000fe80000100a00 */
[----:B------:R0:W-:Y:S04]  /*7ccd0*/  STL [R1+0x150], R4 ;  /* 0x0001500401007387 */ /* 0x0001e80000100800 */
[----:B------:R-:W5:Y:S01]  /*7cce0*/  LDL.LU R15, [R1+0xb4] ;  /* 0x0000b400010f7983 */ /* 0x000f620000300800 */
[----:B0-----:R-:W-:Y:S02]  /*7ccf0*/  IMAD R4, R24, 0x2, R4 ;  /* 0x0000000218047824 */ /* 0x001fe400078e0204 */
[----:B------:R-:W0:Y:S01]  /*7cd00*/  LDC R24, c[0x0][0x3e8] ;  /* 0x0000fa00ff187b82 */ /* 0x000e220000000800 */
[----:B--2---:R-:W-:-:S02]  /*7cd10*/  IADD3 R8, P2, PT, R21, R0, RZ ;  /* 0x0000000015087210 */ /* 0x004fc40007f5e0ff */
[----:B------:R0:W-:Y:S02]  /*7cd20*/  STL [R1+0x14c], R4 ;  /* 0x00014c0401007387 */ /* 0x0001e40000100800 */
[----:B------:R-:W-:-:S05]  /*7cd30*/  LEA.HI.X.SX32 R9, R21, R2, 0x1, P2 ;  /* 0x0000000215097211 */ /* 0x000fca00010f0eff */
[----:B------:R-:W-:Y:S04]  /*7cd40*/  STL.64 [R1+0x828], R8 ;  /* 0x0008280801007387 */ /* 0x000fe80000100a00 */
[----:B------:R-:W2:Y:S01]  /*7cd50*/  LDL.LU R21, [R1+0xb0] ;  /* 0x0000b00001157983 */ /* 0x000ea20000300800 */
[----:B0-----:R-:W-:Y:S02]  /*7cd60*/  LEA R4, R24, R4, 0x1 ;  /* 0x0000000418047211 */ /* 0x001fe400078e08ff */
[----:B------:R-:W0:Y:S03]  /*7cd70*/  LDC R24, c[0x0][0x3e8] ;  /* 0x0000fa00ff187b82 */ /* 0x000e260000000800 */
[----:B------:R0:W-:Y:S02]  /*7cd80*/  STL [R1+0x148], R4 ;  /* 0x0001480401007387 */ /* 0x0001e40000100800 */
[----:B0-----:R-:W-:-:S02]  /*7cd90*/  IMAD R4, R24, 0x2, R4 ;  /* 0x0000000218047824 */ /* 0x001fc400078e0204 */
[----:B------:R-:W2:Y:S01]  /*7cda0*/  LDL.LU R24, [R1+0xac] ;  /* 0x0000ac0001187983 */ /* 0x000ea20000300800 */
[----:B---3--:R-:W-:-:S04]  /*7cdb0*/  IADD3 R8, P2, PT, R25, R0, RZ ;  /* 0x0000000019087210 */ /* 0x008fc80007f5e0ff */
[----:B------:R-:W-:Y:S02]  /*7cdc0*/  LEA.HI.X.SX32 R9, R25, R2, 0x1, P2 ;  /* 0x0000000219097211 */ /* 0x000fe400010f0eff */
[----:B------:R-:W0:Y:S03]  /*7cdd0*/  LDC R25, c[0x0][0x3e8] ;  /* 0x0000fa00ff197b82 */ /* 0x000e260000000800 */
[----:B------:R4:W-:Y:S04]  /*7cde0*/  STL.64 [R1+0x818], R8 ;  /* 0x0008180801007387 */ /* 0x0009e80000100a00 */
[----:B------:R0:W-:Y:S01]  /*7cdf0*/  STL [R1+0x114], R4 ;  /* 0x0001140401007387 */ /* 0x0001e20000100800 */
[----:B----4-:R-:W-:-:S04]  /*7ce00*/  IADD3 R8, P2, PT, R23, R0, RZ ;  /* 0x0000000017087210 */ /* 0x010fc80007f5e0ff */
[----:B------:R-:W-:Y:S01]  /*7ce10*/  LEA.HI.X.SX32 R9, R23, R2, 0x1, P2 ;  /* 0x0000000217097211 */ /* 0x000fe200010f0eff */
[----:B0-----:R-:W-:Y:S02]  /*7ce20*/  IMAD R4, R25, 0x2, R4 ;  /* 0x0000000219047824 */ /* 0x001fe400078e0204 */
[----:B------:R-:W0:Y:S02]  /*7ce30*/  LDC R25, c[0x0][0x3e8] ;  /* 0x0000fa00ff197b82 */ /* 0x000e240000000800 */
[----:B------:R1:W-:Y:S02]  /*7ce40*/  STL.64 [R1+0x820], R8 ;  /* 0x0008200801007387 */ /* 0x0003e40000100a00 */
[----:B-1----:R-:W-:-:S04]  /*7ce50*/  IADD3 R8, P2, PT, R22, R0, RZ ;  /* 0x0000000016087210 */ /* 0x002fc80007f5e0ff */
[----:B------:R-:W-:Y:S02]  /*7ce60*/  LEA.HI.X.SX32 R9, R22, R2, 0x1, P2 ;  /* 0x0000000216097211 */ /* 0x000fe400010f0eff */
[----:B------:R-:W1:Y:S01]  /*7ce70*/  LDC R22, c[0x0][0x3e8] ;  /* 0x0000fa00ff167b82 */ /* 0x000e620000000800 */
[----:B------:R0:W-:Y:S04]  /*7ce80*/  STL [R1+0x144], R4 ;  /* 0x0001440401007387 */ /* 0x0001e80000100800 */
[----:B------:R-:W3:Y:S04]  /*7ce90*/  LDL.LU R23, [R1+0xa8] ;  /* 0x0000a80001177983 */ /* 0x000ee80000300800 */
[----:B------:R-:W-:Y:S01]  /*7cea0*/  STL.64 [R1+0x810], R8 ;  /* 0x0008100801007387 */ /* 0x000fe20000100a00 */
[----:B0-----:R-:W-:-:S05]  /*7ceb0*/  LEA R4, R25, R4, 0x1 ;  /* 0x0000000419047211 */ /* 0x001fca00078e08ff */
[----:B------:R0:W-:Y:S02]  /*7cec0*/  STL [R1+0x160], R4 ;  /* 0x0001600401007387 */ /* 0x0001e40000100800 */
[----:B0-----:R-:W-:Y:S02]  /*7ced0*/  IMAD R4, R7, 0x2, R4 ;  /* 0x0000000207047824 */ /* 0x001fe400078e0204 */
[----:B------:R-:W4:Y:S04]  /*7cee0*/  LDL.LU R7, [R1+0xa4] ;  /* 0x0000a40001077983 */ /* 0x000f280000300800 */
[----:B------:R1:W-:Y:S02]  /*7cef0*/  STL [R1+0x140], R4 ;  /* 0x0001400401007387 */ /* 0x0003e40000100800 */
[----:B-1----:R-:W-:-:S02]  /*7cf00*/  IMAD R4, R22, 0x2, R4 ;  /* 0x0000000216047824 */ /* 0x002fc400078e0204 */
[----:B------:R-:W0:Y:S01]  /*7cf10*/  LDC R22, c[0x0][0x3e8] ;  /* 0x0000fa00ff167b82 */ /* 0x000e220000000800 */
[----:B------:R-:W-:-:S04]  /*7cf20*/  IADD3 R8, P2, PT, R20, R0, RZ ;  /* 0x0000000014087210 */ /* 0x000fc80007f5e0ff */
[----:B------:R-:W-:-:S05]  /*7cf30*/  LEA.HI.X.SX32 R9, R20, R2, 0x1, P2 ;  /* 0x0000000214097211 */ /* 0x000fca00010f0eff */
[----:B------:R-:W-:Y:S04]  /*7cf40*/  STL.64 [R1+0x808], R8 ;  /* 0x0008080801007387 */ /* 0x000fe80000100a00 */
[----:B------:R0:W-:Y:S02]  /*7cf50*/  STL [R1+0x13c], R4 ;  /* 0x00013c0401007387 */ /* 0x0001e40000100800 */
[----:B0-----:R-:W-:Y:S02]  /*7cf60*/  LEA R4, R22, R4, 0x1 ;  /* 0x0000000416047211 */ /* 0x001fe400078e08ff */
[----:B------:R-:W0:Y:S01]  /*7cf70*/  LDC R22, c[0x0][0x3e8] ;  /* 0x0000fa00ff167b82 */ /* 0x000e220000000800 */
[----:B-----5:R-:W-:-:S04]  /*7cf80*/  IADD3 R8, P2, PT, R15, R0, RZ ;  /* 0x000000000f087210 */ /* 0x020fc80007f5e0ff */
[----:B------:R-:W-:Y:S02]  /*7cf90*/  LEA.HI.X.SX32 R9, R15, R2, 0x1, P2 ;  /* 0x000000020f097211 */ /* 0x000fe400010f0eff */
[----:B------:R-:W5:Y:S04]  /*7cfa0*/  LDL.LU R15, [R1+0xa0] ;  /* 0x0000a000010f7983 */ /* 0x000f680000300800 */
[----:B------:R0:W-:Y:S02]  /*7cfb0*/  STL [R1+0x15c], R4 ;  /* 0x00015c0401007387 */ /* 0x0001e40000100800 */
[----:B0-----:R-:W-:Y:S02]  /*7cfc0*/  IMAD R4, R22, 0x2, R4 ;  /* 0x0000000216047824 */ /* 0x001fe400078e0204 */
[----:B------:R-:W0:Y:S01]  /*7cfd0*/  LDC R22, c[0x0][0x3e8] ;  /* 0x0000fa00ff167b82 */ /* 0x000e220000000800 */
[----:B------:R2:W-:Y:S04]  /*7cfe0*/  STL.64 [R1+0x7f8], R8 ;  /* 0x0007f80801007387 */ /* 0x0005e80000100a00 */
[----:B------:R0:W-:Y:S01]  /*7cff0*/  STL [R1+0x138], R4 ;  /* 0x0001380401007387 */ /* 0x0001e20000100800 */
[----:B--2---:R-:W-:Y:S01]  /*7d000*/  IADD3 R8, P2, PT, R21, R0, RZ ;  /* 0x0000000015087210 */ /* 0x004fe20007f5e0ff */
[----:B0-----:R-:W-:-:S02]  /*7d010*/  IMAD R4, R22, 0x2, R4 ;  /* 0x0000000216047824 */ /* 0x001fc400078e0204 */
[----:B------:R-:W0:Y:S01]  /*7d020*/  LDC R22, c[0x0][0x3e8] ;  /* 0x0000fa00ff167b82 */ /* 0x000e220000000800 */
[----:B------:R-:W-:-:S05]  /*7d030*/  LEA.HI.X.SX32 R9, R21, R2, 0x1, P2 ;  /* 0x0000000215097211 */ /* 0x000fca00010f0eff */
[----:B------:R1:W-:Y:S04]  /*7d040*/  STL.64 [R1+0x800], R8 ;  /* 0x0008000801007387 */ /* 0x0003e80000100a00 */
[----:B-1----:R-:W2:Y:S01]  /*7d050*/  LDL.LU R8, [R1+0x9c] ;  /* 0x00009c0001087983 */ /* 0x002ea20000300800 */
[----:B------:R-:W-:-:S03]  /*7d060*/  IADD3 R20, P2, PT, R24, R0, RZ ;  /* 0x0000000018147210 */ /* 0x000fc60007f5e0ff */
[----:B------:R1:W-:Y:S01]  /*7d070*/  STL [R1+0x134], R4 ;  /* 0x0001340401007387 */ /* 0x0003e20000100800 */
[----:B0-----:R-:W-:Y:S02]  /*7d080*/  LEA R9, R22, R4, 0x1 ;  /* 0x0000000416097211 */ /* 0x001fe400078e08ff */
[----:B------:R-:W-:Y:S01]  /*7d090*/  LEA.HI.X.SX32 R21, R24, R2, 0x1, P2 ;  /* 0x0000000218157211 */ /* 0x000fe200010f0eff */
[----:B------:R-:W0:Y:S01]  /*7d0a0*/  LDC R22, c[0x0][0x3e8] ;  /* 0x0000fa00ff167b82 */ /* 0x000e220000000800 */
[----:B-1----:R-:W2:Y:S04]  /*7d0b0*/  LDL.LU R4, [R1+0x98] ;  /* 0x0000980001047983 */ /* 0x002ea80000300800 */
[----:B------:R-:W-:Y:S04]  /*7d0c0*/  STL.64 [R1+0x7f0], R20 ;  /* 0x0007f01401007387 */ /* 0x000fe80000100a00 */
[----:B------:R0:W-:Y:S04]  /*7d0d0*/  STL [R1+0x130], R9 ;  /* 0x0001300901007387 */ /* 0x0001e80000100800 */
[----:B------:R-:W2:Y:S01]  /*7d0e0*/  LDL.LU R24, [R1+0x94] ;  /* 0x0000940001187983 */ /* 0x000ea20000300800 */
[----:B0-----:R-:W-:Y:S01]  /*7d0f0*/  IMAD R9, R22, 0x2, R9 ;  /* 0x0000000216097824 */ /* 0x001fe200078e0209 */
[----:B---3--:R-:W-:-:S04]  /*7d100*/  IADD3 R20, P2, PT, R23, R0, RZ ;  /* 0x0000000017147210 */ /* 0x008fc80007f5e0ff */
[----:B------:R-:W-:-:S05]  /*7d110*/  LEA.HI.X.SX32 R21, R23, R2, 0x1, P2 ;  /* 0x0000000217157211 */ /* 0x000fca00010f0eff */
[----:B------:R-:W-:Y:S04]  /*7d120*/  STL.64 [R1+0x7e8], R20 ;  /* 0x0007e81401007387 */ /* 0x000fe80000100a00 */
[----:B------:R0:W-:Y:S04]  /*7d130*/  STL [R1+0x12c], R9 ;  /* 0x00012c0901007387 */ /* 0x0001e80000100800 */
[----:B------:R-:W3:Y:S04]  /*7d140*/  LDL.LU R22, [R1+0x104] ;  /* 0x0001040001167983 */ /* 0x000ee80000300800 */
[----:B------:R-:W3:Y:S01]  /*7d150*/  LDL.LU R25, [R1+0x60] ;  /* 0x0000600001197983 */ /* 0x000ee20000300800 */
[----:B0-----:R-:W-:Y:S01]  /*7d160*/  IMAD R9, R18, 0x2, R9 ;  /* 0x0000000212097824 */ /* 0x001fe200078e0209 */
[----:B----4-:R-:W-:-:S04]  /*7d170*/  IADD3 R20, P2, PT, R7, R0, RZ ;  /* 0x0000000007147210 */ /* 0x010fc80007f5e0ff */
[----:B------:R0:W-:Y:S04]  /*7d180*/  STL [R1+0x128], R9 ;  /* 0x0001280901007387 */ /* 0x0001e80000100800 */
[----:B------:R-:W4:Y:S01]  /*7d190*/  LDL.LU R23, [R1+0x100] ;  /* 0x0001000001177983 */ /* 0x000f220000300800 */
[----:B------:R-:W-:-:S03]  /*7d1a0*/  LEA.HI.X.SX32 R21, R7, R2, 0x1, P2 ;  /* 0x0000000207157211 */ /* 0x000fc600010f0eff */
[----:B------:R-:W4:Y:S04]  /*7d1b0*/  LDL.LU R7, [R1+0x5c] ;  /* 0x00005c0001077983 */ /* 0x000f280000300800 */
[----:B------:R-:W4:Y:S04]  /*7d1c0*/  LDL.LU R18, [R1+0x58] ;  /* 0x0000580001127983 */ /* 0x000f280000300800 */
[----:B------:R-:W-:Y:S01]  /*7d1d0*/  STL.64 [R1+0x7d8], R20 ;  /* 0x0007d81401007387 */ /* 0x000fe20000100a00 */
[----:B0-----:R-:W-:-:S05]  /*7d1e0*/  LEA R9, R19, R9, 0x1 ;  /* 0x0000000913097211 */ /* 0x001fca00078e08ff */
[----:B------:R0:W-:Y:S01]  /*7d1f0*/  STL [R1+0x124], R9 ;  /* 0x0001240901007387 */ /* 0x0001e20000100800 */
[----:B------:R-:W-:Y:S02]  /*7d200*/  IMAD.MOV.U32 R19, RZ, RZ, R10 ;  /* 0x000000ffff137224 */ /* 0x000fe400078e000a */
[----:B0-----:R-:W-:-:S05]  /*7d210*/  IMAD R9, R5, 0x2, R9 ;  /* 0x0000000205097824 */ /* 0x001fca00078e0209 */
[----:B------:R-:W-:Y:S02]  /*7d220*/  LEA R10, R6, R9, 0x1 ;  /* 0x00000009060a7211 */ /* 0x000fe400078e08ff */
[----:B-----5:R-:W-:-:S04]  /*7d230*/  IADD3 R20, P2, PT, R15, R0, RZ ;  /* 0x000000000f147210 */ /* 0x020fc80007f5e0ff */
[----:B------:R-:W-:-:S05]  /*7d240*/  LEA.HI.X.SX32 R21, R15, R2, 0x1, P2 ;  /* 0x000000020f157211 */ /* 0x000fca00010f0eff */
[----:B------:R-:W-:Y:S04]  /*7d250*/  STL.64 [R1+0x7e0], R20 ;  /* 0x0007e01401007387 */ /* 0x000fe80000100a00 */
[----:B------:R-:W5:Y:S04]  /*7d260*/  LDL.LU R15, [R1+0x50] ;  /* 0x00005000010f7983 */ /* 0x000f680000300800 */
[----:B------:R-:W5:Y:S04]  /*7d270*/  LDL.LU R5, [R1+0x4c] ;  /* 0x00004c0001057983 */ /* 0x000f680000300800 */
[----:B------:R0:W-:Y:S04]  /*7d280*/  STL [R1+0x110], R9 ;  /* 0x0001100901007387 */ /* 0x0001e80000100800 */
[----:B------:R-:W5:Y:S01]  /*7d290*/  LDL R6, [R1+0x48] ;  /* 0x0000480001067983 */ /* 0x000f620000100800 */
[----:B0-----:R-:W0:Y:S01]  /*7d2a0*/  LDC R9, c[0x0][0x3e8] ;  /* 0x0000fa00ff097b82 */ /* 0x001e220000000800 */
[----:B--2---:R-:W-:-:S04]  /*7d2b0*/  IADD3 R20, P2, PT, R8, R0, RZ ;  /* 0x0000000008147210 */ /* 0x004fc80007f5e0ff */
[----:B------:R-:W-:Y:S01]  /*7d2c0*/  LEA.HI.X.SX32 R21, R8, R2, 0x1, P2 ;  /* 0x0000000208157211 */ /* 0x000fe200010f0eff */
[----:B0-----:R-:W-:Y:S02]  /*7d2d0*/  IMAD R8, R9, 0x2, R10 ;  /* 0x0000000209087824 */ /* 0x001fe400078e020a */
[----:B------:R-:W0:Y:S02]  /*7d2e0*/  LDC R9, c[0x0][0x3e8] ;  /* 0x0000fa00ff097b82 */ /* 0x000e240000000800 */
[----:B------:R1:W-:Y:S02]  /*7d2f0*/  STL.64 [R1+0x7d0], R20 ;  /* 0x0007d01401007387 */ /* 0x0003e40000100a00 */
[----:B-1----:R-:W-:-:S04]  /*7d300*/  IADD3 R20, P2, PT, R4, R0, RZ ;  /* 0x0000000004147210 */ /* 0x002fc80007f5e0ff */
[----:B------:R-:W-:Y:S02]  /*7d310*/  LEA.HI.X.SX32 R21, R4, R2, 0x1, P2 ;  /* 0x0000000204157211 */ /* 0x000fe400010f0eff */
[----:B------:R-:W2:Y:S04]  /*7d320*/  LDL.LU R4, [R1+0x1350] ;  /* 0x0013500001047983 */ /* 0x000ea80000300800 */
[----:B------:R-:W-:Y:S04]  /*7d330*/  STL [R1+0x11c], R8 ;  /* 0x00011c0801007387 */ /* 0x000fe80000100800 */
[----:B------:R1:W-:Y:S02]  /*7d340*/  STL.64 [R1+0x7c8], R20 ;  /* 0x0007c81401007387 */ /* 0x0003e40000100a00 */
[----:B-1----:R-:W-:-:S04]  /*7d350*/  IADD3 R20, P2, PT, R24, R0, RZ ;  /* 0x0000000018147210 */ /* 0x002fc80007f5e0ff */
[----:B------:R-:W-:-:S05]  /*7d360*/  LEA.HI.X.SX32 R21, R24, R2, 0x1, P2 ;  /* 0x0000000218157211 */ /* 0x000fca00010f0eff */
[----:B------:R1:W-:Y:S04]  /*7d370*/  STL.64 [R1+0x7c0], R20 ;  /* 0x0007c01401007387 */ /* 0x0003e80000100a00 */
[----:B-1----:R-:W2:Y:S01]  /*7d380*/  LDL.LU.64 R20, [R1+0x1348] ;  /* 0x0013480001147983 */ /* 0x002ea20000300a00 */
[----:B0-----:R-:W-:Y:S01]  /*7d390*/  IMAD R8, R9, 0x2, R8 ;  /* 0x0000000209087824 */ /* 0x001fe200078e0208 */
[----:B---3--:R-:W-:-:S04]  /*7d3a0*/  FSEL R22, R22, -INF , P6 ;  /* 0xff80000016167808 */ /* 0x008fc80003000000 */
[----:B------:R0:W-:Y:S04]  /*7d3b0*/  STL [R1+0x10c], R8 ;  /* 0x00010c0801007387 */ /* 0x0001e80000100800 */
[----:B------:R-:W-:Y:S01]  /*7d3c0*/  STL [R1+0x18c], R22 ;  /* 0x00018c1601007387 */ /* 0x000fe20000100800 */
[----:B----4-:R-:W-:Y:S02]  /*7d3d0*/  FSEL R9, R23, -INF , P0 ;  /* 0xff80000017097808 */ /* 0x010fe40000000000 */
[----:B--2---:R-:W-:Y:S02]  /*7d3e0*/  LEA R21, R21, R8, 0x1 ;  /* 0x0000000815157211 */ /* 0x004fe400078e08ff */
[----:B0-----:R-:W-:-:S03]  /*7d3f0*/  IADD3 R8, P2, PT, R25, R0, RZ ;  /* 0x0000000019087210 */ /* 0x001fc60007f5e0ff */
[----:B------:R-:W-:Y:S04]  /*7d400*/  STL [R1+0x108], R21 ;  /* 0x0001081501007387 */ /* 0x000fe80000100800 */
[----:B------:R0:W-:Y:S02]  /*7d410*/  STL [R1+0xa40], R9 ;  /* 0x000a400901007387 */ /* 0x0001e40000100800 */
[----:B0-----:R-:W-:Y:S02]  /*7d420*/  LEA.HI.X.SX32 R9, R25, R2, 0x1, P2 ;  /* 0x0000000219097211 */ /* 0x001fe400010f0eff */
[----:B------:R-:W2:Y:S04]  /*7d430*/  LDL.LU R25, [R1+0x1340] ;  /* 0x0013400001197983 */ /* 0x000ea80000300800 */
[----:B------:R0:W-:Y:S04]  /*7d440*/  STL.64 [R1+0x7b8], R8 ;  /* 0x0007b80801007387 */ /* 0x0001e80000100a00 */
[----:B0-----:R-:W3:Y:S01]  /*7d450*/  LDL.LU.64 R8, [R1+0x1338] ;  /* 0x0013380001087983 */ /* 0x001ee20000300a00 */
[----:B------:R-:W-:Y:S01]  /*7d460*/  IMAD R24, R20, 0x2, R21 ;  /* 0x0000000214187824 */ /* 0x000fe200078e0215 */
[----:B------:R-:W-:-:S04]  /*7d470*/  IADD3 R20, P0, PT, R7, R0, RZ ;  /* 0x0000000007147210 */ /* 0x000fc80007f1e0ff */
[----:B------:R0:W-:Y:S01]  /*7d480*/  STL [R1+0x118], R24 ;  /* 0x0001181801007387 */ /* 0x0001e20000100800 */
[----:B------:R-:W-:Y:S02]  /*7d490*/  LEA.HI.X.SX32 R21, R7, R2, 0x1, P0 ;  /* 0x0000000207157211 */ /* 0x000fe400000f0eff */
[----:B------:R-:W-:-:S04]  /*7d4a0*/  IADD3 R22, P6, PT, R18, R0, RZ ;  /* 0x0000000012167210 */ /* 0x000fc80007fde0ff */
[----:B------:R-:W-:Y:S02]  /*7d4b0*/  LEA.HI.X.SX32 R23, R18, R2, 0x1, P6 ;  /* 0x0000000212177211 */ /* 0x000fe400030f0eff */
[----:B-----5:R-:W-:Y:S01]  /*7d4c0*/  IADD3 R18, P2, PT, R15, R0, RZ ;  /* 0x000000000f127210 */ /* 0x020fe20007f5e0ff */
[----:B---3--:R-:W-:Y:S02]  /*7d4d0*/  IMAD R8, R8, 0x2, R24 ;  /* 0x0000000208087824 */ /* 0x008fe400078e0218 */
[----:B0-----:R-:W2:Y:S04]  /*7d4e0*/  LDL.LU R24, [R1+0x1330] ;  /* 0x0013300001187983 */ /* 0x001ea80000300800 */
[----:B------:R0:W3:Y:S04]  /*7d4f0*/  LDL.LU R7, [R1+0x132c] ;  /* 0x00132c0001077983 */ /* 0x0000e80000300800 */
[----:B------:R1:W-:Y:S04]  /*7d500*/  STL.64 [R1+0x798], R20 ;  /* 0x0007981401007387 */ /* 0x0003e80000100a00 */
[----:B-1----:R-:W4:Y:S04]  /*7d510*/  LDL.LU R21, [R1+0x1328] ;  /* 0x0013280001157983 */ /* 0x002f280000300800 */
[----:B------:R1:W-:Y:S01]  /*7d520*/  STL.64 [R1+0x790], R22 ;  /* 0x0007901601007387 */ /* 0x0003e20000100a00 */
[----:B------:R-:W-:-:S03]  /*7d530*/  IMAD R20, R9, 0x2, R8 ;  /* 0x0000000209147824 */ /* 0x000fc600078e0208 */
[----:B------:R5:W-:Y:S01]  /*7d540*/  STL [R1+0x104], R8 ;  /* 0x0001040801007387 */ /* 0x000be20000100800 */
[----:B-1----:R-:W-:Y:S02]  /*7d550*/  IADD3 R22, P0, PT, R19, R0, RZ ;  /* 0x0000000013167210 */ /* 0x002fe40007f1e0ff */
[----:B------:R-:W-:-:S04]  /*7d560*/  MOV R23, R19 ;  /* 0x0000001300177202 */ /* 0x000fc80000000f00 */
[----:B------:R-:W-:Y:S02]  /*7d570*/  LEA.HI.X.SX32 R23, R23, R2, 0x1, P0 ;  /* 0x0000000217177211 */ /* 0x000fe400000f0eff */
[----:B-----5:R-:W-:Y:S02]  /*7d580*/  IADD3 R8, P6, PT, R5, R0, RZ ;  /* 0x0000000005087210 */ /* 0x020fe40007fde0ff */
[-C--:B------:R-:W-:Y:S01]  /*7d590*/  LEA.HI.X.SX32 R19, R15, R2.reuse, 0x1, P2 ;  /* 0x000000020f137211 */ /* 0x080fe200010f0eff */
[----:B------:R-:W-:Y:S01]  /*7d5a0*/  IMAD R4, R4, 0x2, R20 ;  /* 0x0000000204047824 */ /* 0x000fe200078e0214 */
[----:B------:R1:W-:Y:S01]  /*7d5b0*/  STL.64 [R1+0x730], R22 ;  /* 0x0007301601007387 */ /* 0x0003e20000100a00 */
[----:B------:R-:W-:Y:S02]  /*7d5c0*/  LEA.HI.X.SX32 R9, R5, R2, 0x1, P6 ;  /* 0x0000000205097211 */ /* 0x000fe400030f0eff */
[----:B------:R-:W-:Y:S01]  /*7d5d0*/  IADD3 R6, P0, PT, R6, R0, RZ ;  /* 0x0000000006067210 */ /* 0x000fe20007f1e0ff */
[----:B-1----:R-:W5:Y:S04]  /*7d5e0*/  LDL.LU.64 R22, [R1+0x1320] ;  /* 0x0013200001167983 */ /* 0x002f680000300a00 */
[----:B------:R1:W-:Y:S04]  /*7d5f0*/  STL [R1+0x100], R20 ;  /* 0x0001001401007387 */ /* 0x0003e80000100800 */
[----:B-1----:R-:W4:Y:S04]  /*7d600*/  LDL.LU R20, [R1+0x131c] ;  /* 0x00131c0001147983 */ /* 0x002f280000300800 */
[----:B------:R-:W2:Y:S04]  /*7d610*/  LDL.LU R15, [R1+0x1318] ;  /* 0x00131800010f7983 */ /* 0x000ea80000300800 */
[----:B------:R1:W-:Y:S04]  /*7d620*/  STL.64 [R1+0x770], R18 ;  /* 0x0007701201007387 */ /* 0x0003e80000100a00 */
[----:B-1----:R-:W2:Y:S04]  /*7d630*/  LDL.LU.64 R18, [R1+0x1310] ;  /* 0x0013100001127983 */ /* 0x002ea80000300a00 */
[----:B------:R-:W2:Y:S04]  /*7d640*/  LDL.LU R5, [R1+0x1308] ;  /* 0x0013080001057983 */ /* 0x000ea80000300800 */
[----:B------:R1:W-:Y:S04]  /*7d650*/  STL.64 [R1+0x768], R8 ;  /* 0x0007680801007387 */ /* 0x0003e80000100a00 */
[----:B-1----:R-:W2:Y:S04]  /*7d660*/  LDL.LU.64 R8, [R1+0x1300] ;  /* 0x0013000001087983 */ /* 0x002ea80000300a00 */
[----:B------:R3:W-:Y:S04]  /*7d670*/  STL [R1+0x718], R6 ;  /* 0x0007180601007387 */ /* 0x0007e80000100800 */
[----:B---3--:R-:W3:Y:S01]  /*7d680*/  LDL.LU.64 R6, [R1+0x12f8] ;  /* 0x0012f80001067983 */ /* 0x008ee20000300a00 */
[----:B------:R-:W-:-:S03]  /*7d690*/  LEA R3, R3, R4, 0x1 ;  /* 0x0000000403037211 */ /* 0x000fc600078e08ff */
[----:B------:R1:W-:Y:S04]  /*7d6a0*/  STL [R1+0xfc], R4 ;  /* 0x0000fc0401007387 */ /* 0x0003e80000100800 */
[----:B-1----:R-:W2:Y:S04]  /*7d6b0*/  LDL.LU R4, [R1+0x12f4] ;  /* 0x0012f40001047983 */ /* 0x002ea80000300800 */
[----:B------:R1:W-:Y:S04]  /*7d6c0*/  STL [R1+0x58], R3 ;  /* 0x0000580301007387 */ /* 0x0003e80000100800 */
[----:B-1----:R-:W2:Y:S04]  /*7d6d0*/  LDL.LU R3, [R1+0x12f0] ;  /* 0x0012f00001037983 */ /* 0x002ea80000300800 */
[----:B---3--:R1:W-:Y:S04]  /*7d6e0*/  STL.64 [R1+0x12e8], R6 ;  /* 0x0012e80601007387 */ /* 0x0083e80000100a00 */
[----:B-1----:R0:W3:Y:S04]  /*7d6f0*/  LDL.64 R6, [R1+0x718] ;  /* 0x0007180001067983 */ /* 0x0020e80000100a00 */
[----:B---3--:R-:W3:Y:S04]  /*7d700*/  LDL.LU R7, [R1+0x48] ;  /* 0x0000480001077983 */ /* 0x008ee80000300800 */
[----:B--2---:R1:W-:Y:S04]  /*7d710*/  STL.64 [R1+0x12e0], R8 ;  /* 0x0012e00801007387 */ /* 0x0043e80000100a00 */
[----:B-1----:R-:W2:Y:S04]  /*7d720*/  LDL R8, [R1+0x58] ;  /* 0x0000580001087983 */ /* 0x002ea80000100800 */
[----:B------:R-:W2:Y:S04]  /*7d730*/  LDL.LU R9, [R1+0x8] ;  /* 0x0000080001097983 */ /* 0x000ea80000300800 */
[----:B------:R1:W-:Y:S04]  /*7d740*/  STL.64 [R1+0x12d8], R14 ;  /* 0x0012d80e01007387 */ /* 0x0003e80000100a00 */
[----:B-1----:R-:W2:Y:S04]  /*7d750*/  LDL.LU R15, [R1+0x3c] ;  /* 0x00003c00010f7983 */ /* 0x002ea80000300800 */
[----:B------:R1:W-:Y:S04]  /*7d760*/  STL.64 [R1+0x12d0], R18 ;  /* 0x0012d01201007387 */ /* 0x0003e80000100a00 */
[----:B-1----:R-:W2:Y:S04]  /*7d770*/  LDL.LU R19, [R1+0x44] ;  /* 0x0000440001137983 */ /* 0x002ea80000300800 */
[----:B----4-:R1:W-:Y:S04]  /*7d780*/  STL.64 [R1+0x12c8], R20 ;  /* 0x0012c81401007387 */ /* 0x0103e80000100a00 */
[----:B-1----:R-:W4:Y:S04]  /*7d790*/  LDL.LU R21, [R1+0x40] ;  /* 0x0000400001157983 */ /* 0x002f280000300800 */
[----:B-----5:R1:W-:Y:S04]  /*7d7a0*/  STL [R1+0x12c0], R23 ;  /* 0x0012c01701007387 */ /* 0x0203e80000100800 */
[----:B-1----:R-:W5:Y:S04]  /*7d7b0*/  LDL.LU R23, [R1+0x38] ;  /* 0x0000380001177983 */ /* 0x002f680000300800 */
[----:B------:R1:W-:Y:S04]  /*7d7c0*/  STL.64 [R1+0x12b8], R24 ;  /* 0x0012b81801007387 */ /* 0x0003e80000100a00 */
[----:B------:R0:W-:Y:S01]  /*7d7d0*/  STL.64 [R1+0x12b0], R26 ;  /* 0x0012b01a01007387 */ /* 0x0001e20000100a00 */
[----:B-1----:R-:W1:Y:S03]  /*7d7e0*/  LDC R24, c[0x0][0x3e8] ;  /* 0x0000fa00ff187b82 */ /* 0x002e660000000800 */
[----:B0-----:R-:W5:Y:S04]  /*7d7f0*/  LDL.LU R27, [R1+0xc] ;  /* 0x00000c00011b7983 */ /* 0x001f680000300800 */
[----:B------:R0:W-:Y:S04]  /*7d800*/  STL.64 [R1+0x12a8], R28 ;  /* 0x0012a81c01007387 */ /* 0x0001e80000100a00 */
[----:B0-----:R-:W5:Y:S04]  /*7d810*/  LDL.LU R28, [R1+0x4] ;  /* 0x00000400011c7983 */ /* 0x001f680000300800 */
[----:B------:R-:W5:Y:S01]  /*7d820*/  LDL.LU R29, [R1] ;  /* 0x00000000011d7983 */ /* 0x000f620000300800 */
[----:B---3--:R-:W-:-:S05]  /*7d830*/  LEA.HI.X.SX32 R7, R7, R2, 0x1, P0 ;  /* 0x0000000207077211 */ /* 0x008fca00000f0eff */
[----:B------:R0:W-:Y:S04]  /*7d840*/  STL [R1+0x71c], R7 ;  /* 0x00071c0701007387 */ /* 0x0001e80000100800 */
[----:B0-----:R-:W3:Y:S01]  /*7d850*/  LDL.LU.64 R6, [R1+0x12e8] ;  /* 0x0012e80001067983 */ /* 0x001ee20000300a00 */
[----:B--2---:R-:W-:Y:S01]  /*7d860*/  IMAD.MOV.U32 R20, RZ, RZ, R8 ;  /* 0x000000ffff147224 */ /* 0x004fe200078e0008 */
[----:B------:R-:W-:Y:S02]  /*7d870*/  MOV R25, R9 ;  /* 0x0000000900197202 */ /* 0x000fe40000000f00 */
[----:B------:R-:W-:-:S04]  /*7d880*/  IADD3 R8, P2, PT, R19, R0, RZ ;  /* 0x0000000013087210 */ /* 0x000fc80007f5e0ff */
[----:B------:R-:W-:Y:S02]  /*7d890*/  LEA.HI.X.SX32 R9, R19, R2, 0x1, P2 ;  /* 0x0000000213097211 */ /* 0x000fe400010f0eff */
[----:B------:R-:W0:Y:S01]  /*7d8a0*/  LDC R19, c[0x0][0x3e8] ;  /* 0x0000fa00ff137b82 */ /* 0x000e220000000800 */
[----:B------:R-:W-:Y:S01]  /*7d8b0*/  IMAD.MOV.U32 R18, RZ, RZ, R15 ;  /* 0x000000ffff127224 */ /* 0x000fe200078e000f */
[C---:B----4-:R-:W-:Y:S01]  /*7d8c0*/  IADD3 R14, P6, PT, R21.reuse, R0, RZ ;  /* 0x00000000150e7210 */ /* 0x050fe20007fde0ff */
[----:B------:R2:W-:Y:S03]  /*7d8d0*/  STL.64 [R1+0x710], R8 ;  /* 0x0007100801007387 */ /* 0x0005e60000100a00 */
[----:B------:R-:W-:Y:S01]  /*7d8e0*/  LEA.HI.X.SX32 R15, R21, R2, 0x1, P6 ;  /* 0x00000002150f7211 */ /* 0x000fe200030f0eff */
[----:B------:R-:W-:Y:S01]  /*7d8f0*/  IMAD R16, R16, 0x2, R20 ;  /* 0x0000000210107824 */ /* 0x000fe200078e0214 */
[----:B--2---:R-:W2:Y:S04]  /*7d900*/  LDL.LU.64 R8, [R1+0x12e0] ;  /* 0x0012e00001087983 */ /* 0x004ea80000300a00 */
[----:B------:R4:W-:Y:S01]  /*7d910*/  STL.64 [R1+0x740], R14 ;  /* 0x0007400e01007387 */ /* 0x0009e20000100a00 */
[----:B0-----:R-:W-:-:S02]  /*7d920*/  LEA R26, R19, R16, 0x1 ;  /* 0x00000010131a7211 */ /* 0x001fc400078e08ff */
[-C--:B----4-:R-:W-:Y:S01]  /*7d930*/  IADD3 R14, P0, PT, R18, R0.reuse, RZ ;  /* 0x00000000120e7210 */ /* 0x090fe20007f1e0ff */
[----:B------:R-:W-:Y:S01]  /*7d940*/  IMAD.MOV.U32 R15, RZ, RZ, R18 ;  /* 0x000000ffff0f7224 */ /* 0x000fe200078e0012 */
[----:B-----5:R-:W-:-:S04]  /*7d950*/  IADD3 R18, P2, PT, R23, R0, RZ ;  /* 0x0000000017127210 */ /* 0x020fc80007f5e0ff */
[-C--:B------:R-:W-:Y:S02]  /*7d960*/  LEA.HI.X.SX32 R19, R23, R2.reuse, 0x1, P2 ;  /* 0x0000000217137211 */ /* 0x080fe400010f0eff */
[----:B------:R-:W0:Y:S01]  /*7d970*/  LDC R23, c[0x0][0x3e8] ;  /* 0x0000fa00ff177b82 */ /* 0x000e220000000800 */
[----:B------:R-:W-:Y:S02]  /*7d980*/  LEA.HI.X.SX32 R15, R15, R2, 0x1, P0 ;  /* 0x000000020f0f7211 */ /* 0x000fe400000f0eff */
[----:B------:R-:W-:Y:S01]  /*7d990*/  IADD3 R20, P6, PT, R27, R0, RZ ;  /* 0x000000001b147210 */ /* 0x000fe20007fde0ff */
[----:B------:R-:W-:Y:S01]  /*7d9a0*/  STL [R1+0xec], R26 ;  /* 0x0000ec1a01007387 */ /* 0x000fe20000100800 */
[----:B-1----:R-:W-:-:S03]  /*7d9b0*/  IMAD R24, R24, 0x2, R26 ;  /* 0x0000000218187824 */ /* 0x002fc600078e021a */
[----:B------:R1:W-:Y:S01]  /*7d9c0*/  STL.64 [R1+0x6f0], R14 ;  /* 0x0006f00e01007387 */ /* 0x0003e20000100a00 */
[----:B------:R-:W-:-:S03]  /*7d9d0*/  LEA.HI.X.SX32 R21, R27, R2, 0x1, P6 ;  /* 0x000000021b157211 */ /* 0x000fc600030f0eff */
[----:B-1----:R-:W4:Y:S04]  /*7d9e0*/  LDL.LU.64 R14, [R1+0x12d8] ;  /* 0x0012d800010e7983 */ /* 0x002f280000300a00 */
[----:B------:R1:W-:Y:S01]  /*7d9f0*/  STL.64 [R1+0x6e8], R18 ;  /* 0x0006e81201007387 */ /* 0x0003e20000100a00 */
[----:B------:R-:W-:-:S03]  /*7da00*/  IADD3 R26, P6, PT, R29, R0, RZ ;  /* 0x000000001d1a7210 */ /* 0x000fc60007fde0ff */
[----:B-1----:R-:W5:Y:S04]  /*7da10*/  LDL.LU.64 R18, [R1+0x12d0] ;  /* 0x0012d00001127983 */ /* 0x002f680000300a00 */
[----:B------:R-:W-:Y:S04]  /*7da20*/  STL [R1+0x5c], R24 ;  /* 0x00005c1801007387 */ /* 0x000fe80000100800 */
[----:B------:R1:W-:Y:S01]  /*7da30*/  STL.64 [R1+0x6e0], R20 ;  /* 0x0006e01401007387 */ /* 0x0003e20000100a00 */
[----:B0-----:R-:W-:Y:S01]  /*7da40*/  LEA R23, R23, R24, 0x1 ;  /* 0x0000001817177211 */ /* 0x001fe200078e08ff */
[----:B-1----:R-:W-:Y:S01]  /*7da50*/  IMAD.MOV.U32 R21, RZ, RZ, R25 ;  /* 0x000000ffff157224 */ /* 0x002fe200078e0019 */
[----:B------:R-:W-:-:S02]  /*7da60*/  IADD3 R20, P0, PT, R25, R0, RZ ;  /* 0x0000000019147210 */ /* 0x000fc40007f1e0ff */
[C---:B------:R-:W-:Y:S02]  /*7da70*/  IADD3 R24, P2, PT, R28.reuse, R0, RZ ;  /* 0x000000001c187210 */ /* 0x040fe40007f5e0ff */
[-C--:B------:R-:W-:Y:S02]  /*7da80*/  LEA.HI.X.SX32 R21, R21, R2.reuse, 0x1, P0 ;  /* 0x0000000215157211 */ /* 0x080fe400000f0eff */
[-C--:B------:R-:W-:Y:S02]  /*7da90*/  LEA.HI.X.SX32 R25, R28, R2.reuse, 0x1, P2 ;  /* 0x000000021c197211 */ /* 0x080fe400010f0eff */
[----:B------:R-:W-:Y:S01]  /*7daa0*/  LEA.HI.X.SX32 R27, R29, R2, 0x1, P6 ;  /* 0x000000021d1b7211 */ /* 0x000fe200030f0eff */
[----:B------:R-:W-:Y:S01]  /*7dab0*/  IMAD R17, R17, 0x2, R23 ;  /* 0x0000000211117824 */ /* 0x000fe200078e0217 */
[----:B------:R0:W-:Y:S04]  /*7dac0*/  STL.64 [R1+0x6b0], R20 ;  /* 0x0006b01401007387 */ /* 0x0001e80000100a00 */
[----:B0-----:R-:W5:Y:S04]  /*7dad0*/  LDL.LU.64 R20, [R1+0x12c8] ;  /* 0x0012c80001147983 */ /* 0x001f680000300a00 */
[----:B------:R0:W-:Y:S04]  /*7dae0*/  STL [R1+0xe0], R23 ;  /* 0x0000e01701007387 */ /* 0x0001e80000100800 */
[----:B0-----:R-:W5:Y:S04]  /*7daf0*/  LDL.LU R23, [R1+0x12c0] ;  /* 0x0012c00001177983 */ /* 0x001f680000300800 */
[----:B------:R0:W-:Y:S01]  /*7db00*/  STL.64 [R1+0x6a8], R24 ;  /* 0x0006a81801007387 */ /* 0x0001e20000100a00 */
[----:B------:R-:W-:Y:S01]  /*7db10*/  IMAD R13, R13, 0x2, R17 ;  /* 0x000000020d0d7824 */ /* 0x000fe200078e0211 */
[----:B------:R-:W-:-:S02]  /*7db20*/  MOV R29, R16 ;  /* 0x00000010001d7202 */ /* 0x000fc40000000f00 */
[-C--:B------:R-:W-:Y:S01]  /*7db30*/  IADD3 R16, P6, PT, R5, R0.reuse, RZ ;  /* 0x0000000005107210 */ /* 0x080fe20007fde0ff */
[----:B0-----:R-:W5:Y:S04]  /*7db40*/  LDL.LU.64 R24, [R1+0x12b8] ;  /* 0x0012b80001187983 */ /* 0x001f680000300a00 */
[----:B------:R0:W-:Y:S04]  /*7db50*/  STL.64 [R1+0x6a0], R26 ;  /* 0x0006a01a01007387 */ /* 0x0001e80000100a00 */
[----:B------:R1:W-:Y:S01]  /*7db60*/  STL [R1+0xdc], R17 ;  /* 0x0000dc1101007387 */ /* 0x0003e20000100800 */
[----:B------:R-:W-:-:S02]  /*7db70*/  IADD3 R28, P2, PT, R4, R0, RZ ;  /* 0x00000000041c7210 */ /* 0x000fc40007f5e0ff */
[----:B0-----:R-:W-:-:S04]  /*7db80*/  IADD3 R26, P0, PT, R3, R0, RZ ;  /* 0x00000000031a7210 */ /* 0x001fc80007f1e0ff */
[-C--:B------:R-:W-:Y:S01]  /*7db90*/  LEA.HI.X.SX32 R27, R3, R2.reuse, 0x1, P0 ;  /* 0x00000002031b7211 */ /* 0x080fe200000f0eff */
[----:B------:R-:W-:Y:S01]  /*7dba0*/  IMAD.MOV.U32 R3, RZ, RZ, R29 ;  /* 0x000000ffff037224 */ /* 0x000fe200078e001d */
[----:B-1----:R-:W-:-:S03]  /*7dbb0*/  LEA.HI.X.SX32 R17, R5, R2, 0x1, P6 ;  /* 0x0000000205117211 */ /* 0x002fc600030f0eff */
[----:B------:R0:W-:Y:S01]  /*7dbc0*/  STL.64 [R1+0x670], R26 ;  /* 0x0006701a01007387 */ /* 0x0001e20000100a00 */
[----:B------:R-:W-:Y:S02]  /*7dbd0*/  LEA.HI.X.SX32 R29, R4, R2, 0x1, P2 ;  /* 0x00000002041d7211 */ /* 0x000fe400010f0eff */
[----:B------:R-:W-:Y:S01]  /*7dbe0*/  MOV R5, R10 ;  /* 0x0000000a00057202 */ /* 0x000fe20000000f00 */
[----:B0-----:R-:W5:Y:S04]  /*7dbf0*/  LDL.LU.64 R26, [R1+0x12b0] ;  /* 0x0012b000011a7983 */ /* 0x001f680000300a00 */
[----:B------:R0:W-:Y:S04]  /*7dc00*/  STL [R1+0xcc], R13 ;  /* 0x0000cc0d01007387 */ /* 0x0001e80000100800 */
[----:B------:R1:W-:Y:S01]  /*7dc10*/  STL.64 [R1+0x6c0], R28 ;  /* 0x0006c01c01007387 */ /* 0x0003e20000100a00 */
[----:B0-----:R-:W-:-:S03]  /*7dc20*/  IMAD R13, R11, 0x2, R13 ;  /* 0x000000020b0d7824 */ /* 0x001fc600078e020d */
[----:B-1----:R-:W5:Y:S01]  /*7dc30*/  LDL.LU.64 R28, [R1+0x12a8] ;  /* 0x0012a800011c7983 */ /* 0x002f620000300a00 */
[----:B------:R-:W-:-:S03]  /*7dc40*/  IMAD R4, R12, 0x2, R13 ;  /* 0x000000020c047824 */ /* 0x000fc600078e020d */
[----:B------:R-:W-:Y:S04]  /*7dc50*/  STL [R1+0xc4], R13 ;  /* 0x0000c40d01007387 */ /* 0x000fe80000100800 */
[----:B------:R-:W-:Y:S04]  /*7dc60*/  STL.64 [R1+0x6b8], R16 ;  /* 0x0006b81001007387 */ /* 0x000fe80000100a00 */
[----:B------:R-:W-:Y:S01]  /*7dc70*/  STL [R1+0xb8], R4 ;  /* 0x0000b80401007387 */ /* 0x000fe20000100800 */
[----:B---3--:R-:W-:-:S04]  /*7dc80*/  IADD3 R10, P0, PT, R6, R0, RZ ;  /* 0x00000000060a7210 */ /* 0x008fc80007f1e0ff */
[----:B------:R-:W-:-:S05]  /*7dc90*/  LEA.HI.X.SX32 R11, R6, R2, 0x1, P0 ;  /* 0x00000002060b7211 */ /* 0x000fca00000f0eff */
[----:B------:R0:W-:Y:S04]  /*7dca0*/  STL.64 [R1+0x680], R10 ;  /* 0x0006800a01007387 */ /* 0x0001e80000100a00 */
[----:B0-----:R-:W3:Y:S01]  /*7dcb0*/  LDL.LU.64 R10, [R1+0x12a0] ;  /* 0x0012a000010a7983 */ /* 0x001ee20000300a00 */
[----:B------:R-:W-:Y:S02]  /*7dcc0*/  IMAD.MOV.U32 R17, RZ, RZ, R4 ;  /* 0x000000ffff117224 */ /* 0x000fe400078e0004 */
[----:B------:R-:W0:Y:S01]  /*7dcd0*/  LDC R4, c[0x0][0x3e8] ;  /* 0x0000fa00ff047b82 */ /* 0x000e220000000800 */
[-C--:B------:R-:W-:Y:S02]  /*7dce0*/  IADD3 R16, P2, PT, R7, R0.reuse, RZ ;  /* 0x0000000007107210 */ /* 0x080fe40007f5e0ff */
[----:B--2---:R-:W-:-:S02]  /*7dcf0*/  IADD3 R12, P6, PT, R8, R0, RZ ;  /* 0x00000000080c7210 */ /* 0x004fc40007fde0ff */
[----:B0-----:R-:W-:Y:S02]  /*7dd00*/  LEA R4, R4, R17, 0x1 ;  /* 0x0000001104047211 */ /* 0x001fe400078e08ff */
[-C--:B------:R-:W-:Y:S02]  /*7dd10*/  LEA.HI.X.SX32 R13, R8, R2.reuse, 0x1, P6 ;  /* 0x00000002080d7211 */ /* 0x080fe400030f0eff */
[----:B------:R-:W-:-:S03]  /*7dd20*/  LEA.HI.X.SX32 R17, R7, R2, 0x1, P2 ;  /* 0x0000000207117211 */ /* 0x000fc600010f0eff */
[----:B------:R0:W-:Y:S04]  /*7dd30*/  STL.64 [R1+0x788], R12 ;  /* 0x0007880c01007387 */ /* 0x0001e80000100a00 */
[----:B------:R-:W-:Y:S04]  /*7dd40*/  STL.64 [R1+0x678], R16 ;  /* 0x0006781001007387 */ /* 0x000fe80000100a00 */
[----:B------:R1:W-:Y:S01]  /*7dd50*/  STL [R1+0xb4], R4 ;  /* 0x0000b40401007387 */ /* 0x0003e20000100800 */
[----:B0-----:R-:W-:-:S04]  /*7dd60*/  IADD3 R12, P0, PT, R9, R0, RZ ;  /* 0x00000000090c7210 */ /* 0x001fc80007f1e0ff */
[----:B------:R-:W-:Y:S01]  /*7dd70*/  LEA.HI.X.SX32 R13, R9, R2, 0x1, P0 ;  /* 0x00000002090d7211 */ /* 0x000fe200000f0eff */
[----:B----4-:R-:W-:Y:S02]  /*7dd80*/  IMAD R6, R14, 0x2, R4 ;  /* 0x000000020e067824 */ /* 0x010fe400078e0204 */
[----:B-1----:R-:W0:Y:S03]  /*7dd90*/  LDC R4, c[0x0][0x3e8] ;  /* 0x0000fa00ff047b82 */ /* 0x002e260000000800 */
[----:B------:R-:W-:Y:S01]  /*7dda0*/  STL [R1+0xa8], R6 ;  /* 0x0000a80601007387 */ /* 0x000fe20000100800 */
[----:B---3--:R-:W-:-:S05]  /*7ddb0*/  IADD3 R14, P2, PT, R10, R0, RZ ;  /* 0x000000000a0e7210 */ /* 0x008fca0007f5e0ff */
[----:B------:R-:W-:Y:S04]  /*7ddc0*/  STL [R1+0x758], R14 ;  /* 0x0007580e01007387 */ /* 0x000fe80000100800 */
[----:B------:R1:W-:Y:S04]  /*7ddd0*/  STL.64 [R1+0x760], R12 ;  /* 0x0007600c01007387 */ /* 0x0003e80000100a00 */
[----:B-1----:R-:W2:Y:S01]  /*7dde0*/  LDL.LU.64 R12, [R1+0x1298] ;  /* 0x00129800010c7983 */ /* 0x002ea20000300a00 */
[----:B0-----:R-:W-:Y:S02]  /*7ddf0*/  IMAD R6, R4, 0x2, R6 ;  /* 0x0000000204067824 */ /* 0x001fe400078e0206 */
[----:B------:R-:W0:Y:S01]  /*7de00*/  LDC R4, c[0x0][0x3e8] ;  /* 0x0000fa00ff047b82 */ /* 0x000e220000000800 */
[----:B------:R-:W-:Y:S01]  /*7de10*/  IADD3 R16, P6, PT, R11, R0, RZ ;  /* 0x000000000b107210 */ /* 0x000fe20007fde0ff */
[----:B------:R-:W-:Y:S01]  /*7de20*/  IMAD.MOV.U32 R8, RZ, RZ, R14 ;  /* 0x000000ffff087224 */ /* 0x000fe200078e000e */
[----:B------:R-:W-:-:S02]  /*7de30*/  MOV R9, R15 ;  /* 0x0000000f00097202 */ /* 0x000fc40000000f00 */
[-C--:B------:R-:W-:Y:S01]  /*7de40*/  LEA.HI.X.SX32 R17, R11, R2.reuse, 0x1, P6 ;  /* 0x000000020b117211 */ /* 0x080fe200030f0eff */
[----:B------:R-:W3:Y:S04]  /*7de50*/  LDL.LU.64 R14, [R1+0x1290] ;  /* 0x00129000010e7983 */ /* 0x000ee80000300a00 */
[----:B------:R0:W-:Y:S04]  /*7de60*/  STL [R1+0xb0], R6 ;  /* 0x0000b00601007387 */ /* 0x0001e80000100800 */
[----:B------:R2:W-:Y:S01]  /*7de70*/  STL.64 [R1+0x750], R16 ;  /* 0x0007501001007387 */ /* 0x0005e20000100a00 */
[----:B------:R-:W-:-:S05]  /*7de80*/  LEA.HI.X.SX32 R9, R10, R2, 0x1, P2 ;  /* 0x000000020a097211 */ /* 0x000fca00010f0eff */
[----:B------:R-:W-:Y:S01]  /*7de90*/  STL [R1+0x75c], R9 ;  /* 0x00075c0901007387 */ /* 0x000fe20000100800 */
[----:B0-----:R-:W-:Y:S02]  /*7dea0*/  IMAD R6, R4, 0x2, R6 ;  /* 0x0000000204067824 */ /* 0x001fe400078e0206 */
[----:B------:R-:W0:Y:S03]  /*7deb0*/  LDC R4, c[0x0][0x3e8] ;  /* 0x0000fa00ff047b82 */ /* 0x000e260000000800 */
[----:B------:R-:W-:Y:S01]  /*7dec0*/  STL [R1+0xa4], R6 ;  /* 0x0000a40601007387 */ /* 0x000fe20000100800 */
[----:B--2---:R-:W-:-:S04]  /*7ded0*/  IADD3 R16, P0, PT, R12, R0, RZ ;  /* 0x000000000c107210 */ /* 0x004fc80007f1e0ff */
[----:B------:R-:W-:-:S05]  /*7dee0*/  LEA.HI.X.SX32 R17, R12, R2, 0x1, P0 ;  /* 0x000000020c117211 */ /* 0x000fca00000f0eff */
[----:B------:R1:W-:Y:S04]  /*7def0*/  STL.64 [R1+0x7b0], R16 ;  /* 0x0007b01001007387 */ /* 0x0003e80000100a00 */
[----:B-1----:R-:W2:Y:S01]  /*7df00*/  LDL.LU.64 R16, [R1+0x1288] ;  /* 0x0012880001107983 */ /* 0x002ea20000300a00 */
[----:B0-----:R-:W-:Y:S02]  /*7df10*/  LEA R6, R4, R6, 0x1 ;  /* 0x0000000604067211 */ /* 0x001fe400078e08ff */
[----:B------:R-:W0:Y:S01]  /*7df20*/  LDC R4, c[0x0][0x3e8] ;  /* 0x0000fa00ff047b82 */ /* 0x000e220000000800 */
[-C--:B------:R-:W-:Y:S02]  /*7df30*/  IADD3 R10, P2, PT, R13, R0.reuse, RZ ;  /* 0x000000000d0a7210 */ /* 0x080fe40007f5e0ff */
[----:B---3--:R-:W-:-:S02]  /*7df40*/  IADD3 R8, P6, PT, R14, R0, RZ ;  /* 0x000000000e087210 */ /* 0x008fc40007fde0ff */
[-C--:B------:R-:W-:Y:S02]  /*7df50*/  LEA.HI.X.SX32 R11, R13, R2.reuse, 0x1, P2 ;  /* 0x000000020d0b7211 */ /* 0x080fe400010f0eff */
[----:B------:R-:W-:Y:S01]  /*7df60*/  LEA.HI.X.SX32 R9, R14, R2, 0x1, P6 ;  /* 0x000000020e097211 */ /* 0x000fe200030f0eff */
[----:B0-----:R-:W-:Y:S02]  /*7df70*/  IMAD R7, R4, 0x2, R6 ;  /* 0x0000000204077824 */ /* 0x001fe400078e0206 */
[----:B------:R-:W0:Y:S01]  /*7df80*/  LDC R4, c[0x0][0x3e8] ;  /* 0x0000fa00ff047b82 */ /* 0x000e220000000800 */
[C---:B------:R-:W-:Y:S01]  /*7df90*/  IADD3 R12, P0, PT, R15.reuse, R0, RZ ;  /* 0x000000000f0c7210 */ /* 0x040fe20007f1e0ff */
[----:B------:R-:W-:Y:S04]  /*7dfa0*/  STL.64 [R1+0x7a8], R10 ;  /* 0x0007a80a01007387 */ /* 0x000fe80000100a00 */
[----:B------:R-:W-:Y:S04]  /*7dfb0*/  STL.64 [R1+0x7a0], R8 ;  /* 0x0007a00801007387 */ /* 0x000fe80000100a00 */
[----:B------:R0:W-:Y:S01]  /*7dfc0*/  STL [R1+0xa0], R7 ;  /* 0x0000a00701007387 */ /* 0x0001e20000100800 */
[----:B------:R-:W-:-:S05]  /*7dfd0*/  LEA.HI.X.SX32 R13, R15, R2, 0x1, P0 ;  /* 0x000000020f0d7211 */ /* 0x000fca00000f0eff */
[----:B------:R-:W-:Y:S01]  /*7dfe0*/  STL.64 [R1+0x738], R12 ;  /* 0x0007380c01007387 */ /* 0x000fe20000100a00 */
[----:B0-----:R-:W-:Y:S02]  /*7dff0*/  IMAD R7, R4, 0x2, R7 ;  /* 0x0000000204077824 */ /* 0x001fe400078e0207 */
[----:B------:R-:W0:Y:S03]  /*7e000*/  LDC R4, c[0x0][0x3e8] ;  /* 0x0000fa00ff047b82 */ /* 0x000e260000000800 */
[----:B------:R0:W-:Y:S01]  /*7e010*/  STL [R1+0x9c], R7 ;  /* 0x00009c0701007387 */ /* 0x0001e20000100800 */
[----:B-----5:R-:W-:Y:S02]  /*7e020*/  IADD3 R14, P0, PT, R18, R0, RZ ;  /* 0x00000000120e7210 */ /* 0x020fe40007f1e0ff */
[----:B0-----:R-:W-:Y:S02]  /*7e030*/  LEA R7, R4, R7, 0x1 ;  /* 0x0000000704077211 */ /* 0x001fe400078e08ff */
[----:B------:R-:W-:-:S02]  /*7e040*/  LEA.HI.X.SX32 R15, R18, R2, 0x1, P0 ;  /* 0x00000002120f7211 */ /* 0x000fc400000f0eff */
[CC--:B--2---:R-:W-:Y:S02]  /*7e050*/  IADD3 R10, P2, PT, R16.reuse, R0.reuse, RZ ;  /* 0x00000000100a7210 */ /* 0x0c4fe40007f5e0ff */
[C---:B------:R-:W-:Y:S02]  /*7e060*/  IADD3 R8, P6, PT, R17.reuse, R0, RZ ;  /* 0x0000000011087210 */ /* 0x040fe40007fde0ff */
[-C--:B------:R-:W-:Y:S02]  /*7e070*/  LEA.HI.X.SX32 R11, R16, R2.reuse, 0x1, P2 ;  /* 0x00000002100b7211 */ /* 0x080fe400010f0eff */
[----:B------:R-:W-:-:S03]  /*7e080*/  LEA.HI.X.SX32 R9, R17, R2, 0x1, P6 ;  /* 0x0000000211097211 */ /* 0x000fc600030f0eff */
[----:B------:R-:W-:Y:S04]  /*7e090*/  STL.64 [R1+0x780], R10 ;  /* 0x0007800a01007387 */ /* 0x000fe80000100a00 */
[----:B------:R0:W-:Y:S02]  /*7e0a0*/  STL.64 [R1+0x778], R8 ;  /* 0x0007780801007387 */ /* 0x0001e40000100a00 */
[----:B0-----:R-:W-:Y:S02]  /*7e0b0*/  IMAD.MOV.U32 R8, RZ, RZ, R3 ;  /* 0x000000ffff087224 */ /* 0x001fe400078e0003 */
[----:B------:R-:W0:Y:S01]  /*7e0c0*/  LDC R3, c[0x0][0x3e8] ;  /* 0x0000fa00ff037b82 */ /* 0x000e220000000800 */
[----:B------:R-:W-:Y:S01]  /*7e0d0*/  STL.64 [R1+0x728], R14 ;  /* 0x0007280e01007387 */ /* 0x000fe20000100a00 */
[----:B0-----:R-:W-:-:S06]  /*7e0e0*/  IMAD R4, R3, 0x2, R7 ;  /* 0x0000000203047824 */ /* 0x001fcc00078e0207 */
[----:B------:R-:W0:Y:S01]  /*7e0f0*/  LDC R3, c[0x0][0x3e8] ;  /* 0x0000fa00ff037b82 */ /* 0x000e220000000800 */
[----:B------:R0:W-:Y:S01]  /*7e100*/  STL [R1+0x94], R4 ;  /* 0x0000940401007387 */ /* 0x0001e20000100800 */
[-C--:B------:R-:W-:Y:S02]  /*7e110*/  IADD3 R12, P2, PT, R19, R0.reuse, RZ ;  /* 0x00000000130c7210 */ /* 0x080fe40007f5e0ff */
[C---:B------:R-:W-:Y:S02]  /*7e120*/  IADD3 R10, P6, PT, R20.reuse, R0, RZ ;  /* 0x00000000140a7210 */ /* 0x040fe40007fde0ff */
[----:B0-----:R-:W-:Y:S02]  /*7e130*/  LEA R4, R3, R4, 0x1 ;  /* 0x0000000403047211 */ /* 0x001fe400078e08ff */
[----:B------:R-:W0:Y:S01]  /*7e140*/  LDC R3, c[0x0][0x3e8] ;  /* 0x0000fa00ff037b82 */ /* 0x000e220000000800 */
[-C--:B------:R-:W-:Y:S02]  /*7e150*/  LEA.HI.X.SX32 R13, R19, R2.reuse, 0x1, P2 ;  /* 0x00000002130d7211 */ /* 0x080fe400010f0eff */
[----:B------:R-:W-:-:S03]  /*7e160*/  LEA.HI.X.SX32 R11, R20, R2, 0x1, P6 ;  /* 0x00000002140b7211 */ /* 0x000fc600030f0eff */
[----:B------:R-:W-:Y:S04]  /*7e170*/  STL.64 [R1+0x720], R12 ;  /* 0x0007200c01007387 */ /* 0x000fe80000100a00 */
[----:B------:R-:W-:Y:S04]  /*7e180*/  STL.64 [R1+0x748], R10 ;  /* 0x0007480a01007387 */ /* 0x000fe80000100a00 */
[----:B------:R1:W-:Y:S01]  /*7e190*/  STL [R1+0x4c], R4 ;  /* 0x00004c0401007387 */ /* 0x0003e20000100800 */
[----:B0-----:R-:W-:-:S03]  /*7e1a0*/  IMAD R3, R3, 0x2, R4 ;  /* 0x0000000203037824 */ /* 0x001fc600078e0204 */
[----:B-1----:R-:W2:Y:S01]  /*7e1b0*/  LDL.LU R4, [R1+0x18] ;  /* 0x0000180001047983 */ /* 0x002ea20000300800 */
[----:B------:R-:W-:-:S04]  /*7e1c0*/  IADD3 R12, P2, PT, R22, R0, RZ ;  /* 0x00000000160c7210 */ /* 0x000fc80007f5e0ff */
[----:B------:R-:W-:Y:S01]  /*7e1d0*/  LEA.HI.X.SX32 R13, R22, R2, 0x1, P2 ;  /* 0x00000002160d7211 */ /* 0x000fe200010f0eff */
[----:B------:R-:W-:Y:S02]  /*7e1e0*/  IMAD.MOV.U32 R22, RZ, RZ, R3 ;  /* 0x000000ffff167224 */ /* 0x000fe400078e0003 */
[----:B------:R-:W0:Y:S01]  /*7e1f0*/  LDC R3, c[0x0][0x3e8] ;  /* 0x0000fa00ff037b82 */ /* 0x000e220000000800 */
[----:B------:R-:W-:-:S04]  /*7e200*/  IADD3 R14, P0, PT, R21, R0, RZ ;  /* 0x00000000150e7210 */ /* 0x000fc80007f1e0ff */
[----:B------:R-:W-:Y:S02]  /*7e210*/  LEA.HI.X.SX32 R15, R21, R2, 0x1, P0 ;  /* 0x00000002150f7211 */ /* 0x000fe400000f0eff */
[----:B------:R-:W-:-:S03]  /*7e220*/  IADD3 R10, P6, PT, R23, R0, RZ ;  /* 0x00000000170a7210 */ /* 0x000fc60007fde0ff */
[----:B------:R1:W-:Y:S04]  /*7e230*/  STL.64 [R1+0x708], R14 ;  /* 0x0007080e01007387 */ /* 0x0003e80000100a00 */
[----:B------:R-:W3:Y:S04]  /*7e240*/  LDL.LU R18, [R1+0x14] ;  /* 0x0000140001127983 */ /* 0x000ee80000300800 */
[----:B------:R0:W-:Y:S01]  /*7e250*/  STL.64 [R1+0x700], R12 ;  /* 0x0007000c01007387 */ /* 0x0001e20000100a00 */
[----:B------:R-:W-:Y:S02]  /*7e260*/  LEA.HI.X.SX32 R11, R23, R2, 0x1, P6 ;  /* 0x00000002170b7211 */ /* 0x000fe400030f0eff */
[----:B-1----:R-:W-:Y:S01]  /*7e270*/  IADD3 R14, P0, PT, R24, R0, RZ ;  /* 0x00000000180e7210 */ /* 0x002fe20007f1e0ff */
[----:B0-----:R-:W-:-:S03]  /*7e280*/  IMAD R13, R3, 0x2, R22 ;  /* 0x00000002030d7824 */ /* 0x001fc600078e0216 */
[----:B------:R-:W-:Y:S01]  /*7e290*/  LEA.HI.X.SX32 R15, R24, R2, 0x1, P0 ;  /* 0x00000002180f7211 */ /* 0x000fe200000f0eff */
[----:B------:R-:W-:Y:S04]  /*7e2a0*/  STL.64 [R1+0x6f8], R10 ;  /* 0x0006f80a01007387 */ /* 0x000fe80000100a00 */
[----:B------:R-:W-:Y:S04]  /*7e2b0*/  STL [R1+0x44], R13 ;  /* 0x0000440d01007387 */ /* 0x000fe80000100800 */
[----:B------:R0:W-:Y:S01]  /*7e2c0*/  STL.64 [R1+0x6d8], R14 ;  /* 0x0006d80e01007387 */ /* 0x0001e20000100a00 */
[----:B------:R-:W-:-:S02]  /*7e2d0*/  MOV R12, R5 ;  /* 0x00000005000c7202 */ /* 0x000fc40000000f00 */
[----:B------:R-:W1:Y:S01]  /*7e2e0*/  LDC R5, c[0x0][0x3e8] ;  /* 0x0000fa00ff057b82 */ /* 0x000e620000000800 */
[----:B0-----:R-:W4:Y:S04]  /*7e2f0*/  LDL.LU R15, [R1+0x1c] ;  /* 0x00001c00010f7983 */ /* 0x001f280000300800 */
[----:B------:R-:W5:Y:S04]  /*7e300*/  LDL.LU R9, [R1+0x24] ;  /* 0x0000240001097983 */ /* 0x000f680000300800 */
[----:B------:R-:W4:Y:S01]  /*7e310*/  LDL.LU R3, [R1+0x20] ;  /* 0x0000200001037983 */ /* 0x000f220000300800 */
[----:B------:R-:W-:-:S02]  /*7e320*/  IADD3 R16, P2, PT, R25, R0, RZ ;  /* 0x0000000019107210 */ /* 0x000fc40007f5e0ff */
[----:B------:R-:W-:Y:S01]  /*7e330*/  IADD3 R10, P6, PT, R26, R0, RZ ;  /* 0x000000001a0a7210 */ /* 0x000fe20007fde0ff */
[----:B------:R-:W0:Y:S01]  /*7e340*/  LDC R14, c[0x0][0x3e8] ;  /* 0x0000fa00ff0e7b82 */ /* 0x000e220000000800 */
[----:B-1----:R-:W-:-:S07]  /*7e350*/  IMAD R13, R5, 0x2, R13 ;  /* 0x00000002050d7824 */ /* 0x002fce00078e020d */
[----:B------:R-:W1:Y:S01]  /*7e360*/  LDC R5, c[0x0][0x3e8] ;  /* 0x0000fa00ff057b82 */ /* 0x000e620000000800 */
[-C--:B------:R-:W-:Y:S02]  /*7e370*/  LEA.HI.X.SX32 R17, R25, R2.reuse, 0x1, P2 ;  /* 0x0000000219117211 */ /* 0x080fe400010f0eff */
[----:B------:R-:W-:Y:S01]  /*7e380*/  LEA.HI.X.SX32 R11, R26, R2, 0x1, P6 ;  /* 0x000000021a0b7211 */ /* 0x000fe200030f0eff */
[----:B------:R-:W-:Y:S04]  /*7e390*/  STL [R1+0x40], R13 ;  /* 0x0000400d01007387 */ /* 0x000fe80000100800 */
[----:B------:R-:W-:Y:S04]  /*7e3a0*/  STL.64 [R1+0x6d0], R16 ;  /* 0x0006d01001007387 */ /* 0x000fe80000100a00 */
[----:B------:R0:W-:Y:S02]  /*7e3b0*/  STL.64 [R1+0x6c8], R10 ;  /* 0x0006c80a01007387 */ /* 0x0001e40000100a00 */
[----:B0-----:R-:W-:-:S04]  /*7e3c0*/  IADD3 R10, P0, PT, R27, R0, RZ ;  /* 0x000000001b0a7210 */ /* 0x001fc80007f1e0ff */
[----:B------:R-:W-:Y:S02]  /*7e3d0*/  LEA.HI.X.SX32 R11, R27, R2, 0x1, P0 ;  /* 0x000000021b0b7211 */ /* 0x000fe400000f0eff */
[----:B-1----:R-:W-:-:S03]  /*7e3e0*/  LEA R5, R5, R13, 0x1 ;  /* 0x0000000d05057211 */ /* 0x002fc600078e08ff */
[----:B------:R0:W-:Y:S02]  /*7e3f0*/  STL.64 [R1+0x698], R10 ;  /* 0x0006980a01007387 */ /* 0x0001e40000100a00 */
[----:B------:R-:W-:Y:S02]  /*7e400*/  IMAD.MOV.U32 R27, RZ, RZ, R5 ;  /* 0x000000ffff1b7224 */ /* 0x000fe400078e0005 */
[----:B0-----:R-:W5:Y:S04]  /*7e410*/  LDL.LU R11, [R1+0x28] ;  /* 0x00002800010b7983 */ /* 0x001f680000300800 */
[----:B------:R-:W5:Y:S01]  /*7e420*/  LDL.LU R5, [R1+0x30] ;  /* 0x0000300001057983 */ /* 0x000f620000300800 */
[----:B------:R-:W0:Y:S01]  /*7e430*/  LDC R10, c[0x0][0x3e8] ;  /* 0x0000fa00ff0a7b82 */ /* 0x000e220000000800 */
[----:B------:R-:W-:Y:S01]  /*7e440*/  IMAD R19, R14, 0x2, R29 ;  /* 0x000000020e137824 */ /* 0x000fe200078e021d */
[----:B------:R-:W-:Y:S01]  /*7e450*/  IADD3 R20, P2, PT, R28, R0, RZ ;  /* 0x000000001c147210 */ /* 0x000fe20007f5e0ff */
[----:B------:R-:W5:Y:S01]  /*7e460*/  LDL.LU R13, [R1+0x2c] ;  /* 0x00002c00010d7983 */ /* 0x000f620000300800 */
[----:B0-----:R-:W-:-:S04]  /*7e470*/  LEA R14, R10, R27, 0x1 ;  /* 0x0000001b0a0e7211 */ /* 0x001fc800078e08ff */
[----:B------:R-:W0:Y:S01]  /*7e480*/  LDC R10, c[0x0][0x3e8] ;  /* 0x0000fa00ff0a7b82 */ /* 0x000e220000000800 */
[----:B------:R0:W-:Y:S01]  /*7e490*/  STL [R1+0x38], R14 ;  /* 0x0000380e01007387 */ /* 0x0001e20000100800 */
[----:B------:R-:W-:Y:S02]  /*7e4a0*/  LEA.HI.X.SX32 R21, R28, R2, 0x1, P2 ;  /* 0x000000021c157211 */ /* 0x000fe400010f0eff */
[----:B------:R-:W-:Y:S01]  /*7e4b0*/  IADD3 R16, P6, PT, R29, R0, RZ ;  /* 0x000000001d107210 */ /* 0x000fe20007fde0ff */
[----:B0-----:R-:W-:-:S03]  /*7e4c0*/  IMAD R14, R10, 0x2, R14 ;  /* 0x000000020a0e7824 */ /* 0x001fc600078e020e */
[----:B------:R-:W0:Y:S01]  /*7e4d0*/  LDC R10, c[0x0][0x3e8] ;  /* 0x0000fa00ff0a7b82 */ /* 0x000e220000000800 */
[----:B------:R-:W-:Y:S02]  /*7e4e0*/  IADD3 R28, P0, PT, R19, R0, RZ ;  /* 0x00000000131c7210 */ /* 0x000fe40007f1e0ff */
[-C--:B------:R-:W-:Y:S01]  /*7e4f0*/  LEA.HI.X.SX32 R17, R29, R2.reuse, 0x1, P6 ;  /* 0x000000021d117211 */ /* 0x080fe200030f0eff */
[----:B------:R1:W-:Y:S01]  /*7e500*/  STL.64 [R1+0x690], R20 ;  /* 0x0006901401007387 */ /* 0x0003e20000100a00 */
[----:B------:R-:W-:-:S03]  /*7e510*/  LEA.HI.X.SX32 R29, R19, R2, 0x1, P0 ;  /* 0x00000002131d7211 */ /* 0x000fc600000f0eff */
[----:B------:R-:W-:Y:S04]  /*7e520*/  STL.64 [R1+0x688], R16 ;  /* 0x0006881001007387 */ /* 0x000fe80000100a00 */
[----:B-1----:R-:W5:Y:S04]  /*7e530*/  LDL.LU R21, [R1+0x34] ;  /* 0x0000340001157983 */ /* 0x002f680000300800 */
[----:B------:R1:W-:Y:S04]  /*7e540*/  STL [R1+0xc], R14 ;  /* 0x00000c0e01007387 */ /* 0x0003e80000100800 */
[----:B------:R-:W-:Y:S04]  /*7e550*/  STL.64 [R1+0x668], R28 ;  /* 0x0006681c01007387 */ /* 0x000fe80000100a00 */
[----:B------:R-:W5:Y:S01]  /*7e560*/  LDL.LU R20, [R1+0x68] ;  /* 0x0000680001147983 */ /* 0x000f620000300800 */
[----:B0-----:R-:W-:-:S05]  /*7e570*/  IMAD R10, R10, 0x2, R14 ;  /* 0x000000020a0a7824 */ /* 0x001fca00078e020e */
[----:B------:R0:W-:Y:S01]  /*7e580*/  STL [R1+0x8], R10 ;  /* 0x0000080a01007387 */ /* 0x0001e20000100800 */
[----:B--2---:R-:W-:-:S04]  /*7e590*/  IADD3 R24, P2, PT, R4, R0, RZ ;  /* 0x0000000004187210 */ /* 0x004fc80007f5e0ff */
[----:B------:R-:W-:Y:S02]  /*7e5a0*/  LEA.HI.X.SX32 R25, R4, R2, 0x1, P2 ;  /* 0x0000000204197211 */ /* 0x000fe400010f0eff */
[----:B------:R-:W0:Y:S03]  /*7e5b0*/  LDC R4, c[0x0][0x3e8] ;  /* 0x0000fa00ff047b82 */ /* 0x000e260000000800 */
[----:B------:R4:W-:Y:S04]  /*7e5c0*/  STL.64 [R1+0x660], R24 ;  /* 0x0006601801007387 */ /* 0x0009e80000100a00 */
[----:B-1----:R-:W2:Y:S01]  /*7e5d0*/  LDL.LU R14, [R1+0x64] ;  /* 0x00006400010e7983 */ /* 0x002ea20000300800 */
[----:B---3--:R-:W-:-:S02]  /*7e5e0*/  IADD3 R16, P6, PT, R18, R0, RZ ;  /* 0x0000000012107210 */ /* 0x008fc40007fde0ff */
[----:B0-----:R-:W-:Y:S02]  /*7e5f0*/  LEA R10, R4, R10, 0x1 ;  /* 0x0000000a040a7211 */ /* 0x001fe400078e08ff */
[----:B------:R-:W0:Y:S01]  /*7e600*/  LDC R4, c[0x0][0x3e8] ;  /* 0x0000fa00ff047b82 */ /* 0x000e220000000800 */
[----:B------:R-:W-:-:S05]  /*7e610*/  LEA.HI.X.SX32 R17, R18, R2, 0x1, P6 ;  /* 0x0000000212117211 */ /* 0x000fca00030f0eff */
[----:B------:R1:W-:Y:S04]  /*7e620*/  STL.64 [R1+0x658], R16 ;  /* 0x0006581001007387 */ /* 0x0003e80000100a00 */
[----:B------:R-:W-:Y:S01]  /*7e630*/  STL [R1+0x4], R10 ;  /* 0x0000040a01007387 */ /* 0x000fe20000100800 */
[-C--:B----4-:R-:W-:Y:S02]  /*7e640*/  IADD3 R24, P0, PT, R15, R0.reuse, RZ ;  /* 0x000000000f187210 */ /* 0x090fe40007f1e0ff */
[-C--:B-1----:R-:W-:Y:S02]  /*7e650*/  IADD3 R16, P6, PT, R3, R0.reuse, RZ ;  /* 0x0000000003107210 */ /* 0x082fe40007fde0ff */
[----:B-----5:R-:W-:Y:S02]  /*7e660*/  IADD3 R18, P2, PT, R9, R0, RZ ;  /* 0x0000000009127210 */ /* 0x020fe40007f5e0ff */
[----:B------:R-:W-:-:S02]  /*7e670*/  LEA.HI.X.SX32 R25, R15, R2, 0x1, P0 ;  /* 0x000000020f197211 */ /* 0x000fc400000f0eff */
[-C--:B------:R-:W-:Y:S02]  /*7e680*/  LEA.HI.X.SX32 R17, R3, R2.reuse, 0x1, P6 ;  /* 0x0000000203117211 */ /* 0x080fe400030f0eff */
[----:B------:R-:W-:Y:S01]  /*7e690*/  LEA.HI.X.SX32 R19, R9, R2, 0x1, P2 ;  /* 0x0000000209137211 */ /* 0x000fe200010f0eff */
[----:B0-----:R-:W-:Y:S01]  /*7e6a0*/  IMAD R4, R4, 0x2, R10 ;  /* 0x0000000204047824 */ /* 0x001fe200078e020a */
[----:B------:R-:W-:Y:S04]  /*7e6b0*/  STL.64 [R1+0x650], R24 ;  /* 0x0006501801007387 */ /* 0x000fe80000100a00 */
[----:B------:R0:W-:Y:S01]  /*7e6c0*/  STL.64 [R1+0x640], R16 ;  /* 0x0006401001007387 */ /* 0x0001e20000100a00 */
[----:B------:R-:W1:Y:S03]  /*7e6d0*/  LDC R3, c[0x0][0x3e8] ;  /* 0x0000fa00ff037b82 */ /* 0x000e660000000800 */
[----:B0-----:R-:W3:Y:S04]  /*7e6e0*/  LDL.LU R16, [R1+0x6c] ;  /* 0x00006c0001107983 */ /* 0x001ee80000300800 */
[----:B------:R-:W-:Y:S04]  /*7e6f0*/  STL.64 [R1+0x648], R18 ;  /* 0x0006481201007387 */ /* 0x000fe80000100a00 */
[----:B------:R0:W-:Y:S04]  /*7e700*/  STL [R1], R4 ;  /* 0x0000000401007387 */ /* 0x0001e80000100800 */
[----:B------:R-:W4:Y:S04]  /*7e710*/  LDL.LU R10, [R1+0x74] ;  /* 0x00007400010a7983 */ /* 0x000f280000300800 */
[----:B------:R-:W5:Y:S01]  /*7e720*/  LDL.LU R9, [R1+0x70] ;  /* 0x0000700001097983 */ /* 0x000f620000300800 */
[----:B-1----:R-:W-:-:S02]  /*7e730*/  IMAD R3, R3, 0x2, R4 ;  /* 0x0000000203037824 */ /* 0x002fc400078e0204 */
[----:B0-----:R-:W0:Y:S03]  /*7e740*/  LDC R4, c[0x0][0x3e8] ;  /* 0x0000fa00ff047b82 */ /* 0x001e260000000800 */
[----:B------:R-:W-:Y:S01]  /*7e750*/  STL [R1+0x1258], R3 ;  /* 0x0012580301007387 */ /* 0x000fe20000100800 */
[-C--:B------:R-:W-:Y:S02]  /*7e760*/  IADD3 R28, P0, PT, R11, R0.reuse, RZ ;  /* 0x000000000b1c7210 */ /* 0x080fe40007f1e0ff */
[----:B------:R-:W-:Y:S02]  /*7e770*/  IADD3 R24, P2, PT, R5, R0, RZ ;  /* 0x0000000005187210 */ /* 0x000fe40007f5e0ff */
[-C--:B------:R-:W-:Y:S02]  /*7e780*/  LEA.HI.X.SX32 R29, R11, R2.reuse, 0x1, P0 ;  /* 0x000000020b1d7211 */ /* 0x080fe400000f0eff */
[----:B------:R-:W-:-:S02]  /*7e790*/  LEA.HI.X.SX32 R25, R5, R2, 0x1, P2 ;  /* 0x0000000205197211 */ /* 0x000fc400010f0eff */
[----:B------:R-:W1:Y:S01]  /*7e7a0*/  LDC R5, c[0x0][0x3e8] ;  /* 0x0000fa00ff057b82 */ /* 0x000e620000000800 */
[----:B------:R-:W-:Y:S04]  /*7e7b0*/  STL.64 [R1+0x638], R28 ;  /* 0x0006381c01007387 */ /* 0x000fe80000100a00 */
[----:B------:R0:W-:Y:S04]  /*7e7c0*/  STL.64 [R1+0x630], R24 ;  /* 0x0006301801007387 */ /* 0x0001e80000100a00 */
[----:B0-----:R-:W5:Y:S04]  /*7e7d0*/  LDL.LU R25, [R1+0x78] ;  /* 0x0000780001197983 */ /* 0x001f680000300800 */
[----:B------:R-:W5:Y:S01]  /*7e7e0*/  LDL.LU R11, [R1+0x80] ;  /* 0x00008000010b7983 */ /* 0x000f620000300800 */
[----:B------:R-:W-:-:S02]  /*7e7f0*/  IADD3 R18, P6, PT, R13, R0, RZ ;  /* 0x000000000d127210 */ /* 0x000fc40007fde0ff */
[----:B------:R-:W-:Y:S01]  /*7e800*/  LEA R4, R4, R3, 0x1 ;  /* 0x0000000304047211 */ /* 0x000fe200078e08ff */
[----:B------:R-:W5:Y:S01]  /*7e810*/  LDL.LU R23, [R1+0x7c] ;  /* 0x00007c0001177983 */ /* 0x000f620000300800 */
[----:B------:R-:W-:Y:S01]  /*7e820*/  LEA.HI.X.SX32 R19, R13, R2, 0x1, P6 ;  /* 0x000000020d137211 */ /* 0x000fe200030f0eff */
[----:B------:R-:W-:Y:S01]  /*7e830*/  IMAD.MOV.U32 R15, RZ, RZ, R12 ;  /* 0x000000ffff0f7224 */ /* 0x000fe200078e000c */
[----:B------:R-:W-:Y:S01]  /*7e840*/  MOV R17, R6 ;  /* 0x0000000600117202 */ /* 0x000fe20000000f00 */
[----:B-1----:R-:W-:Y:S01]  /*7e850*/  IMAD R5, R5, 0x2, R4 ;  /* 0x0000000205057824 */ /* 0x002fe200078e0204 */
[----:B------:R-:W0:Y:S01]  /*7e860*/  LDC R6, c[0x0][0x3e8] ;  /* 0x0000fa00ff067b82 */ /* 0x000e220000000800 */
[----:B------:R1:W-:Y:S04]  /*7e870*/  STL.64 [R1+0x628], R18 ;  /* 0x0006281201007387 */ /* 0x0003e80000100a00 */
[----:B------:R-:W5:Y:S04]  /*7e880*/  LDL.LU R24, [R1+0x84] ;  /* 0x0000840001187983 */ /* 0x000f680000300800 */
[----:B------:R-:W-:Y:S01]  /*7e890*/  STL.64 [R1+0x1248], R4 ;  /* 0x0012480401007387 */ /* 0x000fe20000100a00 */
[----:B------:R-:W-:-:S02]  /*7e8a0*/  IADD3 R28, P0, PT, R21, R0, RZ ;  /* 0x00000000151c7210 */ /* 0x000fc40007f1e0ff */
[C---:B-1----:R-:W-:Y:S02]  /*7e8b0*/  IADD3 R18, P2, PT, R20.reuse, R0, RZ ;  /* 0x0000000014127210 */ /* 0x042fe40007f5e0ff */
[-C--:B------:R-:W-:Y:S02]  /*7e8c0*/  LEA.HI.X.SX32 R29, R21, R2.reuse, 0x1, P0 ;  /* 0x00000002151d7211 */ /* 0x080fe400000f0eff */
[----:B------:R-:W-:Y:S02]  /*7e8d0*/  MOV R21, R7 ;  /* 0x0000000700157202 */ /* 0x000fe40000000f00 */
[----:B------:R-:W-:Y:S01]  /*7e8e0*/  LEA.HI.X.SX32 R19, R20, R2, 0x1, P2 ;  /* 0x0000000214137211 */ /* 0x000fe200010f0eff */
[----:B------:R-:W1:Y:S01]  /*7e8f0*/  LDC R7, c[0x0][0x3e8] ;  /* 0x0000fa00ff077b82 */ /* 0x000e620000000800 */
[----:B------:R-:W-:Y:S01]  /*7e900*/  STL.64 [R1+0x620], R28 ;  /* 0x0006201c01007387 */ /* 0x000fe20000100a00 */
[----:B0-----:R-:W-:-:S04]  /*7e910*/  IMAD R6, R6, 0x2, R5 ;  /* 0x0000000206067824 */ /* 0x001fc800078e0205 */
[----:B-1----:R-:W-:Y:S01]  /*7e920*/  IMAD R7, R7, 0x2, R6 ;  /* 0x0000000207077824 */ /* 0x002fe200078e0206 */
[----:B--2---:R-:W-:-:S04]  /*7e930*/  IADD3 R12, P6, PT, R14, R0, RZ ;  /* 0x000000000e0c7210 */ /* 0x004fc80007fde0ff */
[----:B------:R-:W-:-:S05]  /*7e940*/  LEA.HI.X.SX32 R13, R14, R2, 0x1, P6 ;  /* 0x000000020e0d7211 */ /* 0x000fca00030f0eff */
[----:B------:R0:W-:Y:S04]  /*7e950*/  STL.64 [R1+0x610], R12 ;  /* 0x0006100c01007387 */ /* 0x0001e80000100a00 */
[----:B------:R4:W-:Y:S04]  /*7e960*/  STL.64 [R1+0x618], R18 ;  /* 0x0006181201007387 */ /* 0x0009e80000100a00 */
[----:B0-----:R-:W2:Y:S04]  /*7e970*/  LDL.LU R13, [R1+0x8c] ;  /* 0x00008c00010d7983 */ /* 0x001ea80000300800 */
[----:B------:R-:W2:Y:S04]  /*7e980*/  LDL.LU R14, [R1+0x88] ;  /* 0x00008800010e7983 */ /* 0x000ea80000300800 */
[----:B------:R-:W2:Y:S04]  /*7e990*/  LDL.LU R26, [R1+0x90] ;  /* 0x00009000011a7983 */ /* 0x000ea80000300800 */
[----:B------:R-:W-:Y:S01]  /*7e9a0*/  STL.64 [R1+0x1238], R6 ;  /* 0x0012380601007387 */ /* 0x000fe20000100a00 */
[----:B------:R-:W-:-:S02]  /*7e9b0*/  IMAD.MOV.U32 R12, RZ, RZ, R8 ;  /* 0x000000ffff0c7224 */ /* 0x000fc400078e0008 */
[----:B------:R-:W0:Y:S01]  /*7e9c0*/  LDC R8, c[0x0][0x3e8] ;  /* 0x0000fa00ff087b82 */ /* 0x000e220000000800 */
[-C--:B---3--:R-:W-:Y:S02]  /*7e9d0*/  IADD3 R28, P0, PT, R16, R0.reuse, RZ ;  /* 0x00000000101c7210 */ /* 0x088fe40007f1e0ff */
[----:B----4-:R-:W-:Y:S02]  /*7e9e0*/  IADD3 R18, P2, PT, R10, R0, RZ ;  /* 0x000000000a127210 */ /* 0x010fe40007f5e0ff */
[-C--:B------:R-:W-:Y:S02]  /*7e9f0*/  LEA.HI.X.SX32 R29, R16, R2.reuse, 0x1, P0 ;  /* 0x00000002101d7211 */ /* 0x080fe400000f0eff */
[----:B------:R-:W-:-:S03]  /*7ea00*/  LEA.HI.X.SX32 R19, R10, R2, 0x1, P2 ;  /* 0x000000020a137211 */ /* 0x000fc600010f0eff */
[----:B------:R-:W-:Y:S04]  /*7ea10*/  STL.64 [R1+0x608], R28 ;  /* 0x0006081c01007387 */ /* 0x000fe80000100a00 */
[----:B------:R-:W3:Y:S04]  /*7ea20*/  LDL.LU R20, [R1+0xc0] ;  /* 0x0000c00001147983 */ /* 0x000ee80000300800 */
[----:B------:R1:W-:Y:S04]  /*7ea30*/  STL.64 [R1+0x600], R18 ;  /* 0x0006001201007387 */ /* 0x0003e80000100a00 */
[----:B------:R-:W4:Y:S01]  /*7ea40*/  LDL.LU R16, [R1+0xbc] ;  /* 0x0000bc0001107983 */ /* 0x000f220000300800 */
[C---:B-----5:R-:W-:Y:S01]  /*7ea50*/  IADD3 R4, P6, PT, R9.reuse, R0, RZ ;  /* 0x0000000009047210 */ /* 0x060fe20007fde0ff */
[----:B0-----:R-:W-:Y:S01]  /*7ea60*/  IMAD R8, R8, 0x2, R7 ;  /* 0x0000000208087824 */ /* 0x001fe200078e0207 */
[----:B------:R-:W0:Y:S02]  /*7ea70*/  LDC R10, c[0x0][0x3e8] ;  /* 0x0000fa00ff0a7b82 */ /* 0x000e240000000800 */
[----:B------:R-:W-:-:S06]  /*7ea80*/  LEA.HI.X.SX32 R5, R9, R2, 0x1, P6 ;  /* 0x0000000209057211 */ /* 0x000fcc00030f0eff */
[----:B------:R-:W5:Y:S01]  /*7ea90*/  LDC R9, c[0x0][0x3e8] ;  /* 0x0000fa00ff097b82 */ /* 0x000f620000000800 */
[----:B------:R-:W-:Y:S01]  /*7eaa0*/  STL.64 [R1+0x5f8], R4 ;  /* 0x0005f80401007387 */ /* 0x000fe20000100a00 */
[----:B-----5:R-:W-:Y:S02]  /*7eab0*/  LEA R9, R9, R8, 0x1 ;  /* 0x0000000809097211 */ /* 0x020fe400078e08ff */
[-C--:B-1----:R-:W-:Y:S02]  /*7eac0*/  IADD3 R18, P0, PT, R25, R0.reuse, RZ ;  /* 0x0000000019127210 */ /* 0x082fe40007f1e0ff */
[----:B------:R-:W-:Y:S02]  /*7ead0*/  IADD3 R6, P2, PT, R11, R0, RZ ;  /* 0x000000000b067210 */ /* 0x000fe40007f5e0ff */
[-C--:B------:R-:W-:Y:S02]  /*7eae0*/  LEA.HI.X.SX32 R19, R25, R2.reuse, 0x1, P0 ;  /* 0x0000000219137211 */ /* 0x080fe400000f0eff */
[----:B------:R-:W-:-:S02]  /*7eaf0*/  LEA.HI.X.SX32 R7, R11, R2, 0x1, P2 ;  /* 0x000000020b077211 */ /* 0x000fc400010f0eff */
[----:B------:R-:W1:Y:S01]  /*7eb00*/  LDC R11, c[0x0][0x3e8] ;  /* 0x0000fa00ff0b7b82 */ /* 0x000e620000000800 */
[----:B------:R5:W-:Y:S04]  /*7eb10*/  STL.64 [R1+0x5f0], R18 ;  /* 0x0005f01201007387 */ /* 0x000be80000100a00 */
[----:B------:R0:W-:Y:S04]  /*7eb20*/  STL.64 [R1+0x1240], R8 ;  /* 0x0012400801007387 */ /* 0x0001e80000100a00 */
[----:B------:R-:W4:Y:S01]  /*7eb30*/  LDL.LU R25, [R1+0xc8] ;  /* 0x0000c80001197983 */ /* 0x000f220000300800 */
[----:B-----5:R-:W-:-:S03]  /*7eb40*/  IMAD.MOV.U32 R19, RZ, RZ, R17 ;  /* 0x000000ffff137224 */ /* 0x020fc600078e0011 */
[----:B------:R-:W5:Y:S04]  /*7eb50*/  LDL.LU R17, [R1+0xd4] ;  /* 0x0000d40001117983 */ /* 0x000f680000300800 */
[----:B------:R2:W-:Y:S04]  /*7eb60*/  STL.64 [R1+0x5e8], R6 ;  /* 0x0005e80601007387 */ /* 0x0005e80000100a00 */
[----:B------:R-:W5:Y:S01]  /*7eb70*/  LDL.LU R18, [R1+0xd0] ;  /* 0x0000d00001127983 */ /* 0x000f620000300800 */
[-C--:B------:R-:W-:Y:S01]  /*7eb80*/  IADD3 R4, P6, PT, R23, R0.reuse, RZ ;  /* 0x0000000017047210 */ /* 0x080fe20007fde0ff */
[----:B0-----:R-:W-:Y:S01]  /*7eb90*/  IMAD R10, R10, 0x2, R9 ;  /* 0x000000020a0a7824 */ /* 0x001fe200078e0209 */
[----:B------:R-:W-:-:S02]  /*7eba0*/  IADD3 R8, P0, PT, R24, R0, RZ ;  /* 0x0000000018087210 */ /* 0x000fc40007f1e0ff */
[----:B------:R-:W-:Y:S01]  /*7ebb0*/  LEA.HI.X.SX32 R5, R23, R2, 0x1, P6 ;  /* 0x0000000217057211 */ /* 0x000fe200030f0eff */
[----:B------:R-:W-:Y:S01]  /*7ebc0*/  IMAD.MOV.U32 R23, RZ, RZ, R12 ;  /* 0x000000ffff177224 */ /* 0x000fe200078e000c */
[----:B-1----:R-:W-:Y:S01]  /*7ebd0*/  LEA R11, R11, R10, 0x1 ;  /* 0x0000000a0b0b7211 */ /* 0x002fe200078e08ff */
[----:B------:R-:W0:Y:S01]  /*7ebe0*/  LDC R12, c[0x0][0x3e8] ;  /* 0x0000fa00ff0c7b82 */ /* 0x000e220000000800 */
[----:B------:R-:W-:Y:S01]  /*7ebf0*/  LEA.HI.X.SX32 R9, R24, R2, 0x1, P0 ;  /* 0x0000000218097211 */ /* 0x000fe200000f0eff */
[----:B------:R1:W-:Y:S04]  /*7ec00*/  STL.64 [R1+0x5e0], R4 ;  /* 0x0005e00401007387 */ /* 0x0003e80000100a00 */
[----:B------:R-:W-:Y:S04]  /*7ec10*/  STL.64 [R1+0x1230], R10 ;  /* 0x0012300a01007387 */ /* 0x000fe80000100a00 */
[----:B------:R0:W-:Y:S04]  /*7ec20*/  STL.64 [R1+0x5d8], R8 ;  /* 0x0005d80801007387 */ /* 0x0001e80000100a00 */
[----:B------:R-:W5:Y:S01]  /*7ec30*/  LDL.LU R3, [R1+0xd8] ;  /* 0x0000d80001037983 */ /* 0x000f620000300800 */
[----:B0-----:R-:W-:Y:S01]  /*7ec40*/  IMAD R12, R12, 0x2, R11 ;  /* 0x000000020c0c7824 */ /* 0x001fe200078e020b */
[----:B--2---:R-:W-:-:S02]  /*7ec50*/  IADD3 R6, P2, PT, R13, R0, RZ ;  /* 0x000000000d067210 */ /* 0x004fc40007f5e0ff */
[C---:B-1----:R-:W-:Y:S02]  /*7ec60*/  IADD3 R4, P6, PT, R14.reuse, R0, RZ ;  /* 0x000000000e047210 */ /* 0x042fe40007fde0ff */
[-C--:B------:R-:W-:Y:S02]  /*7ec70*/  LEA.HI.X.SX32 R7, R13, R2.reuse, 0x1, P2 ;  /* 0x000000020d077211 */ /* 0x080fe400010f0eff */
[----:B------:R-:W-:Y:S01]  /*7ec80*/  LEA.HI.X.SX32 R5, R14, R2, 0x1, P6 ;  /* 0x000000020e057211 */ /* 0x000fe200030f0eff */
[----:B------:R-:W0:Y:S01]  /*7ec90*/  LDC R13, c[0x0][0x3e8] ;  /* 0x0000fa00ff0d7b82 */ /* 0x000e220000000800 */
[----:B------:R-:W-:-:S07]  /*7eca0*/  IADD3 R8, P0, PT, R26, R0, RZ ;  /* 0x000000001a087210 */ /* 0x000fce0007f1e0ff */
[----:B------:R-:W1:Y:S01]  /*7ecb0*/  LDC R14, c[0x0][0x3e8] ;  /* 0x0000fa00ff0e7b82 */ /* 0x000e620000000800 */
[----:B------:R3:W-:Y:S04]  /*7ecc0*/  STL.64 [R1+0x5d0], R6 ;  /* 0x0005d00601007387 */ /* 0x0007e80000100a00 */
[----:B------:R-:W2:Y:S04]  /*7ecd0*/  LDL.LU R29, [R1+0xe8] ;  /* 0x0000e800011d7983 */ /* 0x000ea80000300800 */
[----:B------:R4:W-:Y:S04]  /*7ece0*/  STL.64 [R1+0x5c8], R4 ;  /* 0x0005c80401007387 */ /* 0x0009e80000100a00 */
[----:B------:R-:W2:Y:S01]  /*7ecf0*/  LDL.LU R24, [R1+0xe4] ;  /* 0x0000e40001187983 */ /* 0x000ea20000300800 */
[----:B------:R-:W-:-:S02]  /*7ed00*/  LEA.HI.X.SX32 R9, R26, R2, 0x1, P0 ;  /* 0x000000021a097211 */ /* 0x000fc400000f0eff */
[----:B0-----:R-:W-:-:S05]  /*7ed10*/  LEA R13, R13, R12, 0x1 ;  /* 0x0000000c0d0d7211 */ /* 0x001fca00078e08ff */
[----:B------:R-:W-:Y:S04]  /*7ed20*/  STL.64 [R1+0x1228], R12 ;  /* 0x0012280c01007387 */ /* 0x000fe80000100a00 */
[----:B------:R0:W-:Y:S01]  /*7ed30*/  STL.64 [R1+0x5c0], R8 ;  /* 0x0005c00801007387 */ /* 0x0001e20000100a00 */
[-C--:B---3--:R-:W-:Y:S02]  /*7ed40*/  IADD3 R6, P2, PT, R20, R0.reuse, RZ ;  /* 0x0000000014067210 */ /* 0x088fe40007f5e0ff */
[----:B----4-:R-:W-:Y:S02]  /*7ed50*/  IADD3 R4, P6, PT, R16, R0, RZ ;  /* 0x0000000010047210 */ /* 0x010fe40007fde0ff */
[-C--:B------:R-:W-:Y:S02]  /*7ed60*/  LEA.HI.X.SX32 R7, R20, R2.reuse, 0x1, P2 ;  /* 0x0000000214077211 */ /* 0x080fe400010f0eff */
[----:B------:R-:W-:Y:S01]  /*7ed70*/  LEA.HI.X.SX32 R5, R16, R2, 0x1, P6 ;  /* 0x0000000210057211 */ /* 0x000fe200030f0eff */
[----:B------:R-:W-:-:S02]  /*7ed80*/  IMAD.MOV.U32 R20, RZ, RZ, R15 ;  /* 0x000000ffff147224 */ /* 0x000fc400078e000f */
[----:B-1----:R-:W-:Y:S01]  /*7ed90*/  IMAD R14, R14, 0x2, R13 ;  /* 0x000000020e0e7824 */ /* 0x002fe200078e020d */
[----:B------:R1:W-:Y:S04]  /*7eda0*/  STL.64 [R1+0x5b8], R6 ;  /* 0x0005b80601007387 */ /* 0x0003e80000100a00 */
[----:B0-----:R-:W3:Y:S04]  /*7edb0*/  LDL.LU R9, [R1+0xf0] ;  /* 0x0000f00001097983 */ /* 0x001ee80000300800 */
[----:B------:R0:W-:Y:S01]  /*7edc0*/  STL.64 [R1+0x5b0], R4 ;  /* 0x0005b00401007387 */ /* 0x0001e20000100a00 */
[----:B------:R-:W4:Y:S08]  /*7edd0*/  LDC R15, c[0x0][0x3e8] ;  /* 0x0000fa00ff0f7b82 */ /* 0x000f300000000800 */
[----:B------:R-:W0:Y:S01]  /*7ede0*/  LDC R16, c[0x0][0x3e8] ;  /* 0x0000fa00ff107b82 */ /* 0x000e220000000800 */
[----:B-1----:R-:W3:Y:S04]  /*7edf0*/  LDL.LU R7, [R1+0xf8] ;  /* 0x0000f80001077983 */ /* 0x002ee80000300800 */
[----:B------:R-:W3:Y:S01]  /*7ee00*/  LDL.LU R26, [R1+0xf4] ;  /* 0x0000f400011a7983 */ /* 0x000ee20000300800 */
[----:B----4-:R-:W-:-:S02]  /*7ee10*/  LEA R15, R15, R14, 0x1 ;  /* 0x0000000e0f0f7211 */ /* 0x010fc400078e08ff */
[----:B------:R-:W-:-:S04]  /*7ee20*/  IADD3 R12, P0, PT, R25, R0, RZ ;  /* 0x00000000190c7210 */ /* 0x000fc80007f1e0ff */
[----:B------:R-:W-:Y:S02]  /*7ee30*/  LEA.HI.X.SX32 R13, R25, R2, 0x1, P0 ;  /* 0x00000002190d7211 */ /* 0x000fe400000f0eff */
[CC--:B-----5:R-:W-:Y:S02]  /*7ee40*/  IADD3 R10, P2, PT, R17.reuse, R0.reuse, RZ ;  /* 0x00000000110a7210 */ /* 0x0e0fe40007f5e0ff */
[----:B0-----:R-:W-:Y:S01]  /*7ee50*/  IADD3 R4, P6, PT, R18, R0, RZ ;  /* 0x0000000012047210 */ /* 0x001fe20007fde0ff */
[----:B------:R-:W-:Y:S01]  /*7ee60*/  STL.64 [R1+0x5a8], R12 ;  /* 0x0005a80c01007387 */ /* 0x000fe20000100a00 */
[----:B------:R-:W-:-:S03]  /*7ee70*/  LEA.HI.X.SX32 R11, R17, R2, 0x1, P2 ;  /* 0x00000002110b7211 */ /* 0x000fc600010f0eff */
[----:B------:R-:W-:Y:S01]  /*7ee80*/  STL.64 [R1+0x1220], R14 ;  /* 0x0012200e01007387 */ /* 0x000fe20000100a00 */
[----:B------:R-:W-:-:S03]  /*7ee90*/  LEA.HI.X.SX32 R5, R18, R2, 0x1, P6 ;  /* 0x0000000212057211 */ /* 0x000fc600030f0eff */
[----:B------:R-:W-:Y:S04]  /*7eea0*/  STL [R1+0x1268], R15 ;  /* 0x0012680f01007387 */ /* 0x000fe80000100800 */
[----:B------:R-:W4:Y:S04]  /*7eeb0*/  LDL.LU R8, [R1+0x158] ;  /* 0x0001580001087983 */ /* 0x000f280000300800 */
[----:B------:R0:W-:Y:S01]  /*7eec0*/  STL.64 [R1+0x5a0], R10 ;  /* 0x0005a00a01007387 */ /* 0x0001e20000100a00 */
[----:B------:R-:W-:-:S03]  /*7eed0*/  IMAD.MOV.U32 R25, RZ, RZ, R23 ;  /* 0x000000ffff197224 */ /* 0x000fc600078e0017 */
[----:B------:R-:W-:Y:S04]  /*7eee0*/  STL.64 [R1+0x598], R4 ;  /* 0x0005980401007387 */ /* 0x000fe80000100a00 */
[----:B------:R-:W5:Y:S04]  /*7eef0*/  LDL.LU R23, [R1+0x154] ;  /* 0x0001540001177983 */ /* 0x000f680000300800 */
[----:B------:R-:W5:Y:S01]  /*7ef00*/  LDL.LU R28, [R1+0x150] ;  /* 0x00015000011c7983 */ /* 0x000f620000300800 */
[----:B------:R-:W1:Y:S01]  /*7ef10*/  LDC R17, c[0x0][0x3e8] ;  /* 0x0000fa00ff117b82 */ /* 0x000e620000000800 */
[----:B------:R-:W-:-:S07]  /*7ef20*/  IMAD R16, R16, 0x2, R15 ;  /* 0x0000000210107824 */ /* 0x000fce00078e020f */
[----:B------:R-:W1:Y:S01]  /*7ef30*/  LDC R18, c[0x0][0x3e8] ;  /* 0x0000fa00ff127b82 */ /* 0x000e620000000800 */
[----:B0-----:R-:W-:-:S04]  /*7ef40*/  IADD3 R10, P0, PT, R3, R0, RZ ;  /* 0x00000000030a7210 */ /* 0x001fc80007f1e0ff */
[----:B------:R-:W-:-:S05]  /*7ef50*/  LEA.HI.X.SX32 R11, R3, R2, 0x1, P0 ;  /* 0x00000002030b7211 */ /* 0x000fca00000f0eff */
[----:B------:R0:W-:Y:S01]  /*7ef60*/  STL.64 [R1+0x590], R10 ;  /* 0x0005900a01007387 */ /* 0x0001e20000100a00 */
[----:B-1----:R-:W-:-:S03]  /*7ef70*/  LEA R17, R17, R16, 0x1 ;  /* 0x0000001011117211 */ /* 0x002fc600078e08ff */
[----:B0-----:R-:W5:Y:S04]  /*7ef80*/  LDL.LU R10, [R1+0x14c] ;  /* 0x00014c00010a7983 */ /* 0x001f680000300800 */
[----:B------:R-:W-:Y:S01]  /*7ef90*/  STL.64 [R1+0x1250], R16 ;  /* 0x0012501001007387 */ /* 0x000fe20000100a00 */
[----:B------:R-:W-:Y:S01]  /*7efa0*/  IMAD R18, R18, 0x2, R17 ;  /* 0x0000000212127824 */ /* 0x000fe200078e0211 */
[CC--:B--2---:R-:W-:Y:S02]  /*7efb0*/  IADD3 R4, P6, PT, R24.reuse, R0.reuse, RZ ;  /* 0x0000000018047210 */ /* 0x0c4fe40007fde0ff */
[C---:B------:R-:W-:Y:S02]  /*7efc0*/  IADD3 R12, P2, PT, R29.reuse, R0, RZ ;  /* 0x000000001d0c7210 */ /* 0x040fe40007f5e0ff */
[-C--:B------:R-:W-:Y:S01]  /*7efd0*/  LEA.HI.X.SX32 R5, R24, R2.reuse, 0x1, P6 ;  /* 0x0000000218057211 */ /* 0x080fe200030f0eff */
[----:B------:R-:W-:Y:S01]  /*7efe0*/  IMAD.MOV.U32 R24, RZ, RZ, R19 ;  /* 0x000000ffff187224 */ /* 0x000fe200078e0013 */
[----:B------:R-:W-:Y:S01]  /*7eff0*/  LEA.HI.X.SX32 R13, R29, R2, 0x1, P2 ;  /* 0x000000021d0d7211 */ /* 0x000fe200010f0eff */
[----:B------:R-:W0:Y:S04]  /*7f000*/  LDC R19, c[0x0][0x3e8] ;  /* 0x0000fa00ff137b82 */ /* 0x000e280000000800 */
[----:B------:R1:W-:Y:S04]  /*7f010*/  STL.64 [R1+0x588], R12 ;  /* 0x0005880c01007387 */ /* 0x0003e80000100a00 */
[----:B------:R-:W2:Y:S04]  /*7f020*/  LDL.LU R6, [R1+0x148] ;  /* 0x0001480001067983 */ /* 0x000ea80000300800 */
[----:B------:R0:W-:Y:S04]  /*7f030*/  STL.64 [R1+0x580], R4 ;  /* 0x0005800401007387 */ /* 0x0001e80000100a00 */
[----:B------:R-:W2:Y:S01]  /*7f040*/  LDL.LU R3, [R1+0x114] ;  /* 0x0001140001037983 */ /* 0x000ea20000300800 */
[----:B0-----:R-:W-:-:S05]  /*7f050*/  LEA R19, R19, R18, 0x1 ;  /* 0x0000001213137211 */ /* 0x001fca00078e08ff */
[----:B------:R-:W-:Y:S01]  /*7f060*/  STL.64 [R1+0x1260], R18 ;  /* 0x0012601201007387 */ /* 0x000fe20000100a00 */
[----:B---3--:R-:W-:-:S04]  /*7f070*/  IADD3 R14, P0, PT, R9, R0, RZ ;  /* 0x00000000090e7210 */ /* 0x008fc80007f1e0ff */
[----:B------:R-:W-:Y:S02]  /*7f080*/  LEA.HI.X.SX32 R15, R9, R2, 0x1, P0 ;  /* 0x00000002090f7211 */ /* 0x000fe400000f0eff */
[----:B-1----:R-:W-:-:S04]  /*7f090*/  IADD3 R12, P2, PT, R7, R0, RZ ;  /* 0x00000000070c7210 */ /* 0x002fc80007f5e0ff */
[----:B------:R-:W-:Y:S01]  /*7f0a0*/  LEA.HI.X.SX32 R13, R7, R2, 0x1, P2 ;  /* 0x00000002070d7211 */ /* 0x000fe200010f0eff */
[----:B------:R-:W-:Y:S04]  /*7f0b0*/  STL.64 [R1+0x578], R14 ;  /* 0x0005780e01007387 */ /* 0x000fe80000100a00 */
[----:B------:R-:W-:Y:S04]  /*7f0c0*/  STL.64 [R1+0x570], R12 ;  /* 0x0005700c01007387 */ /* 0x000fe80000100a00 */
[----:B------:R-:W3:Y:S01]  /*7f0d0*/  LDL.LU R9, [R1+0x144] ;  /* 0x0001440001097983 */ /* 0x000ee20000300800 */
[----:B------:R-:W-:-:S04]  /*7f0e0*/  IADD3 R4, P6, PT, R26, R0, RZ ;  /* 0x000000001a047210 */ /* 0x000fc80007fde0ff */
[----:B------:R-:W-:-:S05]  /*7f0f0*/  LEA.HI.X.SX32 R5, R26, R2, 0x1, P6 ;  /* 0x000000021a057211 */ /* 0x000fca00030f0eff */
[----:B------:R0:W-:Y:S04]  /*7f100*/  STL.64 [R1+0x568], R4 ;  /* 0x0005680401007387 */ /* 0x0001e80000100a00 */
[----:B------:R-:W3:Y:S01]  /*7f110*/  LDL.LU R7, [R1+0x160] ;  /* 0x0001600001077983 */ /* 0x000ee20000300800 */
[----:B------:R-:W-:Y:S02]  /*7f120*/  IMAD.MOV.U32 R29, RZ, RZ, R20 ;  /* 0x000000ffff1d7224 */ /* 0x000fe400078e0014 */
[----:B------:R-:W1:Y:S01]  /*7f130*/  LDC R20, c[0x0][0x3e8] ;  /* 0x0000fa00ff147b82 */ /* 0x000e620000000800 */
[----:B------:R-:W-:-:S07]  /*7f140*/  MOV R26, R21 ;  /* 0x00000015001a7202 */ /* 0x000fce0000000f00 */
[----:B------:R-:W4:Y:S01]  /*7f150*/  LDC R21, c[0x0][0x3e8] ;  /* 0x0000fa00ff157b82 */ /* 0x000f220000000800 */
[----:B0-----:R-:W3:Y:S01]  /*7f160*/  LDL.LU R4, [R1+0x140] ;  /* 0x0001400001047983 */ /* 0x001ee20000300800 */
[----:B-1----:R-:W-:-:S04]  /*7f170*/  IMAD R20, R20, 0x2, R19 ;  /* 0x0000000214147824 */ /* 0x002fc800078e0213 */
[----:B----4-:R-:W-:Y:S01]  /*7f180*/  IMAD R21, R21, 0x2, R20 ;  /* 0x0000000215157824 */ /* 0x010fe200078e0214 */
[-C--:B------:R-:W-:Y:S02]  /*7f190*/  IADD3 R16, P0, PT, R8, R0.reuse, RZ ;  /* 0x0000000008107210 */ /* 0x080fe40007f1e0ff */
[CC--:B-----5:R-:W-:Y:S02]  /*7f1a0*/  IADD3 R14, P2, PT, R23.reuse, R0.reuse, RZ ;  /* 0x00000000170e7210 */ /* 0x0e0fe40007f5e0ff */
[----:B------:R-:W-:Y:S02]  /*7f1b0*/  IADD3 R12, P6, PT, R28, R0, RZ ;  /* 0x000000001c0c7210 */ /* 0x000fe40007fde0ff */
[-C--:B------:R-:W-:Y:S02]  /*7f1c0*/  LEA.HI.X.SX32 R17, R8, R2.reuse, 0x1, P0 ;  /* 0x0000000208117211 */ /* 0x080fe400000f0eff */
[-C--:B------:R-:W-:Y:S02]  /*7f1d0*/  LEA.HI.X.SX32 R15, R23, R2.reuse, 0x1, P2 ;  /* 0x00000002170f7211 */ /* 0x080fe400010f0eff */
[----:B------:R-:W-:Y:S01]  /*7f1e0*/  LEA.HI.X.SX32 R13, R28, R2, 0x1, P6 ;  /* 0x000000021c0d7211 */ /* 0x000fe200030f0eff */
[----:B------:R-:W-:Y:S04]  /*7f1f0*/  STL.64 [R1+0x1270], R20 ;  /* 0x0012701401007387 */ /* 0x000fe80000100a00 */
[----:B------:R-:W-:Y:S01]  /*7f200*/  STL.64 [R1+0x560], R16 ;  /* 0x0005601001007387 */ /* 0x000fe20000100a00 */
[----:B------:R-:W-:Y:S01]  /*7f210*/  IMAD.MOV.U32 R5, RZ, RZ, R22 ;  /* 0x000000ffff057224 */ /* 0x000fe200078e0016 */
[----:B------:R-:W0:Y:S02]  /*7f220*/  LDC R23, c[0x0][0x3e8] ;  /* 0x0000fa00ff177b82 */ /* 0x000e240000000800 */
[----:B------:R1:W-:Y:S04]  /*7f230*/  STL.64 [R1+0x550], R12 ;  /* 0x0005500c01007387 */ /* 0x0003e80000100a00 */
[----:B------:R4:W-:Y:S02]  /*7f240*/  STL.64 [R1+0x558], R14 ;  /* 0x0005580e01007387 */ /* 0x0009e40000100a00 */
[----:B------:R-:W5:Y:S02]  /*7f250*/  LDC R22, c[0x0][0x3e8] ;  /* 0x0000fa00ff167b82 */ /* 0x000f640000000800 */
[----:B-1----:R-:W3:Y:S04]  /*7f260*/  LDL.LU R13, [R1+0x13c] ;  /* 0x00013c00010d7983 */ /* 0x002ee80000300800 */
[----:B------:R-:W3:Y:S04]  /*7f270*/  LDL.LU R8, [R1+0x15c] ;  /* 0x00015c0001087983 */ /* 0x000ee80000300800 */
[----:B------:R-:W3:Y:S01]  /*7f280*/  LDL.LU R11, [R1+0x138] ;  /* 0x00013800010b7983 */ /* 0x000ee20000300800 */
[----:B------:R-:W-:-:S02]  /*7f290*/  IMAD.MOV.U32 R28, RZ, RZ, R24 ;  /* 0x000000ffff1c7224 */ /* 0x000fc400078e0018 */
[----:B------:R-:W1:Y:S01]  /*7f2a0*/  LDC R24, c[0x0][0x3e8] ;  /* 0x0000fa00ff187b82 */ /* 0x000e620000000800 */
[----:B------:R-:W-:Y:S02]  /*7f2b0*/  IADD3 R18, P0, PT, R10, R0, RZ ;  /* 0x000000000a127210 */ /* 0x000fe40007f1e0ff */
[----:B-----5:R-:W-:Y:S02]  /*7f2c0*/  LEA R22, R22, R21, 0x1 ;  /* 0x0000001516167211 */ /* 0x020fe400078e08ff */
[----:B------:R-:W-:Y:S02]  /*7f2d0*/  LEA.HI.X.SX32 R19, R10, R2, 0x1, P0 ;  /* 0x000000020a137211 */ /* 0x000fe400000f0eff */
[----:B------:R-:W5:Y:S01]  /*7f2e0*/  LDL.LU R10, [R1+0x134] ;  /* 0x00013400010a7983 */ /* 0x000f620000300800 */
[----:B0-----:R-:W-:-:S03]  /*7f2f0*/  IMAD R23, R23, 0x2, R22 ;  /* 0x0000000217177824 */ /* 0x001fc600078e0216 */
[----:B------:R3:W-:Y:S04]  /*7f300*/  STL.64 [R1+0x548], R18 ;  /* 0x0005481201007387 */ /* 0x0007e80000100a00 */
[----:B------:R-:W-:Y:S01]  /*7f310*/  STL.64 [R1+0x1278], R22 ;  /* 0x0012781601007387 */ /* 0x000fe20000100a00 */
[----:B-1----:R-:W-:Y:S02]  /*7f320*/  LEA R24, R24, R23, 0x1 ;  /* 0x0000001718187211 */ /* 0x002fe400078e08ff */
[CC--:B--2---:R-:W-:Y:S02]  /*7f330*/  IADD3 R16, P2, PT, R6.reuse, R0.reuse, RZ ;  /* 0x0000000006107210 */ /* 0x0c4fe40007f5e0ff */
[----:B----4-:R-:W-:Y:S02]  /*7f340*/  IADD3 R14, P6, PT, R3, R0, RZ ;  /* 0x00000000030e7210 */ /* 0x010fe40007fde0ff */
[----:B------:R-:W-:Y:S01]  /*7f350*/  LEA.HI.X.SX32 R17, R6, R2, 0x1, P2 ;  /* 0x0000000206117211 */ /* 0x000fe200010f0eff */
[----:B------:R-:W-:-:S02]  /*7f360*/  IMAD.MOV.U32 R6, RZ, RZ, R25 ;  /* 0x000000ffff067224 */ /* 0x000fc400078e0019 */
[----:B------:R-:W0:Y:S01]  /*7f370*/  LDC R25, c[0x0][0x3e8] ;  /* 0x0000fa00ff197b82 */ /* 0x000e220000000800 */
[----:B------:R-:W-:Y:S01]  /*7f380*/  LEA.HI.X.SX32 R15, R3, R2, 0x1, P6 ;  /* 0x00000002030f7211 */ /* 0x000fe200030f0eff */
[----:B------:R-:W-:-:S06]  /*7f390*/  IMAD.MOV.U32 R3, RZ, RZ, R26 ;  /* 0x000000ffff037224 */ /* 0x000fcc00078e001a */
[----:B------:R-:W1:Y:S01]  /*7f3a0*/  LDC R26, c[0x0][0x3e8] ;  /* 0x0000fa00ff1a7b82 */ /* 0x000e620000000800 */
[----:B------:R2:W-:Y:S04]  /*7f3b0*/  STL.64 [R1+0x540], R16 ;  /* 0x0005401001007387 */ /* 0x0005e80000100a00 */
[----:B------:R-:W-:Y:S04]  /*7f3c0*/  STL.64 [R1+0x538], R14 ;  /* 0x0005380e01007387 */ /* 0x000fe80000100a00 */
[----:B------:R-:W4:Y:S01]  /*7f3d0*/  LDL.LU R12, [R1+0x12c] ;  /* 0x00012c00010c7983 */ /* 0x000f220000300800 */
[----:B0-----:R-:W-:-:S05]  /*7f3e0*/  LEA R25, R25, R24, 0x1 ;  /* 0x0000001819197211 */ /* 0x001fca00078e08ff */
[----:B-1----:R-:W-:Y:S01]  /*7f3f0*/  IMAD R26, R26, 0x2, R25 ;  /* 0x000000021a1a7824 */ /* 0x002fe200078e0219 */
[----:B---3--:R-:W-:-:S04]  /*7f400*/  IADD3 R18, P0, PT, R9, R0, RZ ;  /* 0x0000000009127210 */ /* 0x008fc80007f1e0ff */
[----:B------:R-:W-:Y:S02]  /*7f410*/  LEA.HI.X.SX32 R19, R9, R2, 0x1, P0 ;  /* 0x0000000209137211 */ /* 0x000fe400000f0eff */
[----:B------:R-:W3:Y:S04]  /*7f420*/  LDL.LU R9, [R1+0x128] ;  /* 0x0001280001097983 */ /* 0x000ee80000300800 */
[----:B------:R-:W-:Y:S04]  /*7f430*/  STL.64 [R1+0x530], R18 ;  /* 0x0005301201007387 */ /* 0x000fe80000100a00 */
[----:B------:R0:W-:Y:S01]  /*7f440*/  STL.64 [R1+0x1280], R24 ;  /* 0x0012801801007387 */ /* 0x0001e20000100a00 */
[----:B--2---:R-:W-:-:S03]  /*7f450*/  IADD3 R16, P2, PT, R7, R0, RZ ;  /* 0x0000000007107210 */ /* 0x004fc60007f5e0ff */
[----:B0-----:R-:W2:Y:S01]  /*7f460*/  LDL.LU R25, [R1+0x130] ;  /* 0x0001300001197983 */ /* 0x001ea20000300800 */
[----:B------:R-:W-:-:S05]  /*7f470*/  LEA.HI.X.SX32 R17, R7, R2, 0x1, P2 ;  /* 0x0000000207117211 */ /* 0x000fca00010f0eff */
[----:B------:R0:W-:Y:S04]  /*7f480*/  STL.64 [R1+0x528], R16 ;  /* 0x0005281001007387 */ /* 0x0001e80000100a00 */
[----:B0-----:R-:W2:Y:S04]  /*7f490*/  LDL.LU R16, [R1+0x124] ;  /* 0x0001240001107983 */ /* 0x001ea80000300800 */
[----:B------:R-:W2:Y:S01]  /*7f4a0*/  LDL.LU R18, [R1+0x110] ;  /* 0x0001100001127983 */ /* 0x000ea20000300800 */
[----:B------:R-:W-:-:S04]  /*7f4b0*/  IADD3 R14, P6, PT, R4, R0, RZ ;  /* 0x00000000040e7210 */ /* 0x000fc80007fde0ff */
[----:B------:R-:W-:-:S05]  /*7f4c0*/  LEA.HI.X.SX32 R15, R4, R2, 0x1, P6 ;  /* 0x00000002040f7211 */ /* 0x000fca00030f0eff */
[----:B------:R0:W-:Y:S04]  /*7f4d0*/  STL.64 [R1+0x520], R14 ;  /* 0x0005200e01007387 */ /* 0x0001e80000100a00 */
[----:B------:R-:W2:Y:S01]  /*7f4e0*/  LDL.LU R19, [R1+0x10c] ;  /* 0x00010c0001137983 */ /* 0x000ea20000300800 */
[CC--:B------:R-:W-:Y:S02]  /*7f4f0*/  IADD3 R22, P0, PT, R13.reuse, R0.reuse, RZ ;  /* 0x000000000d167210 */ /* 0x0c0fe40007f1e0ff */
[C---:B------:R-:W-:Y:S02]  /*7f500*/  IADD3 R20, P2, PT, R8.reuse, R0, RZ ;  /* 0x0000000008147210 */ /* 0x040fe40007f5e0ff */
[-C--:B------:R-:W-:Y:S02]  /*7f510*/  LEA.HI.X.SX32 R23, R13, R2.reuse, 0x1, P0 ;  /* 0x000000020d177211 */ /* 0x080fe400000f0eff */
[----:B------:R-:W-:-:S03]  /*7f520*/  LEA.HI.X.SX32 R21, R8, R2, 0x1, P2 ;  /* 0x0000000208157211 */ /* 0x000fc600010f0eff */
[----:B------:R-:W-:Y:S04]  /*7f530*/  STL.64 [R1+0x518], R22 ;  /* 0x0005181601007387 */ /* 0x000fe80000100a00 */
[----:B------:R-:W2:Y:S01]  /*7f540*/  LDL.LU R8, [R1+0x11c] ;  /* 0x00011c0001087983 */ /* 0x000ea20000300800 */
[C---:B0-----:R-:W-:Y:S01]  /*7f550*/  IADD3 R14, P6, PT, R11.reuse, R0, RZ ;  /* 0x000000000b0e7210 */ /* 0x041fe20007fde0ff */
[----:B------:R-:W-:Y:S02]  /*7f560*/  IMAD.MOV.U32 R7, RZ, RZ, R27 ;  /* 0x000000ffff077224 */ /* 0x000fe400078e001b */
[----:B------:R-:W0:Y:S01]  /*7f570*/  LDC R27, c[0x0][0x3e8] ;  /* 0x0000fa00ff1b7b82 */ /* 0x000e220000000800 */
[----:B------:R-:W-:Y:S01]  /*7f580*/  LEA.HI.X.SX32 R15, R11, R2, 0x1, P6 ;  /* 0x000000020b0f7211 */ /* 0x000fe200030f0eff */
[----:B------:R5:W-:Y:S01]  /*7f590*/  STL.64 [R1+0x510], R20 ;  /* 0x0005101401007387 */ /* 0x000be20000100a00 */
[----:B------:R-:W-:-:S05]  /*7f5a0*/  IMAD.MOV.U32 R4, RZ, RZ, R28 ;  /* 0x000000ffff047224 */ /* 0x000fca00078e001c */
[----:B------:R-:W1:Y:S01]  /*7f5b0*/  LDC R28, c[0x0][0x3e8] ;  /* 0x0000fa00ff1c7b82 */ /* 0x000e620000000800 */
[----:B------:R-:W-:Y:S01]  /*7f5c0*/  MOV R13, R29 ;  /* 0x0000001d000d7202 */ /* 0x000fe20000000f00 */
[----:B------:R-:W-:Y:S04]  /*7f5d0*/  STL.64 [R1+0x508], R14 ;  /* 0x0005080e01007387 */ /* 0x000fe80000100a00 */
[----:B------:R-:W2:Y:S02]  /*7f5e0*/  LDL.LU R17, [R1+0x108] ;  /* 0x0001080001117983 */ /* 0x000ea40000300800 */
[----:B------:R-:W1:Y:S08]  /*7f5f0*/  LDC R29, c[0x0][0x3e8] ;  /* 0x0000fa00ff1d7b82 */ /* 0x000e700000000800 */
[----:B------:R-:W1:Y:S01]  /*7f600*/  LDC R11, c[0x0][0x3e8] ;  /* 0x0000fa00ff0b7b82 */ /* 0x000e620000000800 */
[----:B-----5:R-:W-:-:S02]  /*7f610*/  IADD3 R20, P0, PT, R10, R0, RZ ;  /* 0x000000000a147210 */ /* 0x020fc40007f1e0ff */
[----:B0-----:R-:W-:-:S05]  /*7f620*/  LEA R27, R27, R26, 0x1 ;  /* 0x0000001a1b1b7211 */ /* 0x001fca00078e08ff */
[----:B-1----:R-:W-:Y:S01]  /*7f630*/  IMAD R28, R28, 0x2, R27 ;  /* 0x000000021c1c7824 */ /* 0x002fe200078e021b */
[----:B------:R-:W-:-:S03]  /*7f640*/  LEA.HI.X.SX32 R21, R10, R2, 0x1, P0 ;  /* 0x000000020a157211 */ /* 0x000fc600000f0eff */
[----:B------:R-:W-:-:S04]  /*7f650*/  IMAD R29, R29, 0x2, R28 ;  /* 0x000000021d1d7824 */ /* 0x000fc800078e021c */
[----:B------:R-:W-:Y:S02]  /*7f660*/  IMAD R10, R11, 0x2, R29 ;  /* 0x000000020b0a7824 */ /* 0x000fe400078e021d */
[----:B------:R-:W0:Y:S01]  /*7f670*/  LDC R11, c[0x0][0x3e8] ;  /* 0x0000fa00ff0b7b82 */ /* 0x000e220000000800 */
[----:B------:R1:W-:Y:S04]  /*7f680*/  STL.64 [R1+0x500], R20 ;  /* 0x0005001401007387 */ /* 0x0003e80000100a00 */
[----:B-1----:R-:W5:Y:S04]  /*7f690*/  LDL.LU R20, [R1+0x118] ;  /* 0x0001180001147983 */ /* 0x002f680000300800 */
[----:B------:R-:W5:Y:S01]  /*7f6a0*/  LDL.LU R21, [R1+0x104] ;  /* 0x0001040001157983 */ /* 0x000f620000300800 */
[----:B----4-:R-:W-:-:S04]  /*7f6b0*/  IADD3 R14, P6, PT, R12, R0, RZ ;  /* 0x000000000c0e7210 */ /* 0x010fc80007fde0ff */
[----:B------:R-:W-:Y:S02]  /*7f6c0*/  LEA.HI.X.SX32 R15, R12, R2, 0x1, P6 ;  /* 0x000000020c0f7211 */ /* 0x000fe400030f0eff */
[----:B------:R-:W1:Y:S01]  /*7f6d0*/  LDC R12, c[0x0][0x3e8] ;  /* 0x0000fa00ff0c7b82 */ /* 0x000e620000000800 */
[-C--:B---3--:R-:W-:Y:S02]  /*7f6e0*/  IADD3 R24, P0, PT, R9, R0.reuse, RZ ;  /* 0x0000000009187210 */ /* 0x088fe40007f1e0ff */
[----:B--2---:R-:W-:-:S04]  /*7f6f0*/  IADD3 R22, P2, PT, R25, R0, RZ ;  /* 0x0000000019167210 */ /* 0x004fc80007f5e0ff */
[-C--:B------:R-:W-:Y:S02]  /*7f700*/  LEA.HI.X.SX32 R23, R25, R2.reuse, 0x1, P2 ;  /* 0x0000000219177211 */ /* 0x080fe400010f0eff */
[----:B------:R-:W-:-:S03]  /*7f710*/  LEA.HI.X.SX32 R25, R9, R2, 0x1, P0 ;  /* 0x0000000209197211 */ /* 0x000fc600000f0eff */
[----:B------:R0:W-:Y:S04]  /*7f720*/  STL.64 [R1+0x4f8], R22 ;  /* 0x0004f81601007387 */ /* 0x0001e80000100a00 */
[----:B------:R-:W-:Y:S01]  /*7f730*/  STL.64 [R1+0x4f0], R14 ;  /* 0x0004f00e01007387 */ /* 0x000fe20000100a00 */
[----:B0-----:R-:W-:Y:S02]  /*7f740*/  LEA R22, R11, R10, 0x1 ;  /* 0x0000000a0b167211 */ /* 0x001fe400078e08ff */
[----:B------:R-:W-:-:S03]  /*7f750*/  IADD3 R10, P2, PT, R16, R0, RZ ;  /* 0x00000000100a7210 */ /* 0x000fc60007f5e0ff */
[----:B------:R-:W-:Y:S01]  /*7f760*/  STL [R1+0x18], R22 ;  /* 0x0000181601007387 */ /* 0x000fe20000100800 */
[----:B-1----:R-:W-:-:S03]  /*7f770*/  IMAD R12, R12, 0x2, R22 ;  /* 0x000000020c0c7824 */ /* 0x002fc600078e0216 */
[----:B------:R0:W-:Y:S01]  /*7f780*/  STL.64 [R1+0x4e8], R24 ;  /* 0x0004e81801007387 */ /* 0x0001e20000100a00 */
[----:B------:R-:W-:-:S03]  /*7f790*/  LEA.HI.X.SX32 R11, R16, R2, 0x1, P2 ;  /* 0x00000002100b7211 */ /* 0x000fc600010f0eff */
[----:B0-----:R-:W2:Y:S04]  /*7f7a0*/  LDL.LU.64 R24, [R1+0x1280] ;  /* 0x0012800001187983 */ /* 0x001ea80000300a00 */
[----:B------:R-:W3:Y:S04]  /*7f7b0*/  LDL.LU R9, [R1+0x100] ;  /* 0x0001000001097983 */ /* 0x000ee80000300800 */
[----:B------:R-:W4:Y:S04]  /*7f7c0*/  LDL.LU R16, [R1+0xfc] ;  /* 0x0000fc0001107983 */ /* 0x000f280000300800 */
[----:B------:R-:W-:Y:S04]  /*7f7d0*/  STL [R1+0x14], R12 ;  /* 0x0000140c01007387 */ /* 0x000fe80000100800 */
[----:B------:R0:W-:Y:S02]  /*7f7e0*/  STL.64 [R1+0x4e0], R10 ;  /* 0x0004e00a01007387 */ /* 0x0001e40000100a00 */
[----:B0-----:R-:W0:Y:S01]  /*7f7f0*/  LDC R10, c[0x0][0x3e8] ;  /* 0x0000fa00ff0a7b82 */ /* 0x001e220000000800 */
[C---:B------:R-:W-:Y:S01]  /*7f800*/  IADD3 R14, P6, PT, R18.reuse, R0, RZ ;  /* 0x00000000120e7210 */ /* 0x040fe20007fde0ff */
[----:B------:R-:W2:Y:S03]  /*7f810*/  LDL.LU R11, [R1+0x58] ;  /* 0x00005800010b7983 */ /* 0x000ea60000300800 */
[----:B------:R-:W-:-:S02]  /*7f820*/  LEA.HI.X.SX32 R15, R18, R2, 0x1, P6 ;  /* 0x00000002120f7211 */ /* 0x000fc400030f0eff */
[----:B0-----:R-:W-:Y:S02]  /*7f830*/  LEA R18, R10, R12, 0x1 ;  /* 0x0000000c0a127211 */ /* 0x001fe400078e08ff */
[----:B------:R-:W0:Y:S01]  /*7f840*/  LDC R10, c[0x0][0x3e8] ;  /* 0x0000fa00ff0a7b82 */ /* 0x000e220000000800 */
[----:B------:R1:W-:Y:S01]  /*7f850*/  STL.64 [R1+0x4d8], R14 ;  /* 0x0004d80e01007387 */ /* 0x0003e20000100a00 */
[----:B------:R-:W-:Y:S01]  /*7f860*/  IMAD.MOV.U32 R23, RZ, RZ, R13 ;  /* 0x000000ffff177224 */ /* 0x000fe200078e000d */
[----:B------:R-:W-:Y:S02]  /*7f870*/  IADD3 R22, P0, PT, R13, R0, RZ ;  /* 0x000000000d167210 */ /* 0x000fe40007f1e0ff */
[----:B------:R-:W-:Y:S02]  /*7f880*/  STL [R1+0x1c], R18 ;  /* 0x00001c1201007387 */ /* 0x000fe40000100800 */
[----:B------:R-:W-:Y:S02]  /*7f890*/  LEA.HI.X.SX32 R23, R23, R2, 0x1, P0 ;  /* 0x0000000217177211 */ /* 0x000fe400000f0eff */
[----:B-1----:R-:W-:-:S04]  /*7f8a0*/  IADD3 R14, P2, PT, R8, R0, RZ ;  /* 0x00000000080e7210 */ /* 0x002fc80007f5e0ff */
[----:B------:R-:W-:Y:S01]  /*7f8b0*/  LEA.HI.X.SX32 R15, R8, R2, 0x1, P2 ;  /* 0x00000002080f7211 */ /* 0x000fe200010f0eff */
[----:B0-----:R-:W-:-:S04]  /*7f8c0*/  IMAD R10, R10, 0x2, R18 ;  /* 0x000000020a0a7824 */ /* 0x001fc800078e0212 */
[----:B------:R0:W-:Y:S04]  /*7f8d0*/  STL.64 [R1+0x4c8], R14 ;  /* 0x0004c80e01007387 */ /* 0x0001e80000100a00 */
[----:B------:R-:W-:Y:S04]  /*7f8e0*/  STL.64 [R1+0x4d0], R22 ;  /* 0x0004d01601007387 */ /* 0x000fe80000100a00 */
[----:B------:R1:W-:Y:S04]  /*7f8f0*/  STL [R1+0x24], R10 ;  /* 0x0000240a01007387 */ /* 0x0003e80000100800 */
[----:B------:R-:W4:Y:S01]  /*7f900*/  LDL.LU R8, [R1+0xec] ;  /* 0x0000ec0001087983 */ /* 0x000f220000300800 */
[----:B0-----:R-:W-:Y:S01]  /*7f910*/  IMAD.MOV.U32 R14, RZ, RZ, R6 ;  /* 0x000000ffff0e7224 */ /* 0x001fe200078e0006 */
[-C--:B------:R-:W-:Y:S01]  /*7f920*/  IADD3 R12, P6, PT, R19, R0.reuse, RZ ;  /* 0x00000000130c7210 */ /* 0x080fe20007fde0ff */
[----:B------:R-:W1:Y:S01]  /*7f930*/  LDC R6, c[0x0][0x3e8] ;  /* 0x0000fa00ff067b82 */ /* 0x000e620000000800 */
[----:B------:R-:W-:Y:S01]  /*7f940*/  IADD3 R18, P0, PT, R17, R0, RZ ;  /* 0x0000000011127210 */ /* 0x000fe20007f1e0ff */
[----:B------:R-:W4:Y:S01]  /*7f950*/  LDL.LU R15, [R1+0x5c] ;  /* 0x00005c00010f7983 */ /* 0x000f220000300800 */
[----:B------:R-:W-:-:S02]  /*7f960*/  LEA.HI.X.SX32 R13, R19, R2, 0x1, P6 ;  /* 0x00000002130d7211 */ /* 0x000fc400030f0eff */
[----:B------:R-:W-:Y:S02]  /*7f970*/  LEA.HI.X.SX32 R19, R17, R2, 0x1, P0 ;  /* 0x0000000211137211 */ /* 0x000fe400000f0eff */
[----:B-1----:R-:W-:Y:S02]  /*7f980*/  LEA R10, R6, R10, 0x1 ;  /* 0x0000000a060a7211 */ /* 0x002fe400078e08ff */
[----:B------:R-:W0:Y:S01]  /*7f990*/  LDC R6, c[0x0][0x3e8] ;  /* 0x0000fa00ff067b82 */ /* 0x000e220000000800 */
[----:B------:R-:W-:Y:S04]  /*7f9a0*/  STL.64 [R1+0x4c0], R12 ;  /* 0x0004c00c01007387 */ /* 0x000fe80000100a00 */
[----:B------:R-:W-:Y:S04]  /*7f9b0*/  STL [R1+0x20], R10 ;  /* 0x0000200a01007387 */ /* 0x000fe80000100800 */
[----:B------:R1:W-:Y:S04]  /*7f9c0*/  STL.64 [R1+0x4b8], R18 ;  /* 0x0004b81201007387 */ /* 0x0003e80000100a00 */
[----:B-1----:R-:W4:Y:S01]  /*7f9d0*/  LDL.LU R19, [R1+0xe0] ;  /* 0x0000e00001137983 */ /* 0x002f220000300800 */
[----:B0-----:R-:W-:-:S03]  /*7f9e0*/  IMAD R18, R6, 0x2, R10 ;  /* 0x0000000206127824 */ /* 0x001fc600078e020a */
[----:B------:R-:W4:Y:S04]  /*7f9f0*/  LDL.LU R6, [R1+0xdc] ;  /* 0x0000dc0001067983 */ /* 0x000f280000300800 */
[----:B------:R-:W4:Y:S01]  /*7fa00*/  LDL.LU R17, [R1+0xcc] ;  /* 0x0000cc0001117983 */ /* 0x000f220000300800 */
[----:B------:R-:W0:Y:S01]  /*7fa10*/  LDC R10, c[0x0][0x3e8] ;  /* 0x0000fa00ff0a7b82 */ /* 0x000e220000000800 */
[----:B-----5:R-:W-:-:S04]  /*7fa20*/  IADD3 R12, P6, PT, R21, R0, RZ ;  /* 0x00000000150c7210 */ /* 0x020fc80007fde0ff */
[----:B------:R-:W-:Y:S02]  /*7fa30*/  LEA.HI.X.SX32 R13, R21, R2, 0x1, P6 ;  /* 0x00000002150d7211 */ /* 0x000fe400030f0eff */
[C---:B------:R-:W-:Y:S01]  /*7fa40*/  IADD3 R22, P2, PT, R20.reuse, R0, RZ ;  /* 0x0000000014167210 */ /* 0x040fe20007f5e0ff */
[----:B------:R0:W-:Y:S04]  /*7fa50*/  STL [R1+0x28], R18 ;  /* 0x0000281201007387 */ /* 0x0001e80000100800 */
[----:B------:R3:W-:Y:S01]  /*7fa60*/  STL.64 [R1+0x4a8], R12 ;  /* 0x0004a80c01007387 */ /* 0x0007e20000100a00 */
[----:B------:R-:W-:-:S05]  /*7fa70*/  LEA.HI.X.SX32 R23, R20, R2, 0x1, P2 ;  /* 0x0000000214177211 */ /* 0x000fca00010f0eff */
[----:B------:R-:W-:Y:S01]  /*7fa80*/  STL.64 [R1+0x4b0], R22 ;  /* 0x0004b01601007387 */ /* 0x000fe20000100a00 */
[----:B0-----:R-:W-:Y:S02]  /*7fa90*/  IMAD R18, R10, 0x2, R18 ;  /* 0x000000020a127824 */ /* 0x001fe400078e0212 */
[----:B------:R-:W0:Y:S03]  /*7faa0*/  LDC R10, c[0x0][0x3e8] ;  /* 0x0000fa00ff0a7b82 */ /* 0x000e260000000800 */
[----:B------:R-:W-:Y:S01]  /*7fab0*/  STL [R1+0x54], R18 ;  /* 0x0000541201007387 */ /* 0x000fe20000100800 */
[----:B0-----:R-:W-:Y:S02]  /*7fac0*/  LEA R10, R10, R18, 0x1 ;  /* 0x000000120a0a7211 */ /* 0x001fe400078e08ff */
[----:B---3--:R-:W-:-:S04]  /*7fad0*/  IADD3 R12, P0, PT, R9, R0, RZ ;  /* 0x00000000090c7210 */ /* 0x008fc80007f1e0ff */
[----:B------:R-:W-:-:S05]  /*7fae0*/  LEA.HI.X.SX32 R13, R9, R2, 0x1, P0 ;  /* 0x00000002090d7211 */ /* 0x000fca00000f0eff */
[----:B------:R0:W-:Y:S04]  /*7faf0*/  STL.64 [R1+0x4a0], R12 ;  /* 0x0004a00c01007387 */ /* 0x0001e80000100a00 */
[----:B0-----:R-:W3:Y:S04]  /*7fb00*/  LDL.LU R12, [R1+0xc4] ;  /* 0x0000c400010c7983 */ /* 0x001ee80000300800 */
[----:B------:R-:W5:Y:S04]  /*7fb10*/  LDL.LU R13, [R1+0xb8] ;  /* 0x0000b800010d7983 */ /* 0x000f680000300800 */
[----:B------:R-:W5:Y:S01]  /*7fb20*/  LDL.LU R9, [R1+0xb4] ;  /* 0x0000b40001097983 */ /* 0x000f620000300800 */
[----:B--2---:R-:W-:-:S02]  /*7fb30*/  IADD3 R20, P6, PT, R11, R0, RZ ;  /* 0x000000000b147210 */ /* 0x004fc40007fde0ff */
[C---:B----4-:R-:W-:Y:S02]  /*7fb40*/  IADD3 R22, P2, PT, R16.reuse, R0, RZ ;  /* 0x0000000010167210 */ /* 0x050fe40007f5e0ff */
[-C--:B------:R-:W-:Y:S02]  /*7fb50*/  LEA.HI.X.SX32 R21, R11, R2.reuse, 0x1, P6 ;  /* 0x000000020b157211 */ /* 0x080fe400030f0eff */
[----:B------:R-:W-:Y:S01]  /*7fb60*/  LEA.HI.X.SX32 R23, R16, R2, 0x1, P2 ;  /* 0x0000000210177211 */ /* 0x000fe200010f0eff */
[----:B------:R-:W0:Y:S01]  /*7fb70*/  LDC R11, c[0x0][0x3e8] ;  /* 0x0000fa00ff0b7b82 */ /* 0x000e220000000800 */
[----:B------:R-:W-:Y:S04]  /*7fb80*/  STL [R1+0x50], R10 ;  /* 0x0000500a01007387 */ /* 0x000fe80000100800 */
[----:B------:R1:W-:Y:S02]  /*7fb90*/  STL.64 [R1+0x498], R22 ;  /* 0x0004981601007387 */ /* 0x0003e40000100a00 */
[----:B-1----:R-:W-:Y:S01]  /*7fba0*/  IADD3 R22, P0, PT, R14, R0, RZ ;  /* 0x000000000e167210 */ /* 0x002fe20007f1e0ff */
[----:B------:R-:W-:-:S02]  /*7fbb0*/  IMAD.MOV.U32 R23, RZ, RZ, R14 ;  /* 0x000000ffff177224 */ /* 0x000fc400078e000e */
[----:B------:R-:W1:Y:S01]  /*7fbc0*/  LDC R14, c[0x0][0x3e8] ;  /* 0x0000fa00ff0e7b82 */ /* 0x000e620000000800 */
[----:B------:R-:W-:Y:S04]  /*7fbd0*/  STL.64 [R1+0x490], R20 ;  /* 0x0004901401007387 */ /* 0x000fe80000100a00 */
[----:B------:R-:W2:Y:S01]  /*7fbe0*/  LDL.LU R18, [R1+0xa8] ;  /* 0x0000a80001127983 */ /* 0x000ea20000300800 */
[----:B------:R-:W-:Y:S01]  /*7fbf0*/  LEA.HI.X.SX32 R23, R23, R2, 0x1, P0 ;  /* 0x0000000217177211 */ /* 0x000fe200000f0eff */
[----:B0-----:R-:W-:-:S05]  /*7fc00*/  IMAD R16, R11, 0x2, R10 ;  /* 0x000000020b107824 */ /* 0x001fca00078e020a */
[----:B------:R-:W-:Y:S04]  /*7fc10*/  STL [R1+0x58], R16 ;  /* 0x0000581001007387 */ /* 0x000fe80000100800 */
[----:B------:R-:W-:Y:S01]  /*7fc20*/  STL.64 [R1+0x488], R22 ;  /* 0x0004881601007387 */ /* 0x000fe20000100a00 */
[----:B------:R-:W-:Y:S02]  /*7fc30*/  IADD3 R10, P2, PT, R8, R0, RZ ;  /* 0x00000000080a7210 */ /* 0x000fe40007f5e0ff */
[----:B-1----:R-:W-:Y:S02]  /*7fc40*/  LEA R14, R14, R16, 0x1 ;  /* 0x000000100e0e7211 */ /* 0x002fe400078e08ff */
[----:B------:R-:W-:Y:S02]  /*7fc50*/  LEA.HI.X.SX32 R11, R8, R2, 0x1, P2 ;  /* 0x00000002080b7211 */ /* 0x000fe400010f0eff */
[----:B------:R-:W0:Y:S03]  /*7fc60*/  LDC R8, c[0x0][0x3e8] ;  /* 0x0000fa00ff087b82 */ /* 0x000e260000000800 */
[----:B------:R1:W-:Y:S04]  /*7fc70*/  STL.64 [R1+0x480], R10 ;  /* 0x0004800a01007387 */ /* 0x0003e80000100a00 */
[----:B-1----:R-:W4:Y:S04]  /*7fc80*/  LDL.LU R10, [R1+0xb0] ;  /* 0x0000b000010a7983 */ /* 0x002f280000300800 */
[----:B------:R-:W-:Y:S04]  /*7fc90*/  STL [R1+0x60], R14 ;  /* 0x0000600e01007387 */ /* 0x000fe80000100800 */
[----:B------:R-:W4:Y:S01]  /*7fca0*/  LDL.LU R11, [R1+0xa4] ;  /* 0x0000a400010b7983 */ /* 0x000f220000300800 */
[----:B------:R-:W-:-:S04]  /*7fcb0*/  IADD3 R20, P6, PT, R15, R0, RZ ;  /* 0x000000000f147210 */ /* 0x000fc80007fde0ff */
[----:B------:R-:W-:Y:S01]  /*7fcc0*/  LEA.HI.X.SX32 R21, R15, R2, 0x1, P6 ;  /* 0x000000020f157211 */ /* 0x000fe200030f0eff */
[----:B0-----:R-:W-:Y:S02]  /*7fcd0*/  IMAD R16, R8, 0x2, R14 ;  /* 0x0000000208107824 */ /* 0x001fe400078e020e */
[----:B------:R-:W0:Y:S02]  /*7fce0*/  LDC R8, c[0x0][0x3e8] ;  /* 0x0000fa00ff087b82 */ /* 0x000e240000000800 */
[----:B------:R1:W-:Y:S04]  /*7fcf0*/  STL.64 [R1+0x478], R20 ;  /* 0x0004781401007387 */ /* 0x0003e80000100a00 */
[----:B------:R0:W-:Y:S01]  /*7fd00*/  STL [R1+0x5c], R16 ;  /* 0x00005c1001007387 */ /* 0x0001e20000100800 */
[----:B------:R-:W-:-:S04]  /*7fd10*/  IADD3 R22, P0, PT, R19, R0, RZ ;  /* 0x0000000013167210 */ /* 0x000fc80007f1e0ff */
[----:B------:R-:W-:Y:S02]  /*7fd20*/  LEA.HI.X.SX32 R23, R19, R2, 0x1, P0 ;  /* 0x0000000213177211 */ /* 0x000fe400000f0eff */
[----:B------:R-:W-:Y:S02]  /*7fd30*/  MOV R19, R4 ;  /* 0x0000000400137202 */ /* 0x000fe40000000f00 */
[C---:B-1----:R-:W-:Y:S01]  /*7fd40*/  IADD3 R20, P2, PT, R6.reuse, R0, RZ ;  /* 0x0000000006147210 */ /* 0x042fe20007f5e0ff */
[----:B------:R-:W-:Y:S04]  /*7fd50*/  STL.64 [R1+0x470], R22 ;  /* 0x0004701601007387 */ /* 0x000fe80000100a00 */
[----:B------:R-:W4:Y:S01]  /*7fd60*/  LDL.LU R4, [R1+0xa0] ;  /* 0x0000a00001047983 */ /* 0x000f220000300800 */
[----:B------:R-:W-:-:S02]  /*7fd70*/  LEA.HI.X.SX32 R21, R6, R2, 0x1, P2 ;  /* 0x0000000206157211 */ /* 0x000fc400010f0eff */
[----:B------:R-:W1:Y:S01]  /*7fd80*/  LDC R6, c[0x0][0x3e8] ;  /* 0x0000fa00ff067b82 */ /* 0x000e620000000800 */
[----:B0-----:R-:W-:Y:S01]  /*7fd90*/  IMAD R8, R8, 0x2, R16 ;  /* 0x0000000208087824 */ /* 0x001fe200078e0210 */
[----:B------:R-:W-:-:S04]  /*7fda0*/  IADD3 R14, P6, PT, R17, R0, RZ ;  /* 0x00000000110e7210 */ /* 0x000fc80007fde0ff */
[----:B------:R1:W-:Y:S04]  /*7fdb0*/  STL [R1+0x64], R8 ;  /* 0x0000640801007387 */ /* 0x0003e80000100800 */
[----:B------:R-:W-:Y:S04]  /*7fdc0*/  STL.64 [R1+0x468], R20 ;  /* 0x0004681401007387 */ /* 0x000fe80000100a00 */
[----:B------:R-:W4:Y:S01]  /*7fdd0*/  LDL.LU R16, [R1+0x9c] ;  /* 0x00009c0001107983 */ /* 0x000f220000300800 */
[----:B------:R-:W-:Y:S02]  /*7fde0*/  LEA.HI.X.SX32 R15, R17, R2, 0x1, P6 ;  /* 0x00000002110f7211 */ /* 0x000fe400030f0eff */
[----:B------:R-:W-:-:S03]  /*7fdf0*/  MOV R17, R3 ;  /* 0x0000000300117202 */ /* 0x000fc60000000f00 */
[----:B------:R-:W-:Y:S01]  /*7fe00*/  STL.64 [R1+0x460], R14 ;  /* 0x0004600e01007387 */ /* 0x000fe20000100a00 */
[----:B-1----:R-:W-:Y:S02]  /*7fe10*/  IMAD R8, R6, 0x2, R8 ;  /* 0x0000000206087824 */ /* 0x002fe400078e0208 */
[----:B------:R-:W0:Y:S03]  /*7fe20*/  LDC R6, c[0x0][0x3e8] ;  /* 0x0000fa00ff067b82 */ /* 0x000e260000000800 */
[----:B------:R0:W-:Y:S04]  /*7fe30*/  STL [R1+0x70], R8 ;  /* 0x0000700801007387 */ /* 0x0001e80000100800 */
[----:B------:R-:W4:Y:S01]  /*7fe40*/  LDL.LU R3, [R1+0x94] ;  /* 0x0000940001037983 */ /* 0x000f220000300800 */
[----:B0-----:R-:W-:-:S02]  /*7fe50*/  IMAD R8, R6, 0x2, R8 ;  /* 0x0000000206087824 */ /* 0x001fc400078e0208 */
[----:B------:R-:W0:Y:S01]  /*7fe60*/  LDC R6, c[0x0][0x3e8] ;  /* 0x0000fa00ff067b82 */ /* 0x000e220000000800 */
[----:B---3--:R-:W-:-:S04]  /*7fe70*/  IADD3 R22, P0, PT, R12, R0, RZ ;  /* 0x000000000c167210 */ /* 0x008fc80007f1e0ff */
[----:B------:R-:W-:Y:S02]  /*7fe80*/  LEA.HI.X.SX32 R23, R12, R2, 0x1, P0 ;  /* 0x000000020c177211 */ /* 0x000fe400000f0eff */
[-C--:B-----5:R-:W-:Y:S02]  /*7fe90*/  IADD3 R14, P6, PT, R9, R0.reuse, RZ ;  /* 0x00000000090e7210 */ /* 0x0a0fe40007fde0ff */
[----:B------:R-:W-:Y:S01]  /*7fea0*/  IADD3 R20, P2, PT, R13, R0, RZ ;  /* 0x000000000d147210 */ /* 0x000fe20007f5e0ff */
[----:B------:R-:W-:Y:S04]  /*7feb0*/  STL.64 [R1+0x458], R22 ;  /* 0x0004581601007387 */ /* 0x000fe80000100a00 */
[----:B------:R-:W3:Y:S01]  /*7fec0*/  LDL.LU R12, [R1+0x4c] ;  /* 0x00004c00010c7983 */ /* 0x000ee20000300800 */
[----:B------:R-:W-:-:S02]  /*7fed0*/  LEA.HI.X.SX32 R15, R9, R2, 0x1, P6 ;  /* 0x00000002090f7211 */ /* 0x000fc400030f0eff */
[----:B------:R-:W-:Y:S01]  /*7fee0*/  LEA.HI.X.SX32 R21, R13, R2, 0x1, P2 ;  /* 0x000000020d157211 */ /* 0x000fe200010f0eff */
[----:B------:R-:W-:Y:S04]  /*7fef0*/  STL [R1+0x6c], R8 ;  /* 0x00006c0801007387 */ /* 0x000fe80000100800 */
[----:B------:R1:W-:Y:S01]  /*7ff00*/  STL.64 [R1+0x448], R14 ;  /* 0x0004480e01007387 */ /* 0x0003e20000100a00 */
[----:B------:R-:W-:-:S03]  /*7ff10*/  IMAD.MOV.U32 R13, RZ, RZ, R5 ;  /* 0x000000ffff0d7224 */ /* 0x000fc600078e0005 */
[----:B------:R-:W-:Y:S04]  /*7ff20*/  STL.64 [R1+0x450], R20 ;  /* 0x0004501401007387 */ /* 0x000fe80000100a00 */
[----:B------:R-:W5:Y:S01]  /*7ff30*/  LDL.LU R5, [R1+0x44] ;  /* 0x0000440001057983 */ /* 0x000f620000300800 */
[----:B-1----:R-:W1:Y:S01]  /*7ff40*/  LDC R14, c[0x0][0x3e8] ;  /* 0x0000fa00ff0e7b82 */ /* 0x002e620000000800 */
[----:B0-----:R-:W-:Y:S02]  /*7ff50*/  IMAD R15, R6, 0x2, R8 ;  /* 0x00000002060f7824 */ /* 0x001fe400078e0208 */
[----:B------:R-:W3:Y:S04]  /*7ff60*/  LDL.LU R6, [R1+0x40] ;  /* 0x0000400001067983 */ /* 0x000ee80000300800 */
[----:B------:R1:W-:Y:S01]  /*7ff70*/  STL [R1+0x78], R15 ;  /* 0x0000780f01007387 */ /* 0x0003e20000100800 */
[----:B--2---:R-:W-:-:S04]  /*7ff80*/  IADD3 R22, P0, PT, R18, R0, RZ ;  /* 0x0000000012167210 */ /* 0x004fc80007f1e0ff */
[----:B------:R-:W-:-:S05]  /*7ff90*/  LEA.HI.X.SX32 R23, R18, R2, 0x1, P0 ;  /* 0x0000000212177211 */ /* 0x000fca00000f0eff */
[----:B------:R0:W-:Y:S01]  /*7ffa0*/  STL.64 [R1+0x440], R22 ;  /* 0x0004401601007387 */ /* 0x0001e20000100a00 */
[----:B-1----:R-:W-:Y:S02]  /*7ffb0*/  LEA R15, R14, R15, 0x1 ;  /* 0x0000000f0e0f7211 */ /* 0x002fe400078e08ff */
[----:B------:R-:W1:Y:S01]  /*7ffc0*/  LDC R14, c[0x0][0x3e8] ;  /* 0x0000fa00ff0e7b82 */ /* 0x000e620000000800 */
[----:B0-----:R-:W2:Y:S04]  /*7ffd0*/  LDL.LU.64 R22, [R1+0x1278] ;  /* 0x0012780001167983 */ /* 0x001ea80000300a00 */
[----:B------:R1:W-:Y:S01]  /*7ffe0*/  STL [R1+0xa8], R15 ;  /* 0x0000a80f01007387 */ /* 0x0003e20000100800 */
[-C--:B----4-:R-:W-:Y:S02]  /*7fff0*/  IADD3 R20, P2, PT, R10, R0.reuse, RZ ;  /* 0x000000000a147210 */ /* 0x090fe40007f5e0ff */
[----:B------:R-:W-:-:S02]  /*80000*/  IADD3 R8, P6, PT, R11, R0, RZ ;  /* 0x000000000b087210 */ /* 0x000fc40007fde0ff */
[-C--:B------:R-:W-:Y:S02]  /*80010*/  LEA.HI.X.SX32 R21, R10, R2.reuse, 0x1, P2 ;  /* 0x000000020a157211 */ /* 0x080fe400010f0eff */
[----:B------:R-:W-:-:S03]  /*80020*/  LEA.HI.X.SX32 R9, R11, R2, 0x1, P6 ;  /* 0x000000020b097211 */ /* 0x000fc600030f0eff */
[----:B------:R-:W-:Y:S04]  /*80030*/  STL.64 [R1+0x438], R20 ;  /* 0x0004381401007387 */ /* 0x000fe80000100a00 */
[----:B------:R0:W-:Y:S01]  /*80040*/  STL.64 [R1+0x430], R8 ;  /* 0x0004300801007387 */ /* 0x0001e20000100a00 */
[----:B-1----:R-:W-:-:S03]  /*80050*/  IMAD R15, R14, 0x2, R15 ;  /* 0x000000020e0f7824 */ /* 0x002fc600078e020f */
[----:B0-----:R-:W4:Y:S04]  /*80060*/  LDL.LU R8, [R1+0x38] ;  /* 0x0000380001087983 */ /* 0x001f280000300800 */
[----:B------:R-:W2:Y:S04]  /*80070*/  LDL.LU R9, [R1+0xc] ;  /* 0x00000c0001097983 */ /* 0x000ea80000300800 */
[----:B------:R-:W2:Y:S04]  /*80080*/  LDL.LU R14, [R1+0x8] ;  /* 0x00000800010e7983 */ /* 0x000ea80000300800 */
[----:B------:R0:W-:Y:S01]  /*80090*/  STL [R1+0xa4], R15 ;  /* 0x0000a40f01007387 */ /* 0x0001e20000100800 */
[----:B------:R-:W-:-:S02]  /*800a0*/  MOV R21, R15 ;  /* 0x0000000f00157202 */ /* 0x000fc40000000f00 */
[----:B0-----:R-:W0:Y:S01]  /*800b0*/  LDC R15, c[0x0][0x3e8] ;  /* 0x0000fa00ff0f7b82 */ /* 0x001e220000000800 */
[CC--:B------:R-:W-:Y:S01]  /*800c0*/  IADD3 R20, P2, PT, R4.reuse, R0.reuse, RZ ;  /* 0x0000000004147210 */ /* 0x0c0fe20007f5e0ff */
[----:B------:R-:W-:Y:S01]  /*800d0*/  IMAD.MOV.U32 R11, RZ, RZ, R19 ;  /* 0x000000ffff0b7224 */ /* 0x000fe200078e0013 */
[----:B------:R-:W-:Y:S01]  /*800e0*/  IADD3 R10, P0, PT, R19, R0, RZ ;  /* 0x00000000130a7210 */ /* 0x000fe20007f1e0ff */
[----:B0-----:R-:W-:Y:S01]  /*800f0*/  IMAD R15, R15, 0x2, R21 ;  /* 0x000000020f0f7824 */ /* 0x001fe200078e0215 */
[----:B------:R-:W-:-:S03]  /*80100*/  LEA.HI.X.SX32 R21, R4, R2, 0x1, P2 ;  /* 0x0000000204157211 */ /* 0x000fc600010f0eff */
[----:B------:R-:W0:Y:S01]  /*80110*/  LDC R4, c[0x0][0x3e8] ;  /* 0x0000fa00ff047b82 */ /* 0x000e220000000800 */
[----:B------:R-:W-:Y:S02]  /*80120*/  LEA.HI.X.SX32 R11, R11, R2, 0x1, P0 ;  /* 0x000000020b0b7211 */ /* 0x000fe400000f0eff */
[----:B------:R-:W-:-:S03]  /*80130*/  IADD3 R18, P6, PT, R16, R0, RZ ;  /* 0x0000000010127210 */ /* 0x000fc60007fde0ff */
[----:B------:R1:W-:Y:S01]  /*80140*/  STL.64 [R1+0x428], R10 ;  /* 0x0004280a01007387 */ /* 0x0003e20000100a00 */
[----:B------:R-:W-:-:S03]  /*80150*/  LEA.HI.X.SX32 R19, R16, R2, 0x1, P6 ;  /* 0x0000000210137211 */ /* 0x000fc600030f0eff */
[----:B-1----:R-:W4:Y:S04]  /*80160*/  LDL.LU R10, [R1+0x4] ;  /* 0x00000400010a7983 */ /* 0x002f280000300800 */
[----:B------:R-:W4:Y:S04]  /*80170*/  LDL.LU R11, [R1] ;  /* 0x00000000010b7983 */ /* 0x000f280000300800 */
[----:B------:R0:W-:Y:S04]  /*80180*/  STL [R1+0xac], R15 ;  /* 0x0000ac0f01007387 */ /* 0x0001e80000100800 */
[----:B------:R-:W-:Y:S04]  /*80190*/  STL.64 [R1+0x420], R20 ;  /* 0x0004201401007387 */ /* 0x000fe80000100a00 */
[----:B------:R1:W-:Y:S01]  /*801a0*/  STL.64 [R1+0x418], R18 ;  /* 0x0004181201007387 */ /* 0x0003e20000100a00 */
[----:B0-----:R-:W-:-:S02]  /*801b0*/  LEA R15, R4, R15, 0x1 ;  /* 0x0000000f040f7211 */ /* 0x001fc400078e08ff */
[----:B------:R-:W0:Y:S01]  /*801c0*/  LDC R4, c[0x0][0x3e8] ;  /* 0x0000fa00ff047b82 */ /* 0x000e220000000800 */
[----:B-1----:R-:W-:-:S04]  /*801d0*/  IADD3 R18, P2, PT, R3, R0, RZ ;  /* 0x0000000003127210 */ /* 0x002fc80007f5e0ff */
[----:B------:R-:W-:-:S03]  /*801e0*/  LEA.HI.X.SX32 R19, R3, R2, 0x1, P2 ;  /* 0x0000000203137211 */ /* 0x000fc600010f0eff */
[----:B------:R-:W1:Y:S01]  /*801f0*/  LDC R3, c[0x0][0x3e8] ;  /* 0x0000fa00ff037b82 */ /* 0x000e620000000800 */
[----:B------:R-:W-:Y:S01]  /*80200*/  IMAD.MOV.U32 R21, RZ, RZ, R17 ;  /* 0x000000ffff157224 */ /* 0x000fe200078e0011 */
[----:B------:R-:W-:-:S04]  /*80210*/  IADD3 R20, P0, PT, R17, R0, RZ ;  /* 0x0000000011147210 */ /* 0x000fc80007f1e0ff */
[----:B------:R-:W-:Y:S01]  /*80220*/  LEA.HI.X.SX32 R21, R21, R2, 0x1, P0 ;  /* 0x0000000215157211 */ /* 0x000fe200000f0eff */
[----:B------:R-:W-:Y:S04]  /*80230*/  STL [R1+0x90], R15 ;  /* 0x0000900f01007387 */ /* 0x000fe80000100800 */
[----:B------:R0:W-:Y:S02]  /*80240*/  STL.64 [R1+0x410], R20 ;  /* 0x0004101401007387 */ /* 0x0001e40000100a00 */
[----:B0-----:R-:W-:Y:S02]  /*80250*/  IMAD R4, R4, 0x2, R15 ;  /* 0x0000000204047824 */ /* 0x001fe400078e020f */
[----:B------:R-:W4:Y:S04]  /*80260*/  LDL.LU.64 R20, [R1+0x1270] ;  /* 0x0012700001147983 */ /* 0x000f280000300a00 */
[----:B------:R-:W4:Y:S04]  /*80270*/  LDL.LU R15, [R1+0x1268] ;  /* 0x00126800010f7983 */ /* 0x000f280000300800 */
[----:B------:R0:W-:Y:S01]  /*80280*/  STL [R1+0x8c], R4 ;  /* 0x00008c0401007387 */ /* 0x0001e20000100800 */
[----:B-1----:R-:W-:-:S02]  /*80290*/  LEA R3, R3, R4, 0x1 ;  /* 0x0000000403037211 */ /* 0x002fc400078e08ff */
[----:B0-----:R-:W0:Y:S01]  /*802a0*/  LDC R4, c[0x0][0x3e8] ;  /* 0x0000fa00ff047b82 */ /* 0x001e220000000800 */
[----:B------:R1:W-:Y:S02]  /*802b0*/  STL.64 [R1+0x408], R18 ;  /* 0x0004081201007387 */ /* 0x0003e40000100a00 */
[----:B-1----:R-:W-:Y:S01]  /*802c0*/  IMAD.MOV.U32 R19, RZ, RZ, R13 ;  /* 0x000000ffff137224 */ /* 0x002fe200078e000d */
[----:B------:R-:W-:-:S04]  /*802d0*/  IADD3 R18, P0, PT, R13, R0, RZ ;  /* 0x000000000d127210 */ /* 0x000fc80007f1e0ff */
[----:B------:R-:W-:Y:S01]  /*802e0*/  LEA.HI.X.SX32 R19, R19, R2, 0x1, P0 ;  /* 0x0000000213137211 */ /* 0x000fe200000f0eff */
[----:B0-----:R-:W-:Y:S01]  /*802f0*/  IMAD R4, R4, 0x2, R3 ;  /* 0x0000000204047824 */ /* 0x001fe200078e0203 */
[----:B---3--:R-:W-:-:S04]  /*80300*/  IADD3 R16, P6, PT, R12, R0, RZ ;  /* 0x000000000c107210 */ /* 0x008fc80007fde0ff */
[----:B------:R-:W-:-:S05]  /*80310*/  LEA.HI.X.SX32 R17, R12, R2, 0x1, P6 ;  /* 0x000000020c117211 */ /* 0x000fca00030f0eff */
[----:B------:R5:W-:Y:S04]  /*80320*/  STL.64 [R1+0x400], R16 ;  /* 0x0004001001007387 */ /* 0x000be80000100a00 */
[----:B------:R-:W-:Y:S04]  /*80330*/  STL [R1+0x88], R3 ;  /* 0x0000880301007387 */ /* 0x000fe80000100800 */
[----:B------:R0:W-:Y:S01]  /*80340*/  STL.64 [R1+0x3f8], R18 ;  /* 0x0003f81201007387 */ /* 0x0001e20000100a00 */
[----:B-----5:R-:W-:-:S03]  /*80350*/  IADD3 R16, P2, PT, R5, R0, RZ ;  /* 0x0000000005107210 */ /* 0x020fc60007f5e0ff */
[----:B0-----:R-:W3:Y:S04]  /*80360*/  LDL.LU.64 R18, [R1+0x1260] ;  /* 0x0012600001127983 */ /* 0x001ee80000300a00 */
[----:B------:R-:W5:Y:S01]  /*80370*/  LDL.LU R3, [R1+0x1258] ;  /* 0x0012580001037983 */ /* 0x000f620000300800 */
[----:B------:R-:W-:Y:S02]  /*80380*/  LEA.HI.X.SX32 R17, R5, R2, 0x1, P2 ;  /* 0x0000000205117211 */ /* 0x000fe400010f0eff */
[----:B------:R-:W0:Y:S01]  /*80390*/  LDC R5, c[0x0][0x3e8] ;  /* 0x0000fa00ff057b82 */ /* 0x000e220000000800 */
[----:B------:R-:W-:Y:S04]  /*803a0*/  STL [R1+0x84], R4 ;  /* 0x0000840401007387 */ /* 0x000fe80000100800 */
[----:B------:R1:W-:Y:S02]  /*803b0*/  STL.64 [R1+0x3f0], R16 ;  /* 0x0003f01001007387 */ /* 0x0003e40000100a00 */
[----:B-1----:R-:W-:Y:S01]  /*803c0*/  IADD3 R16, P0, PT, R7, R0, RZ ;  /* 0x0000000007107210 */ /* 0x002fe20007f1e0ff */
[----:B------:R-:W-:-:S02]  /*803d0*/  IMAD.MOV.U32 R17, RZ, RZ, R7 ;  /* 0x000000ffff117224 */ /* 0x000fc400078e0007 */
[----:B------:R-:W1:Y:S01]  /*803e0*/  LDC R7, c[0x0][0x3e8] ;  /* 0x0000fa00ff077b82 */ /* 0x000e620000000800 */
[----:B------:R-:W-:-:S04]  /*803f0*/  IADD3 R12, P6, PT, R6, R0, RZ ;  /* 0x00000000060c7210 */ /* 0x000fc80007fde0ff */
[----:B------:R-:W-:Y:S02]  /*80400*/  LEA.HI.X.SX32 R13, R6, R2, 0x1, P6 ;  /* 0x00000002060d7211 */ /* 0x000fe400030f0eff */
[----:B0-----:R-:W-:-:S03]  /*80410*/  LEA R6, R5, R4, 0x1 ;  /* 0x0000000405067211 */ /* 0x001fc600078e08ff */
[----:B------:R-:W-:Y:S04]  /*80420*/  STL.64 [R1+0x3e8], R12 ;  /* 0x0003e80c01007387 */ /* 0x000fe80000100a00 */
[----:B------:R1:W-:Y:S02]  /*80430*/  STL [R1+0x80], R6 ;  /* 0x0000800601007387 */ /* 0x0003e40000100800 */
[----:B-1----:R-:W-:Y:S02]  /*80440*/  IMAD R6, R7, 0x2, R6 ;  /* 0x0000000207067824 */ /* 0x002fe400078e0206 */
[----:B------:R-:W0:Y:S01]  /*80450*/  LDC R7, c[0x0][0x3e8] ;  /* 0x0000fa00ff077b82 */ /* 0x000e220000000800 */
[----:B------:R-:W-:-:S05]  /*80460*/  LEA.HI.X.SX32 R17, R17, R2, 0x1, P0 ;  /* 0x0000000211117211 */ /* 0x000fca00000f0eff */
[----:B------:R1:W-:Y:S01]  /*80470*/  STL.64 [R1+0x3e0], R16 ;  /* 0x0003e01001007387 */ /* 0x0003e20000100a00 */
[----:B--2---:R-:W-:-:S04]  /*80480*/  IADD3 R4, P6, PT, R9, R0, RZ ;  /* 0x0000000009047210 */ /* 0x004fc80007fde0ff */
[----:B------:R-:W-:Y:S01]  /*80490*/  LEA.HI.X.SX32 R5, R9, R2, 0x1, P6 ;  /* 0x0000000209057211 */ /* 0x000fe200030f0eff */
[----:B-1----:R-:W2:Y:S01]  /*804a0*/  LDL.LU.64 R16, [R1+0x1250] ;  /* 0x0012500001107983 */ /* 0x002ea20000300a00 */
[----:B----4-:R-:W-:-:S03]  /*804b0*/  IADD3 R12, P2, PT, R8, R0, RZ ;  /* 0x00000000080c7210 */ /* 0x010fc60007f5e0ff */
[----:B------:R0:W-:Y:S04]  /*804c0*/  STL [R1+0x7c], R6 ;  /* 0x00007c0601007387 */ /* 0x0001e80000100800 */
[----:B------:R1:W-:Y:S01]  /*804d0*/  STL.64 [R1+0x3d0], R4 ;  /* 0x0003d00401007387 */ /* 0x0003e20000100a00 */
[----:B------:R-:W-:Y:S01]  /*804e0*/  LEA.HI.X.SX32 R13, R8, R2, 0x1, P2 ;  /* 0x00000002080d7211 */ /* 0x000fe200010f0eff */
[----:B0-----:R-:W-:Y:S01]  /*804f0*/  IMAD R6, R7, 0x2, R6 ;  /* 0x0000000207067824 */ /* 0x001fe200078e0206 */
[----:B-1----:R-:W-:-:S03]  /*80500*/  IADD3 R4, P0, PT, R14, R0, RZ ;  /* 0x000000000e047210 */ /* 0x002fc60007f1e0ff */
[----:B------:R-:W-:Y:S01]  /*80510*/  STL.64 [R1+0x3d8], R12 ;  /* 0x0003d80c01007387 */ /* 0x000fe20000100a00 */
[----:B------:R-:W0:Y:S01]  /*80520*/  LDC R7, c[0x0][0x3e8] ;  /* 0x0000fa00ff077b82 */ /* 0x000e220000000800 */
[----:B------:R-:W-:Y:S02]  /*80530*/  LEA.HI.X.SX32 R5, R14, R2, 0x1, P0 ;  /* 0x000000020e057211 */ /* 0x000fe400000f0eff */
[----:B------:R-:W-:Y:S05]  /*80540*/  STL [R1+0x74], R6 ;  /* 0x0000740601007387 */ /* 0x000fea0000100800 */
[----:B------:R-:W1:Y:S01]  /*80550*/  LDC R14, c[0x0][0x3e8] ;  /* 0x0000fa00ff0e7b82 */ /* 0x000e620000000800 */
[----:B------:R4:W-:Y:S04]  /*80560*/  STL.64 [R1+0x3c8], R4 ;  /* 0x0003c80401007387 */ /* 0x0009e80000100a00 */
[----:B----4-:R-:W4:Y:S01]  /*80570*/  LDL.LU.64 R4, [R1+0x1248] ;  /* 0x0012480001047983 */ /* 0x010f220000300a00 */
[----:B0-----:R-:W-:-:S02]  /*80580*/  LEA R6, R7, R6, 0x1 ;  /* 0x0000000607067211 */ /* 0x001fc400078e08ff */
[----:B------:R-:W0:Y:S01]  /*80590*/  LDC R7, c[0x0][0x3e8] ;  /* 0x0000fa00ff077b82 */ /* 0x000e220000000800 */
[CC--:B------:R-:W-:Y:S02]  /*805a0*/  IADD3 R12, P2, PT, R10.reuse, R0.reuse, RZ ;  /* 0x000000000a0c7210 */ /* 0x0c0fe40007f5e0ff */
[C---:B------:R-:W-:Y:S02]  /*805b0*/  IADD3 R8, P6, PT, R11.reuse, R0, RZ ;  /* 0x000000000b087210 */ /* 0x040fe40007fde0ff */
[-C--:B------:R-:W-:Y:S02]  /*805c0*/  LEA.HI.X.SX32 R13, R10, R2.reuse, 0x1, P2 ;  /* 0x000000020a0d7211 */ /* 0x080fe400010f0eff */
[----:B------:R-:W-:Y:S01]  /*805d0*/  LEA.HI.X.SX32 R9, R11, R2, 0x1, P6 ;  /* 0x000000020b097211 */ /* 0x000fe200030f0eff */
[----:B------:R-:W-:Y:S04]  /*805e0*/  STL [R1+0x68], R6 ;  /* 0x0000680601007387 */ /* 0x000fe80000100800 */
[----:B------:R-:W-:Y:S04]  /*805f0*/  STL.64 [R1+0x3b8], R8 ;  /* 0x0003b80801007387 */ /* 0x000fe80000100a00 */
[----:B------:R0:W-:Y:S02]  /*80600*/  STL.64 [R1+0x3c0], R12 ;  /* 0x0003c00c01007387 */ /* 0x0001e40000100a00 */
[----:B0-----:R-:W-:Y:S01]  /*80610*/  IMAD R12, R7, 0x2, R6 ;  /* 0x00000002070c7824 */ /* 0x001fe200078e0206 */
[----:B------:R-:W0:Y:S04]  /*80620*/  LDC R13, c[0x0][0x3e8] ;  /* 0x0000fa00ff0d7b82 */ /* 0x000e280000000800 */
[----:B------:R-:W-:Y:S01]  /*80630*/  STL [R1+0x4c], R12 ;  /* 0x00004c0c01007387 */ /* 0x000fe20000100800 */
[----:B-----5:R-:W-:-:S04]  /*80640*/  IADD3 R8, P0, PT, R3, R0, RZ ;  /* 0x0000000003087210 */ /* 0x020fc80007f1e0ff */
[----:B------:R-:W-:-:S05]  /*80650*/  LEA.HI.X.SX32 R9, R3, R2, 0x1, P0 ;  /* 0x0000000203097211 */ /* 0x000fca00000f0eff */
[----:B------:R5:W-:Y:S04]  /*80660*/  STL.64 [R1+0x3b0], R8 ;  /* 0x0003b00801007387 */ /* 0x000be80000100a00 */
[----:B-----5:R-:W5:Y:S01]  /*80670*/  LDL.LU.64 R8, [R1+0x1240] ;  /* 0x0012400001087983 */ /* 0x020f620000300a00 */
[----:B----4-:R-:W-:-:S04]  /*80680*/  IADD3 R6, P2, PT, R4, R0, RZ ;  /* 0x0000000004067210 */ /* 0x010fc80007f5e0ff */
[----:B------:R-:W-:-:S05]  /*80690*/  LEA.HI.X.SX32 R7, R4, R2, 0x1, P2 ;  /* 0x0000000204077211 */ /* 0x000fca00010f0eff */
[----:B------:R4:W-:Y:S04]  /*806a0*/  STL.64 [R1+0x3a8], R6 ;  /* 0x0003a80601007387 */ /* 0x0009e80000100a00 */
[----:B----4-:R-:W4:Y:S01]  /*806b0*/  LDL.LU.64 R6, [R1+0x1238] ;  /* 0x0012380001067983 */ /* 0x010f220000300a00 */
[----:B0-----:R-:W-:Y:S02]  /*806c0*/  IMAD R12, R13, 0x2, R12 ;  /* 0x000000020d0c7824 */ /* 0x001fe400078e020c */
[----:B------:R-:W0:Y:S01]  /*806d0*/  LDC R13, c[0x0][0x3e8] ;  /* 0x0000fa00ff0d7b82 */ /* 0x000e220000000800 */
[----:B------:R-:W-:-:S04]  /*806e0*/  IADD3 R10, P6, PT, R5, R0, RZ ;  /* 0x00000000050a7210 */ /* 0x000fc80007fde0ff */
[----:B------:R-:W-:Y:S01]  /*806f0*/  LEA.HI.X.SX32 R11, R5, R2, 0x1, P6 ;  /* 0x00000002050b7211 */ /* 0x000fe200030f0eff */
[----:B------:R-:W-:Y:S04]  /*80700*/  STL [R1+0x48], R12 ;  /* 0x0000480c01007387 */ /* 0x000fe80000100800 */
[----:B------:R4:W-:Y:S01]  /*80710*/  STL.64 [R1+0x3a0], R10 ;  /* 0x0003a00a01007387 */ /* 0x0009e20000100a00 */
[----:B0-----:R-:W-:-:S05]  /*80720*/  LEA R3, R13, R12, 0x1 ;  /* 0x0000000c0d037211 */ /* 0x001fca00078e08ff */
[----:B------:R-:W-:Y:S01]  /*80730*/  STL [R1+0x44], R3 ;  /* 0x0000440301007387 */ /* 0x000fe20000100800 */
[----:B----4-:R-:W-:-:S04]  /*80740*/  IADD3 R10, P0, PT, R6, R0, RZ ;  /* 0x00000000060a7210 */ /* 0x010fc80007f1e0ff */
[----:B------:R-:W-:-:S05]  /*80750*/  LEA.HI.X.SX32 R11, R6, R2, 0x1, P0 ;  /* 0x00000002060b7211 */ /* 0x000fca00000f0eff */
[----:B------:R0:W-:Y:S04]  /*80760*/  STL.64 [R1+0x398], R10 ;  /* 0x0003980a01007387 */ /* 0x0001e80000100a00 */
[----:B0-----:R-:W4:Y:S01]  /*80770*/  LDL.LU.64 R10, [R1+0x1230] ;  /* 0x00123000010a7983 */ /* 0x001f220000300a00 */
[----:B-1----:R-:W-:Y:S02]  /*80780*/  IMAD R3, R14, 0x2, R3 ;  /* 0x000000020e037824 */ /* 0x002fe400078e0203 */
[----:B------:R-:W0:Y:S01]  /*80790*/  LDC R14, c[0x0][0x3e8] ;  /* 0x0000fa00ff0e7b82 */ /* 0x000e220000000800 */
[-C--:B------:R-:W-:Y:S02]  /*807a0*/  IADD3 R12, P2, PT, R7, R0.reuse, RZ ;  /* 0x00000000070c7210 */ /* 0x080fe40007f5e0ff */
[----:B-----5:R-:W-:-:S02]  /*807b0*/  IADD3 R4, P6, PT, R8, R0, RZ ;  /* 0x0000000008047210 */ /* 0x020fc40007fde0ff */
[-C--:B------:R-:W-:Y:S01]  /*807c0*/  LEA.HI.X.SX32 R13, R7, R2.reuse, 0x1, P2 ;  /* 0x00000002070d7211 */ /* 0x080fe200010f0eff */
[----:B------:R-:W-:Y:S01]  /*807d0*/  STL [R1+0x40], R3 ;  /* 0x0000400301007387 */ /* 0x000fe20000100800 */
[----:B------:R-:W-:-:S03]  /*807e0*/  LEA.HI.X.SX32 R5, R8, R2, 0x1, P6 ;  /* 0x0000000208057211 */ /* 0x000fc600030f0eff */
[----:B------:R1:W-:Y:S04]  /*807f0*/  STL.64 [R1+0x390], R12 ;  /* 0x0003900c01007387 */ /* 0x0003e80000100a00 */
[----:B------:R-:W-:Y:S01]  /*80800*/  STL.64 [R1+0x388], R4 ;  /* 0x0003880401007387 */ /* 0x000fe20000100a00 */
[----:B-1----:R-:W-:Y:S01]  /*80810*/  IADD3 R12, P0, PT, R9, R0, RZ ;  /* 0x00000000090c7210 */ /* 0x002fe20007f1e0ff */
[----:B0-----:R-:W-:-:S03]  /*80820*/  IMAD R6, R14, 0x2, R3 ;  /* 0x000000020e067824 */ /* 0x001fc600078e0203 */
[----:B------:R-:W-:Y:S01]  /*80830*/  LEA.HI.X.SX32 R13, R9, R2, 0x1, P0 ;  /* 0x00000002090d7211 */ /* 0x000fe200000f0eff */
[----:B------:R-:W0:Y:S01]  /*80840*/  LDC R3, c[0x0][0x3e8] ;  /* 0x0000fa00ff037b82 */ /* 0x000e220000000800 */
[----:B------:R-:W-:Y:S01]  /*80850*/  STL [R1+0x3c], R6 ;  /* 0x00003c0601007387 */ /* 0x000fe20000100800 */
[----:B------:R-:W-:Y:S01]  /*80860*/  IMAD.MOV.U32 R9, RZ, RZ, R15 ;  /* 0x000000ffff097224 */ /* 0x000fe200078e000f */
[----:B----4-:R-:W-:-:S05]  /*80870*/  IADD3 R14, P2, PT, R10, R0, RZ ;  /* 0x000000000a0e7210 */ /* 0x010fca0007f5e0ff */
[----:B------:R-:W-:Y:S04]  /*80880*/  STL [R1+0x378], R14 ;  /* 0x0003780e01007387 */ /* 0x000fe80000100800 */
[----:B------:R1:W-:Y:S04]  /*80890*/  STL.64 [R1+0x380], R12 ;  /* 0x0003800c01007387 */ /* 0x0003e80000100a00 */
[----:B-1----:R-:W4:Y:S01]  /*808a0*/  LDL.LU.64 R12, [R1+0x1228] ;  /* 0x00122800010c7983 */ /* 0x002f220000300a00 */
[----:B------:R-:W-:-:S03]  /*808b0*/  MOV R8, R14 ;  /* 0x0000000e00087202 */ /* 0x000fc60000000f00 */
[----:B------:R-:W5:Y:S01]  /*808c0*/  LDL.LU.64 R14, [R1+0x1220] ;  /* 0x00122000010e7983 */ /* 0x000f620000300a00 */
[----:B0-----:R-:W-:Y:S02]  /*808d0*/  IMAD R6, R3, 0x2, R6 ;  /* 0x0000000203067824 */ /* 0x001fe400078e0206 */
[----:B------:R-:W0:Y:S01]  /*808e0*/  LDC R3, c[0x0][0x3e8] ;  /* 0x0000fa00ff037b82 */ /* 0x000e220000000800 */
[C---:B------:R-:W-:Y:S02]  /*808f0*/  IADD3 R4, P6, PT, R11.reuse, R0, RZ ;  /* 0x000000000b047210 */ /* 0x040fe40007fde0ff */
[-C--:B------:R-:W-:Y:S02]  /*80900*/  LEA.HI.X.SX32 R9, R10, R2.reuse, 0x1, P2 ;  /* 0x000000020a097211 */ /* 0x080fe400010f0eff */
[----:B------:R-:W-:Y:S01]  /*80910*/  LEA.HI.X.SX32 R5, R11, R2, 0x1, P6 ;  /* 0x000000020b057211 */ /* 0x000fe200030f0eff */
[----:B------:R-:W-:Y:S04]  /*80920*/  STL [R1+0x38], R6 ;  /* 0x0000380601007387 */ /* 0x000fe80000100800 */
[----:B------:R-:W-:Y:S04]  /*80930*/  STL.64 [R1+0x370], R4 ;  /* 0x0003700401007387 */ /* 0x000fe80000100a00 */
[----:B------:R0:W-:Y:S02]  /*80940*/  STL [R1+0x37c], R9 ;  /* 0x00037c0901007387 */ /* 0x0001e40000100800 */
[----:B0-----:R-:W-:-:S02]  /*80950*/  LEA R9, R3, R6, 0x1 ;  /* 0x0000000603097211 */ /* 0x001fc400078e08ff */
[----:B------:R-:W0:Y:S01]  /*80960*/  LDC R3, c[0x0][0x3e8] ;  /* 0x0000fa00ff037b82 */ /* 0x000e220000000800 */
[----:B----4-:R-:W-:-:S04]  /*80970*/  IADD3 R4, P0, PT, R12, R0, RZ ;  /* 0x000000000c047210 */ /* 0x010fc80007f1e0ff */
[----:B------:R-:W-:-:S05]  /*80980*/  LEA.HI.X.SX32 R5, R12, R2, 0x1, P0 ;  /* 0x000000020c057211 */ /* 0x000fca00000f0eff */
[----:B------:R0:W-:Y:S02]  /*80990*/  STL.64 [R1+0x368], R4 ;  /* 0x0003680401007387 */ /* 0x0001e40000100a00 */
[----:B0-----:R-:W-:Y:S02]  /*809a0*/  IMAD R4, R3, 0x2, R9 ;  /* 0x0000000203047824 */ /* 0x001fe400078e0209 */
[----:B------:R-:W0:Y:S01]  /*809b0*/  LDC R3, c[0x0][0x3e8] ;  /* 0x0000fa00ff037b82 */ /* 0x000e220000000800 */
[----:B------:R-:W-:-:S04]  /*809c0*/  IADD3 R10, P2, PT, R13, R0, RZ ;  /* 0x000000000d0a7210 */ /* 0x000fc80007f5e0ff */
[----:B------:R-:W-:Y:S02]  /*809d0*/  LEA.HI.X.SX32 R11, R13, R2, 0x1, P2 ;  /* 0x000000020d0b7211 */ /* 0x000fe400010f0eff */
[-C--:B-----5:R-:W-:Y:S01]  /*809e0*/  IADD3 R6, P6, PT, R14, R0.reuse, RZ ;  /* 0x000000000e067210 */ /* 0x0a0fe20007fde0ff */
[----:B------:R-:W-:Y:S04]  /*809f0*/  STL [R1+0x30], R4 ;  /* 0x0000300401007387 */ /* 0x000fe80000100800 */
[----:B------:R1:W-:Y:S01]  /*80a00*/  STL.64 [R1+0x360], R10 ;  /* 0x0003600a01007387 */ /* 0x0003e20000100a00 */
[----:B0-----:R-:W-:Y:S02]  /*80a10*/  IMAD R8, R3, 0x2, R4 ;  /* 0x0000000203087824 */ /* 0x001fe400078e0204 */
[----:B------:R-:W0:Y:S01]  /*80a20*/  LDC R3, c[0x0][0x3e8] ;  /* 0x0000fa00ff037b82 */ /* 0x000e220000000800 */
[----:B-1----:R-:W-:-:S02]  /*80a30*/  IADD3 R10, P0, PT, R15, R0, RZ ;  /* 0x000000000f0a7210 */ /* 0x002fc40007f1e0ff */
[-C--:B------:R-:W-:Y:S02]  /*80a40*/  LEA.HI.X.SX32 R7, R14, R2.reuse, 0x1, P6 ;  /* 0x000000020e077211 */ /* 0x080fe400030f0eff */
[----:B------:R-:W-:-:S03]  /*80a50*/  LEA.HI.X.SX32 R11, R15, R2, 0x1, P0 ;  /* 0x000000020f0b7211 */ /* 0x000fc600000f0eff */
[----:B------:R-:W-:Y:S04]  /*80a60*/  STL.64 [R1+0x358], R6 ;  /* 0x0003580601007387 */ /* 0x000fe80000100a00 */
[----:B------:R-:W-:Y:S04]  /*80a70*/  STL [R1+0xc], R8 ;  /* 0x00000c0801007387 */ /* 0x000fe80000100800 */
[----:B------:R0:W-:Y:S02]  /*80a80*/  STL.64 [R1+0x350], R10 ;  /* 0x0003500a01007387 */ /* 0x0001e40000100a00 */
[----:B0-----:R-:W-:-:S02]  /*80a90*/  LEA R11, R3, R8, 0x1 ;  /* 0x00000008030b7211 */ /* 0x001fc400078e08ff */
[----:B------:R-:W0:Y:S01]  /*80aa0*/  LDC R3, c[0x0][0x3e8] ;  /* 0x0000fa00ff037b82 */ /* 0x000e220000000800 */
[----:B--2---:R-:W-:-:S04]  /*80ab0*/  IADD3 R4, P6, PT, R17, R0, RZ ;  /* 0x0000000011047210 */ /* 0x004fc80007fde0ff */
[----:B------:R-:W-:-:S05]  /*80ac0*/  LEA.HI.X.SX32 R5, R17, R2, 0x1, P6 ;  /* 0x0000000211057211 */ /* 0x000fca00030f0eff */
[----:B------:R0:W-:Y:S02]  /*80ad0*/  STL.64 [R1+0x340], R4 ;  /* 0x0003400401007387 */ /* 0x0001e40000100a00 */
[----:B0-----:R-:W-:Y:S02]  /*80ae0*/  IMAD R4, R3, 0x2, R11 ;  /* 0x0000000203047824 */ /* 0x001fe400078e020b */
[----:B------:R-:W0:Y:S01]  /*80af0*/  LDC R3, c[0x0][0x3e8] ;  /* 0x0000fa00ff037b82 */ /* 0x000e220000000800 */
[----:B------:R-:W-:-:S04]  /*80b00*/  IADD3 R6, P2, PT, R16, R0, RZ ;  /* 0x0000000010067210 */ /* 0x000fc80007f5e0ff */
[----:B------:R-:W-:-:S05]  /*80b10*/  LEA.HI.X.SX32 R7, R16, R2, 0x1, P2 ;  /* 0x0000000210077211 */ /* 0x000fca00010f0eff */
[----:B------:R-:W-:Y:S04]  /*80b20*/  STL.64 [R1+0x348], R6 ;  /* 0x0003480601007387 */ /* 0x000fe80000100a00 */
[----:B------:R0:W-:Y:S01]  /*80b30*/  STL [R1+0x2c], R4 ;  /* 0x00002c0401007387 */ /* 0x0001e20000100800 */
[CC--:B---3--:R-:W-:Y:S01]  /*80b40*/  IADD3 R14, P0, PT, R18.reuse, R0.reuse, RZ ;  /* 0x00000000120e7210 */ /* 0x0c8fe20007f1e0ff */
[----:B0-----:R-:W-:Y:S02]  /*80b50*/  IMAD R4, R3, 0x2, R4 ;  /* 0x0000000203047824 */ /* 0x001fe400078e0204 */
[----:B------:R-:W0:Y:S01]  /*80b60*/  LDC R3, c[0x0][0x3e8] ;  /* 0x0000fa00ff037b82 */ /* 0x000e220000000800 */
[----:B------:R-:W-:Y:S02]  /*80b70*/  IADD3 R12, P2, PT, R19, R0, RZ ;  /* 0x00000000130c7210 */ /* 0x000fe40007f5e0ff */
[----:B------:R-:W-:-:S02]  /*80b80*/  LEA.HI.X.SX32 R15, R18, R2, 0x1, P0 ;  /* 0x00000002120f7211 */ /* 0x000fc400000f0eff */
[----:B------:R-:W-:Y:S02]  /*80b90*/  LEA.HI.X.SX32 R13, R19, R2, 0x1, P2 ;  /* 0x00000002130d7211 */ /* 0x000fe400010f0eff */
[C---:B------:R-:W-:Y:S01]  /*80ba0*/  IADD3 R6, P6, PT, R20.reuse, R0, RZ ;  /* 0x0000000014067210 */ /* 0x040fe20007fde0ff */
[----:B------:R-:W-:Y:S04]  /*80bb0*/  STL.64 [R1+0x338], R14 ;  /* 0x0003380e01007387 */ /* 0x000fe80000100a00 */
[----:B------:R-:W-:Y:S04]  /*80bc0*/  STL [R1+0x4], R4 ;  /* 0x0000040401007387 */ /* 0x000fe80000100800 */
[----:B------:R1:W-:Y:S01]  /*80bd0*/  STL.64 [R1+0x330], R12 ;  /* 0x0003300c01007387 */ /* 0x0003e20000100a00 */
[----:B------:R-:W-:-:S05]  /*80be0*/  LEA.HI.X.SX32 R7, R20, R2, 0x1, P6 ;  /* 0x0000000214077211 */ /* 0x000fca00030f0eff */
[----:B------:R2:W-:Y:S01]  /*80bf0*/  STL.64 [R1+0x328], R6 ;  /* 0x0003280601007387 */ /* 0x0005e20000100a00 */
[----:B-1----:R-:W-:Y:S02]  /*80c00*/  IADD3 R12, P0, PT, R21, R0, RZ ;  /* 0x00000000150c7210 */ /* 0x002fe40007f1e0ff */
[----:B0-----:R-:W-:Y:S02]  /*80c10*/  LEA R8, R3, R4, 0x1 ;  /* 0x0000000403087211 */ /* 0x001fe400078e08ff */
[----:B------:R-:W0:Y:S01]  /*80c20*/  LDC R3, c[0x0][0x3e8] ;  /* 0x0000fa00ff037b82 */ /* 0x000e220000000800 */
[----:B------:R-:W-:Y:S02]  /*80c30*/  LEA.HI.X.SX32 R13, R21, R2, 0x1, P0 ;  /* 0x00000002150d7211 */ /* 0x000fe400000f0eff */
[C---:B--2---:R-:W-:Y:S01]  /*80c40*/  IADD3 R6, P2, PT, R22.reuse, R0, RZ ;  /* 0x0000000016067210 */ /* 0x044fe20007f5e0ff */
[----:B------:R-:W-:Y:S04]  /*80c50*/  STL [R1], R8 ;  /* 0x0000000801007387 */ /* 0x000fe80000100800 */
[----:B------:R-:W-:Y:S04]  /*80c60*/  STL.64 [R1+0x320], R12 ;  /* 0x0003200c01007387 */ /* 0x000fe80000100a00 */
[----:B------:R-:W2:Y:S01]  /*80c70*/  LDL.LU R21, [R1+0x18] ;  /* 0x0000180001157983 */ /* 0x000ea20000300800 */
[----:B------:R-:W-:-:S02]  /*80c80*/  LEA.HI.X.SX32 R7, R22, R2, 0x1, P2 ;  /* 0x0000000216077211 */ /* 0x000fc400010f0eff */
[C---:B------:R-:W-:Y:S01]  /*80c90*/  IADD3 R4, P6, PT, R23.reuse, R0, RZ ;  /* 0x0000000017047210 */ /* 0x040fe20007fde0ff */
[----:B------:R-:W3:Y:S04]  /*80ca0*/  LDL.LU R19, [R1+0x14] ;  /* 0x0000140001137983 */ /* 0x000ee80000300800 */
[----:B------:R1:W-:Y:S01]  /*80cb0*/  STL.64 [R1+0x318], R6 ;  /* 0x0003180601007387 */ /* 0x0003e20000100a00 */
[----:B------:R-:W-:Y:S02]  /*80cc0*/  LEA.HI.X.SX32 R5, R23, R2, 0x1, P6 ;  /* 0x0000000217057211 */ /* 0x000fe400030f0eff */
[----:B-1----:R-:W-:-:S03]  /*80cd0*/  IADD3 R6, P0, PT, R24, R0, RZ ;  /* 0x0000000018067210 */ /* 0x002fc60007f1e0ff */
[----:B------:R1:W-:Y:S04]  /*80ce0*/  STL.64 [R1+0x310], R4 ;  /* 0x0003100401007387 */ /* 0x0003e80000100a00 */
[----:B------:R-:W4:Y:S01]  /*80cf0*/  LDL.LU R18, [R1+0x1c] ;  /* 0x00001c0001127983 */ /* 0x000f220000300800 */
[----:B------:R-:W-:Y:S01]  /*80d00*/  LEA.HI.X.SX32 R7, R24, R2, 0x1, P0 ;  /* 0x0000000218077211 */ /* 0x000fe200000f0eff */
[----:B0-----:R-:W-:Y:S02]  /*80d10*/  IMAD R12, R3, 0x2, R8 ;  /* 0x00000002030c7824 */ /* 0x001fe400078e0208 */
[----:B------:R-:W0:Y:S08]  /*80d20*/  LDC R3, c[0x0][0x3e8] ;  /* 0x0000fa00ff037b82 */ /* 0x000e300000000800 */
[----:B-1----:R-:W1:Y:S01]  /*80d30*/  LDC R4, c[0x0][0x3e8] ;  /* 0x0000fa00ff047b82 */ /* 0x002e620000000800 */
[----:B------:R5:W-:Y:S04]  /*80d40*/  STL.64 [R1+0x308], R6 ;  /* 0x0003080601007387 */ /* 0x000be80000100a00 */
[----:B------:R-:W4:Y:S04]  /*80d50*/  LDL.LU R8, [R1+0x24] ;  /* 0x0000240001087983 */ /* 0x000f280000300800 */
[----:B------:R-:W4:Y:S01]  /*80d60*/  LDL.LU R20, [R1+0x20] ;  /* 0x0000200001147983 */ /* 0x000f220000300800 */
[----:B0-----:R-:W-:-:S02]  /*80d70*/  IMAD R5, R3, 0x2, R12 ;  /* 0x0000000203057824 */ /* 0x001fc400078e020c */
[----:B------:R-:W5:Y:S01]  /*80d80*/  LDC R3, c[0x0][0x3e8] ;  /* 0x0000fa00ff037b82 */ /* 0x000f620000000800 */
[CC--:B------:R-:W-:Y:S02]  /*80d90*/  IADD3 R16, P2, PT, R25.reuse, R0.reuse, RZ ;  /* 0x0000000019107210 */ /* 0x0c0fe40007f5e0ff */
[C---:B------:R-:W-:Y:S02]  /*80da0*/  IADD3 R14, P6, PT, R26.reuse, R0, RZ ;  /* 0x000000001a0e7210 */ /* 0x040fe40007fde0ff */
[-C--:B------:R-:W-:Y:S02]  /*80db0*/  LEA.HI.X.SX32 R17, R25, R2.reuse, 0x1, P2 ;  /* 0x0000000219117211 */ /* 0x080fe400010f0eff */
[----:B------:R-:W-:Y:S02]  /*80dc0*/  LEA.HI.X.SX32 R15, R26, R2, 0x1, P6 ;  /* 0x000000021a0f7211 */ /* 0x000fe400030f0eff */
[----:B-----5:R-:W-:Y:S02]  /*80dd0*/  LEA R6, R3, R5, 0x1 ;  /* 0x0000000503067211 */ /* 0x020fe400078e08ff */
[----:B------:R-:W0:Y:S01]  /*80de0*/  LDC R3, c[0x0][0x3e8] ;  /* 0x0000fa00ff037b82 */ /* 0x000e220000000800 */
[----:B------:R-:W-:Y:S04]  /*80df0*/  STL.64 [R1+0x300], R16 ;  /* 0x0003001001007387 */ /* 0x000fe80000100a00 */
[----:B------:R5:W-:Y:S02]  /*80e00*/  STL.64 [R1+0x2f8], R14 ;  /* 0x0002f80e01007387 */ /* 0x000be40000100a00 */
[----:B-----5:R-:W-:-:S04]  /*80e10*/  IADD3 R14, P0, PT, R27, R0, RZ ;  /* 0x000000001b0e7210 */ /* 0x020fc80007f1e0ff */
[----:B------:R-:W-:Y:S01]  /*80e20*/  LEA.HI.X.SX32 R15, R27, R2, 0x1, P0 ;  /* 0x000000021b0f7211 */ /* 0x000fe200000f0eff */
[----:B0-----:R-:W-:-:S04]  /*80e30*/  IMAD R7, R3, 0x2, R6 ;  /* 0x0000000203077824 */ /* 0x001fc800078e0206 */
[----:B------:R0:W-:Y:S01]  /*80e40*/  STL.64 [R1+0x2f0], R14 ;  /* 0x0002f00e01007387 */ /* 0x0001e20000100a00 */
[----:B------:R-:W5:Y:S01]  /*80e50*/  LDC R3, c[0x0][0x3e8] ;  /* 0x0000fa00ff037b82 */ /* 0x000f620000000800 */
[----:B-1----:R-:W-:Y:S02]  /*80e60*/  IMAD R13, R4, 0x2, R7 ;  /* 0x00000002040d7824 */ /* 0x002fe400078e0207 */
[----:B0-----:R-:W4:Y:S04]  /*80e70*/  LDL.LU R15, [R1+0x28] ;  /* 0x00002800010f7983 */ /* 0x001f280000300800 */
[----:B------:R-:W4:Y:S04]  /*80e80*/  LDL R10, [R1+0x54] ;  /* 0x00005400010a7983 */ /* 0x000f280000100800 */
[----:B------:R-:W4:Y:S01]  /*80e90*/  LDL.LU R4, [R1+0x50] ;  /* 0x0000500001047983 */ /* 0x000f220000300800 */
[----:B------:R-:W0:Y:S01]  /*80ea0*/  LDC R14, c[0x0][0x3e8] ;  /* 0x0000fa00ff0e7b82 */ /* 0x000e220000000800 */
[----:B------:R-:W-:-:S02]  /*80eb0*/  IADD3 R16, P6, PT, R29, R0, RZ ;  /* 0x000000001d107210 */ /* 0x000fc40007fde0ff */
[C---:B------:R-:W-:Y:S02]  /*80ec0*/  IADD3 R22, P2, PT, R28.reuse, R0, RZ ;  /* 0x000000001c167210 */ /* 0x040fe40007f5e0ff */
[-C--:B------:R-:W-:Y:S02]  /*80ed0*/  LEA.HI.X.SX32 R17, R29, R2.reuse, 0x1, P6 ;  /* 0x000000021d117211 */ /* 0x080fe400030f0eff */
[----:B------:R-:W-:Y:S01]  /*80ee0*/  LEA.HI.X.SX32 R23, R28, R2, 0x1, P2 ;  /* 0x000000021c177211 */ /* 0x000fe200010f0eff */
[----:B------:R-:W-:Y:S01]  /*80ef0*/  STL.64 [R1+0x1200], R6 ;  /* 0x0012000601007387 */ /* 0x000fe20000100a00 */
[----:B-----5:R-:W-:-:S03]  /*80f00*/  LEA R3, R3, R29, 0x1 ;  /* 0x0000001d03037211 */ /* 0x020fc600078e08ff */
[----:B------:R-:W-:Y:S04]  /*80f10*/  STL.64 [R1+0x2e0], R16 ;  /* 0x0002e01001007387 */ /* 0x000fe80000100a00 */
[----:B------:R1:W-:Y:S01]  /*80f20*/  STL.64 [R1+0x2e8], R22 ;  /* 0x0002e81601007387 */ /* 0x0003e20000100a00 */
[----:B------:R-:W-:-:S04]  /*80f30*/  IADD3 R26, P0, PT, R3, R0, RZ ;  /* 0x00000000031a7210 */ /* 0x000fc80007f1e0ff */
[----:B------:R-:W-:Y:S01]  /*80f40*/  LEA.HI.X.SX32 R27, R3, R2, 0x1, P0 ;  /* 0x00000002031b7211 */ /* 0x000fe200000f0eff */
[----:B-1----:R-:W5:Y:S04]  /*80f50*/  LDL.LU R23, [R1+0x58] ;  /* 0x0000580001177983 */ /* 0x002f680000300800 */
[----:B------:R-:W-:Y:S04]  /*80f60*/  STL.64 [R1+0x1208], R12 ;  /* 0x0012080c01007387 */ /* 0x000fe80000100a00 */
[----:B------:R-:W5:Y:S01]  /*80f70*/  LDL.LU R3, [R1+0x60] ;  /* 0x0000600001037983 */ /* 0x000f620000300800 */
[----:B0-----:R-:W-:-:S03]  /*80f80*/  IMAD R16, R14, 0x2, R13 ;  /* 0x000000020e107824 */ /* 0x001fc600078e020d */
[----:B------:R-:W5:Y:S01]  /*80f90*/  LDL R22, [R1+0x5c] ;  /* 0x00005c0001167983 */ /* 0x000f620000100800 */
[----:B------:R-:W0:Y:S03]  /*80fa0*/  LDC R14, c[0x0][0x3e8] ;  /* 0x0000fa00ff0e7b82 */ /* 0x000e260000000800 */
[----:B------:R-:W-:Y:S01]  /*80fb0*/  STL.64 [R1+0x2d8], R26 ;  /* 0x0002d81a01007387 */ /* 0x000fe20000100a00 */
[----:B0-----:R-:W-:-:S04]  /*80fc0*/  IMAD R17, R14, 0x2, R16 ;  /* 0x000000020e117824 */ /* 0x001fc800078e0210 */
[----:B------:R-:W0:Y:S01]  /*80fd0*/  LDC R14, c[0x0][0x3e8] ;  /* 0x0000fa00ff0e7b82 */ /* 0x000e220000000800 */
[-C--:B--2---:R-:W-:Y:S02]  /*80fe0*/  IADD3 R24, P2, PT, R21, R0.reuse, RZ ;  /* 0x0000000015187210 */ /* 0x084fe40007f5e0ff */
[----:B---3--:R-:W-:Y:S02]  /*80ff0*/  IADD3 R6, P6, PT, R19, R0, RZ ;  /* 0x0000000013067210 */ /* 0x008fe40007fde0ff */
[-C--:B------:R-:W-:Y:S02]  /*81000*/  LEA.HI.X.SX32 R25, R21, R2.reuse, 0x1, P2 ;  /* 0x0000000215197211 */ /* 0x080fe400010f0eff */
[----:B------:R-:W-:-:S03]  /*81010*/  LEA.HI.X.SX32 R7, R19, R2, 0x1, P6 ;  /* 0x0000000213077211 */ /* 0x000fc600030f0eff */
[----:B------:R4:W-:Y:S04]  /*81020*/  STL.64 [R1+0x2d0], R24 ;  /* 0x0002d01801007387 */ /* 0x0009e80000100a00 */
[----:B------:R-:W2:Y:S04]  /*81030*/  LDL.LU R19, [R1+0x64] ;  /* 0x0000640001137983 */ /* 0x000ea80000300800 */
[----:B------:R1:W-:Y:S04]  /*81040*/  STL.64 [R1+0x2c8], R6 ;  /* 0x0002c80601007387 */ /* 0x0003e80000100a00 */
[----:B------:R-:W-:Y:S01]  /*81050*/  STL.64 [R1+0x11f8], R16 ;  /* 0x0011f81001007387 */ /* 0x000fe20000100a00 */
[----:B----4-:R-:W-:-:S04]  /*81060*/  IADD3 R24, P0, PT, R18, R0, RZ ;  /* 0x0000000012187210 */ /* 0x010fc80007f1e0ff */
[----:B------:R-:W-:Y:S02]  /*81070*/  LEA.HI.X.SX32 R25, R18, R2, 0x1, P0 ;  /* 0x0000000212197211 */ /* 0x000fe400000f0eff */
[-C--:B------:R-:W-:Y:S02]  /*81080*/  IADD3 R12, P2, PT, R8, R0.reuse, RZ ;  /* 0x00000000080c7210 */ /* 0x080fe40007f5e0ff */
[----:B-1----:R-:W-:Y:S02]  /*81090*/  IADD3 R6, P6, PT, R20, R0, RZ ;  /* 0x0000000014067210 */ /* 0x002fe40007fde0ff */
[-C--:B------:R-:W-:Y:S02]  /*810a0*/  LEA.HI.X.SX32 R13, R8, R2.reuse, 0x1, P2 ;  /* 0x00000002080d7211 */ /* 0x080fe400010f0eff */
[----:B------:R-:W3:Y:S04]  /*810b0*/  LDL.LU R8, [R1+0x70] ;  /* 0x0000700001087983 */ /* 0x000ee80000300800 */
[----:B------:R1:W-:Y:S04]  /*810c0*/  STL.64 [R1+0x2c0], R24 ;  /* 0x0002c01801007387 */ /* 0x0003e80000100a00 */
[----:B------:R-:W4:Y:S01]  /*810d0*/  LDL.LU R18, [R1+0x6c] ;  /* 0x00006c0001127983 */ /* 0x000f220000300800 */
[----:B------:R-:W-:-:S03]  /*810e0*/  LEA.HI.X.SX32 R7, R20, R2, 0x1, P6 ;  /* 0x0000000214077211 */ /* 0x000fc600030f0eff */
[----:B------:R-:W-:Y:S04]  /*810f0*/  STL.64 [R1+0x2b8], R12 ;  /* 0x0002b80c01007387 */ /* 0x000fe80000100a00 */
[----:B------:R1:W-:Y:S04]  /*81100*/  STL.64 [R1+0x2b0], R6 ;  /* 0x0002b00601007387 */ /* 0x0003e80000100a00 */
[----:B------:R-:W4:Y:S01]  /*81110*/  LDL.LU R21, [R1+0x78] ;  /* 0x0000780001157983 */ /* 0x000f220000300800 */
[----:B0-----:R-:W-:Y:S02]  /*81120*/  LEA R28, R14, R17, 0x1 ;  /* 0x000000110e1c7211 */ /* 0x001fe400078e08ff */
[----:B------:R-:W0:Y:S03]  /*81130*/  LDC R14, c[0x0][0x3e8] ;  /* 0x0000fa00ff0e7b82 */ /* 0x000e260000000800 */
[----:B0-----:R-:W-:-:S05]  /*81140*/  IMAD R27, R14, 0x2, R28 ;  /* 0x000000020e1b7824 */ /* 0x001fca00078e021c */
[----:B------:R-:W1:Y:S02]  /*81150*/  LDC R14, c[0x0][0x3e8] ;  /* 0x0000fa00ff0e7b82 */ /* 0x000e640000000800 */
[----:B-1----:R-:W-:-:S06]  /*81160*/  IMAD R25, R14, 0x2, R27 ;  /* 0x000000020e197824 */ /* 0x002fcc00078e021b */
[----:B------:R-:W0:Y:S01]  /*81170*/  LDC R14, c[0x0][0x3e8] ;  /* 0x0000fa00ff0e7b82 */ /* 0x000e220000000800 */
[----:B------:R-:W-:-:S04]  /*81180*/  IADD3 R6, P6, PT, R4, R0, RZ ;  /* 0x0000000004067210 */ /* 0x000fc80007fde0ff */
[----:B------:R-:W-:-:S03]  /*81190*/  LEA.HI.X.SX32 R7, R4, R2, 0x1, P6 ;  /* 0x0000000204077211 */ /* 0x000fc600030f0eff */
[----:B------:R-:W1:Y:S01]  /*811a0*/  LDC R4, c[0x0][0x3e8] ;  /* 0x0000fa00ff047b82 */ /* 0x000e620000000800 */
[CC--:B------:R-:W-:Y:S02]  /*811b0*/  IADD3 R16, P0, PT, R15.reuse, R0.reuse, RZ ;  /* 0x000000000f107210 */ /* 0x0c0fe40007f1e0ff */
[----:B------:R-:W-:Y:S02]  /*811c0*/  IADD3 R12, P2, PT, R10, R0, RZ ;  /* 0x000000000a0c7210 */ /* 0x000fe40007f5e0ff */
[----:B0-----:R-:W-:Y:S02]  /*811d0*/  LEA R26, R14, R25, 0x1 ;  /* 0x000000190e1a7211 */ /* 0x001fe400078e08ff */
[-C--:B------:R-:W-:Y:S02]  /*811e0*/  LEA.HI.X.SX32 R17, R15, R2.reuse, 0x1, P0 ;  /* 0x000000020f117211 */ /* 0x080fe400000f0eff */
[----:B------:R-:W-:-:S03]  /*811f0*/  LEA.HI.X.SX32 R13, R10, R2, 0x1, P2 ;  /* 0x000000020a0d7211 */ /* 0x000fc600010f0eff */
[----:B------:R-:W-:Y:S04]  /*81200*/  STL.64 [R1+0x2a8], R16 ;  /* 0x0002a81001007387 */ /* 0x000fe80000100a00 */
[----:B------:R-:W4:Y:S04]  /*81210*/  LDL.LU R10, [R1+0xa8] ;  /* 0x0000a800010a7983 */ /* 0x000f280000300800 */
[----:B------:R-:W-:Y:S04]  /*81220*/  STL.64 [R1+0x2a0], R12 ;  /* 0x0002a00c01007387 */ /* 0x000fe80000100a00 */
[----:B------:R-:W4:Y:S04]  /*81230*/  LDL.LU R20, [R1+0xa4] ;  /* 0x0000a40001147983 */ /* 0x000f280000300800 */
[----:B------:R5:W-:Y:S01]  /*81240*/  STL.64 [R1+0x298], R6 ;  /* 0x0002980601007387 */ /* 0x000be20000100a00 */
[----:B-1----:R-:W-:-:S02]  /*81250*/  IMAD R24, R4, 0x2, R26 ;  /* 0x0000000204187824 */ /* 0x002fc400078e021a */
[----:B------:R-:W0:Y:S01]  /*81260*/  LDC R4, c[0x0][0x3e8] ;  /* 0x0000fa00ff047b82 */ /* 0x000e220000000800 */
[-C--:B-----5:R-:W-:Y:S02]  /*81270*/  IADD3 R6, P0, PT, R23, R0.reuse, RZ ;  /* 0x0000000017067210 */ /* 0x0a0fe40007f1e0ff */
[----:B------:R-:W-:Y:S02]  /*81280*/  IADD3 R14, P2, PT, R3, R0, RZ ;  /* 0x00000000030e7210 */ /* 0x000fe40007f5e0ff */
[-C--:B------:R-:W-:Y:S02]  /*81290*/  LEA.HI.X.SX32 R7, R23, R2.reuse, 0x1, P0 ;  /* 0x0000000217077211 */ /* 0x080fe400000f0eff */
[----:B------:R-:W-:Y:S01]  /*812a0*/  LEA.HI.X.SX32 R15, R3, R2, 0x1, P2 ;  /* 0x00000002030f7211 */ /* 0x000fe200010f0eff */
[----:B------:R-:W-:Y:S04]  /*812b0*/  STL.64 [R1+0x11f0], R26 ;  /* 0x0011f01a01007387 */ /* 0x000fe80000100a00 */
[----:B------:R1:W-:Y:S01]  /*812c0*/  STL.64 [R1+0x290], R6 ;  /* 0x0002900601007387 */ /* 0x0003e20000100a00 */
[C---:B------:R-:W-:Y:S01]  /*812d0*/  IADD3 R12, P6, PT, R22.reuse, R0, RZ ;  /* 0x00000000160c7210 */ /* 0x040fe20007fde0ff */
[----:B------:R-:W5:Y:S02]  /*812e0*/  LDC R3, c[0x0][0x3e8] ;  /* 0x0000fa00ff037b82 */ /* 0x000f640000000800 */
[----:B-1----:R-:W4:Y:S04]  /*812f0*/  LDL.LU R6, [R1+0xac] ;  /* 0x0000ac0001067983 */ /* 0x002f280000300800 */
[----:B------:R-:W-:Y:S04]  /*81300*/  STL.64 [R1+0x1210], R24 ;  /* 0x0012101801007387 */ /* 0x000fe80000100a00 */
[----:B------:R1:W-:Y:S01]  /*81310*/  STL.64 [R1+0x288], R14 ;  /* 0x0002880e01007387 */ /* 0x0003e20000100a00 */
[----:B------:R-:W-:Y:S01]  /*81320*/  LEA.HI.X.SX32 R13, R22, R2, 0x1, P6 ;  /* 0x00000002160d7211 */ /* 0x000fe200030f0eff */
[----:B0-----:R-:W-:-:S02]  /*81330*/  IMAD R4, R4, 0x2, R24 ;  /* 0x0000000204047824 */ /* 0x001fc400078e0218 */
[----:B-1----:R-:W4:Y:S04]  /*81340*/  LDL.LU R14, [R1+0x90] ;  /* 0x00009000010e7983 */ /* 0x002f280000300800 */
[----:B------:R-:W4:Y:S04]  /*81350*/  LDL.LU R15, [R1+0x8c] ;  /* 0x00008c00010f7983 */ /* 0x000f280000300800 */
[----:B------:R-:W4:Y:S04]  /*81360*/  LDL.LU R7, [R1+0x88] ;  /* 0x0000880001077983 */ /* 0x000f280000300800 */
[----:B------:R4:W-:Y:S04]  /*81370*/  STL.64 [R1+0x280], R12 ;  /* 0x0002800c01007387 */ /* 0x0009e80000100a00 */
[----:B------:R-:W-:Y:S04]  /*81380*/  STL.64 [R1+0x1218], R4 ;  /* 0x0012180401007387 */ /* 0x000fe80000100a00 */
[----:B------:R-:W4:Y:S01]  /*81390*/  LDL.LU R29, [R1+0x84] ;  /* 0x00008400011d7983 */ /* 0x000f220000300800 */
[----:B--2---:R-:W-:-:S04]  /*813a0*/  IADD3 R24, P0, PT, R19, R0, RZ ;  /* 0x0000000013187210 */ /* 0x004fc80007f1e0ff */
[----:B------:R-:W-:Y:S02]  /*813b0*/  LEA.HI.X.SX32 R25, R19, R2, 0x1, P0 ;  /* 0x0000000213197211 */ /* 0x000fe400000f0eff */
[----:B------:R-:W2:Y:S04]  /*813c0*/  LDL.LU R19, [R1+0x80] ;  /* 0x0000800001137983 */ /* 0x000ea80000300800 */
[----:B------:R0:W-:Y:S01]  /*813d0*/  STL.64 [R1+0x278], R24 ;  /* 0x0002781801007387 */ /* 0x0001e20000100a00 */
[-C--:B---3--:R-:W-:Y:S02]  /*813e0*/  IADD3 R16, P2, PT, R8, R0.reuse, RZ ;  /* 0x0000000008107210 */ /* 0x088fe40007f5e0ff */
[----:B----4-:R-:W-:Y:S02]  /*813f0*/  IADD3 R12, P6, PT, R18, R0, RZ ;  /* 0x00000000120c7210 */ /* 0x010fe40007fde0ff */
[----:B------:R-:W-:-:S02]  /*81400*/  LEA.HI.X.SX32 R17, R8, R2, 0x1, P2 ;  /* 0x0000000208117211 */ /* 0x000fc400010f0eff */
[----:B------:R-:W-:Y:S02]  /*81410*/  LEA.HI.X.SX32 R13, R18, R2, 0x1, P6 ;  /* 0x00000002120d7211 */ /* 0x000fe400030f0eff */
[----:B-----5:R-:W-:Y:S01]  /*81420*/  LEA R23, R3, R4, 0x1 ;  /* 0x0000000403177211 */ /* 0x020fe200078e08ff */
[----:B------:R-:W1:Y:S01]  /*81430*/  LDC R8, c[0x0][0x3e8] ;  /* 0x0000fa00ff087b82 */ /* 0x000e620000000800 */
[----:B------:R3:W-:Y:S01]  /*81440*/  STL.64 [R1+0x270], R16 ;  /* 0x0002701001007387 */ /* 0x0007e20000100a00 */
[----:B0-----:R-:W-:-:S03]  /*81450*/  IADD3 R24, P0, PT, R21, R0, RZ ;  /* 0x0000000015187210 */ /* 0x001fc60007f1e0ff */
[----:B------:R0:W-:Y:S03]  /*81460*/  STL.64 [R1+0x268], R12 ;  /* 0x0002680c01007387 */ /* 0x0001e60000100a00 */
[----:B------:R-:W4:Y:S01]  /*81470*/  LDC R3, c[0x0][0x3e8] ;  /* 0x0000fa00ff037b82 */ /* 0x000f220000000800 */
[----:B------:R-:W-:Y:S01]  /*81480*/  LEA.HI.X.SX32 R25, R21, R2, 0x1, P0 ;  /* 0x0000000215197211 */ /* 0x000fe200000f0eff */
[----:B---3--:R-:W3:Y:S04]  /*81490*/  LDL.LU R16, [R1+0x7c] ;  /* 0x00007c0001107983 */ /* 0x008ee80000300800 */
[----:B------:R-:W5:Y:S04]  /*814a0*/  LDL.LU R17, [R1+0x74] ;  /* 0x0000740001117983 */ /* 0x000f680000300800 */
[----:B------:R-:W2:Y:S01]  /*814b0*/  LDL.LU R21, [R1+0x68] ;  /* 0x0000680001157983 */ /* 0x000ea20000300800 */
[----:B------:R-:W-:-:S02]  /*814c0*/  IMAD.MOV.U32 R18, RZ, RZ, R9 ;  /* 0x000000ffff127224 */ /* 0x000fc400078e0009 */
[----:B------:R-:W0:Y:S01]  /*814d0*/  LDC R9, c[0x0][0x3e8] ;  /* 0x0000fa00ff097b82 */ /* 0x000e220000000800 */
[----:B------:R0:W-:Y:S01]  /*814e0*/  STL.64 [R1+0x260], R24 ;  /* 0x0002601801007387 */ /* 0x0001e20000100a00 */
[----:B----4-:R-:W-:-:S05]  /*814f0*/  IMAD R3, R3, 0x2, R23 ;  /* 0x0000000203037824 */ /* 0x010fca00078e0217 */
[----:B-1----:R-:W-:-:S05]  /*81500*/  LEA R8, R8, R3, 0x1 ;  /* 0x0000000308087211 */ /* 0x002fca00078e08ff */
[----:B0-----:R-:W-:Y:S01]  /*81510*/  IMAD R9, R9, 0x2, R8 ;  /* 0x0000000209097824 */ /* 0x001fe200078e0208 */
[-C--:B------:R-:W-:Y:S02]  /*81520*/  IADD3 R12, P2, PT, R10, R0.reuse, RZ ;  /* 0x000000000a0c7210 */ /* 0x080fe40007f5e0ff */
[----:B------:R-:W-:Y:S02]  /*81530*/  IADD3 R4, P6, PT, R20, R0, RZ ;  /* 0x0000000014047210 */ /* 0x000fe40007fde0ff */
[-C--:B------:R-:W-:Y:S02]  /*81540*/  LEA.HI.X.SX32 R13, R10, R2.reuse, 0x1, P2 ;  /* 0x000000020a0d7211 */ /* 0x080fe400010f0eff */
[----:B------:R-:W0:Y:S01]  /*81550*/  LDC R10, c[0x0][0x3e8] ;  /* 0x0000fa00ff0a7b82 */ /* 0x000e220000000800 */
[----:B------:R-:W-:Y:S01]  /*81560*/  LEA.HI.X.SX32 R5, R20, R2, 0x1, P6 ;  /* 0x0000000214057211 */ /* 0x000fe200030f0eff */
[----:B------:R-:W-:Y:S01]  /*81570*/  IMAD.MOV.U32 R20, RZ, RZ, R11 ;  /* 0x000000ffff147224 */ /* 0x000fe200078e000b */
[----:B------:R1:W-:Y:S05]  /*81580*/  STL.64 [R1+0x258], R12 ;  /* 0x0002580c01007387 */ /* 0x0003ea0000100a00 */
[----:B------:R-:W4:Y:S01]  /*81590*/  LDC R11, c[0x0][0x3e8] ;  /* 0x0000fa00ff0b7b82 */ /* 0x000f220000000800 */
[----:B------:R0:W-:Y:S04]  /*815a0*/  STL.64 [R1+0x250], R4 ;  /* 0x0002500401007387 */ /* 0x0001e80000100a00 */
[----:B------:R-:W5:Y:S01]  /*815b0*/  LDL.LU R22, [R1+0x4c] ;  /* 0x00004c0001167983 */ /* 0x000f620000300800 */
[----:B------:R-:W-:-:S04]  /*815c0*/  IADD3 R24, P0, PT, R6, R0, RZ ;  /* 0x0000000006187210 */ /* 0x000fc80007f1e0ff */
[----:B------:R-:W-:Y:S02]  /*815d0*/  LEA.HI.X.SX32 R25, R6, R2, 0x1, P0 ;  /* 0x0000000206197211 */ /* 0x000fe400000f0eff */
[CC--:B-1----:R-:W-:Y:S02]  /*815e0*/  IADD3 R12, P2, PT, R14.reuse, R0.reuse, RZ ;  /* 0x000000000e0c7210 */ /* 0x0c2fe40007f5e0ff */
[C---:B0-----:R-:W-:Y:S02]  /*815f0*/  IADD3 R4, P6, PT, R15.reuse, R0, RZ ;  /* 0x000000000f047210 */ /* 0x041fe40007fde0ff */
[-C--:B------:R-:W-:Y:S02]  /*81600*/  LEA.HI.X.SX32 R13, R14, R2.reuse, 0x1, P2 ;  /* 0x000000020e0d7211 */ /* 0x080fe400010f0eff */
[----:B------:R-:W0:Y:S01]  /*81610*/  LDC R14, c[0x0][0x3e8] ;  /* 0x0000fa00ff0e7b82 */ /* 0x000e220000000800 */
[----:B------:R1:W-:Y:S01]  /*81620*/  STL.64 [R1+0x248], R24 ;  /* 0x0002481801007387 */ /* 0x0003e20000100a00 */
[----:B------:R-:W-:-:S06]  /*81630*/  LEA.HI.X.SX32 R5, R15, R2, 0x1, P6 ;  /* 0x000000020f057211 */ /* 0x000fcc00030f0eff */
[----:B------:R-:W0:Y:S01]  /*81640*/  LDC R15, c[0x0][0x3e8] ;  /* 0x0000fa00ff0f7b82 */ /* 0x000e220000000800 */
[----:B------:R-:W5:Y:S04]  /*81650*/  LDL.LU R6, [R1+0x44] ;  /* 0x0000440001067983 */ /* 0x000f680000300800 */
[----:B------:R4:W-:Y:S04]  /*81660*/  STL.64 [R1+0x240], R12 ;  /* 0x0002400c01007387 */ /* 0x0009e80000100a00 */
[----:B------:R-:W-:Y:S01]  /*81670*/  STL.64 [R1+0x238], R4 ;  /* 0x0002380401007387 */ /* 0x000fe20000100a00 */
[----:B-1----:R-:W-:-:S04]  /*81680*/  IADD3 R24, P0, PT, R7, R0, RZ ;  /* 0x0000000007187210 */ /* 0x002fc80007f1e0ff */
[----:B------:R-:W-:Y:S01]  /*81690*/  LEA.HI.X.SX32 R25, R7, R2, 0x1, P0 ;  /* 0x0000000207197211 */ /* 0x000fe200000f0eff */
[----:B------:R-:W-:Y:S02]  /*816a0*/  IMAD.MOV.U32 R7, RZ, RZ, R18 ;  /* 0x000000ffff077224 */ /* 0x000fe400078e0012 */
[----:B------:R-:W1:Y:S01]  /*816b0*/  LDC R18, c[0x0][0x3e8] ;  /* 0x0000fa00ff127b82 */ /* 0x000e620000000800 */
[----:B------:R-:W-:Y:S02]  /*816c0*/  LEA R10, R10, R9, 0x1 ;  /* 0x000000090a0a7211 */ /* 0x000fe400078e08ff */
[----:B----4-:R-:W-:-:S03]  /*816d0*/  IADD3 R12, P2, PT, R29, R0, RZ ;  /* 0x000000001d0c7210 */ /* 0x010fc60007f5e0ff */
[----:B------:R-:W-:Y:S01]  /*816e0*/  IMAD R11, R11, 0x2, R10 ;  /* 0x000000020b0b7824 */ /* 0x000fe200078e020a */
[----:B------:R-:W-:-:S03]  /*816f0*/  LEA.HI.X.SX32 R13, R29, R2, 0x1, P2 ;  /* 0x000000021d0d7211 */ /* 0x000fc600010f0eff */
[----:B0-----:R-:W-:Y:S01]  /*81700*/  IMAD R14, R14, 0x2, R11 ;  /* 0x000000020e0e7824 */ /* 0x001fe200078e020b */
[----:B------:R0:W-:Y:S04]  /*81710*/  STL.64 [R1+0x11e8], R10 ;  /* 0x0011e80a01007387 */ /* 0x0001e80000100a00 */
[----:B------:R-:W-:Y:S01]  /*81720*/  LEA R15, R15, R14, 0x1 ;  /* 0x0000000e0f0f7211 */ /* 0x000fe200078e08ff */
[----:B0-----:R-:W4:Y:S04]  /*81730*/  LDL.LU R10, [R1+0x40] ;  /* 0x00004000010a7983 */ /* 0x001f280000300800 */
[----:B------:R3:W-:Y:S04]  /*81740*/  STL.64 [R1+0x230], R24 ;  /* 0x0002301801007387 */ /* 0x0007e80000100a00 */
[----:B------:R5:W-:Y:S04]  /*81750*/  STL.64 [R1+0x228], R12 ;  /* 0x0002280c01007387 */ /* 0x000be80000100a00 */
[----:B------:R-:W4:Y:S01]  /*81760*/  LDL.LU R29, [R1+0x30] ;  /* 0x00003000011d7983 */ /* 0x000f220000300800 */
[----:B-1----:R-:W-:Y:S01]  /*81770*/  IMAD R18, R18, 0x2, R15 ;  /* 0x0000000212127824 */ /* 0x002fe200078e020f */
[----:B--2---:R-:W-:-:S04]  /*81780*/  IADD3 R4, P6, PT, R19, R0, RZ ;  /* 0x0000000013047210 */ /* 0x004fc80007fde0ff */
[----:B------:R-:W-:Y:S02]  /*81790*/  LEA.HI.X.SX32 R5, R19, R2, 0x1, P6 ;  /* 0x0000000213057211 */ /* 0x000fe400030f0eff */
[----:B------:R-:W0:Y:S03]  /*817a0*/  LDC R19, c[0x0][0x3e8] ;  /* 0x0000fa00ff137b82 */ /* 0x000e260000000800 */
[----:B------:R1:W-:Y:S04]  /*817b0*/  STL.64 [R1+0x220], R4 ;  /* 0x0002200401007387 */ /* 0x0003e80000100a00 */
[----:B------:R-:W2:Y:S01]  /*817c0*/  LDL.LU R11, [R1+0xc] ;  /* 0x00000c00010b7983 */ /* 0x000ea20000300800 */
[----:B---3--:R-:W-:-:S02]  /*817d0*/  IADD3 R24, P0, PT, R16, R0, RZ ;  /* 0x0000000010187210 */ /* 0x008fc40007f1e0ff */
[-C--:B-----5:R-:W-:Y:S02]  /*817e0*/  IADD3 R12, P2, PT, R17, R0.reuse, RZ ;  /* 0x00000000110c7210 */ /* 0x0a0fe40007f5e0ff */
[----:B-1----:R-:W-:Y:S02]  /*817f0*/  IADD3 R4, P6, PT, R21, R0, RZ ;  /* 0x0000000015047210 */ /* 0x002fe40007fde0ff */
[-C--:B------:R-:W-:Y:S02]  /*81800*/  LEA.HI.X.SX32 R25, R16, R2.reuse, 0x1, P0 ;  /* 0x0000000210197211 */ /* 0x080fe400000f0eff */
[-C--:B------:R-:W-:Y:S02]  /*81810*/  LEA.HI.X.SX32 R13, R17, R2.reuse, 0x1, P2 ;  /* 0x00000002110d7211 */ /* 0x080fe400010f0eff */
[----:B------:R-:W-:Y:S02]  /*81820*/  LEA.HI.X.SX32 R5, R21, R2, 0x1, P6 ;  /* 0x0000000215057211 */ /* 0x000fe400030f0eff */
[----:B0-----:R-:W-:Y:S01]  /*81830*/  LEA R19, R19, R18, 0x1 ;  /* 0x0000001213137211 */ /* 0x001fe200078e08ff */
[----:B------:R-:W-:Y:S01]  /*81840*/  IMAD.MOV.U32 R16, RZ, RZ, R20 ;  /* 0x000000ffff107224 */ /* 0x000fe200078e0014 */
[----:B------:R-:W-:Y:S04]  /*81850*/  STL.64 [R1+0x218], R24 ;  /* 0x0002181801007387 */ /* 0x000fe80000100a00 */
[----:B------:R-:W-:Y:S04]  /*81860*/  STL.64 [R1+0x210], R12 ;  /* 0x0002100c01007387 */ /* 0x000fe80000100a00 */
[----:B------:R-:W3:Y:S04]  /*81870*/  LDL.LU R26, [R1+0x2c] ;  /* 0x00002c00011a7983 */ /* 0x000ee80000300800 */
[----:B------:R-:W-:Y:S04]  /*81880*/  STL.64 [R1+0x208], R4 ;  /* 0x0002080401007387 */ /* 0x000fe80000100a00 */
[----:B------:R-:W5:Y:S04]  /*81890*/  LDL.LU R17, [R1+0x4] ;  /* 0x0000040001117983 */ /* 0x000f680000300800 */
[----:B------:R-:W2:Y:S04]  /*818a0*/  LDL.LU R27, [R1] ;  /* 0x00000000011b7983 */ /* 0x000ea80000300800 */
[----:B------:R0:W-:Y:S01]  /*818b0*/  STL.64 [R1+0x11e0], R18 ;  /* 0x0011e01201007387 */ /* 0x0001e20000100a00 */
[----:B------:R-:W1:Y:S08]  /*818c0*/  LDC R20, c[0x0][0x3e8] ;  /* 0x0000fa00ff147b82 */ /* 0x000e700000000800 */
[----:B------:R-:W1:Y:S01]  /*818d0*/  LDC R21, c[0x0][0x3e8] ;  /* 0x0000fa00ff157b82 */ /* 0x000e620000000800 */
[----:B0-----:R-:W2:Y:S01]  /*818e0*/  LDL.LU R18, [R1+0x48] ;  /* 0x0000480001127983 */ /* 0x001ea20000300800 */
[----:B-1----:R-:W-:-:S03]  /*818f0*/  IMAD R20, R20, 0x2, R19 ;  /* 0x0000000214147824 */ /* 0x002fc600078e0213 */
[----:B------:R-:W3:Y:S02]  /*81900*/  LDL.LU R19, [R1+0x3c] ;  /* 0x00003c0001137983 */ /* 0x000ee40000300800 */
[----:B------:R-:W-:Y:S02]  /*81910*/  LEA R21, R21, R20, 0x1 ;  /* 0x0000001415157211 */ /* 0x000fe400078e08ff */
[----:B------:R-:W-:-:S04]  /*81920*/  IADD3 R4, P0, PT, R22, R0, RZ ;  /* 0x0000000016047210 */ /* 0x000fc80007f1e0ff */
[----:B------:R-:W-:Y:S02]  /*81930*/  LEA.HI.X.SX32 R5, R22, R2, 0x1, P0 ;  /* 0x0000000216057211 */ /* 0x000fe400000f0eff */
[----:B------:R-:W0:Y:S03]  /*81940*/  LDC R22, c[0x0][0x3e8] ;  /* 0x0000fa00ff167b82 */ /* 0x000e260000000800 */
[----:B------:R1:W-:Y:S04]  /*81950*/  STL.64 [R1+0x200], R4 ;  /* 0x0002000401007387 */ /* 0x0003e80000100a00 */
[----:B-1----:R-:W5:Y:S01]  /*81960*/  LDL.LU.64 R4, [R1+0x1218] ;  /* 0x0012180001047983 */ /* 0x002f620000300a00 */
[----:B------:R-:W-:-:S04]  /*81970*/  IADD3 R12, P6, PT, R6, R0, RZ ;  /* 0x00000000060c7210 */ /* 0x000fc80007fde0ff */
[----:B------:R-:W-:Y:S02]  /*81980*/  LEA.HI.X.SX32 R13, R6, R2, 0x1, P6 ;  /* 0x00000002060d7211 */ /* 0x000fe400030f0eff */
[----:B--2---:R-:W-:-:S04]  /*81990*/  IADD3 R24, P2, PT, R18, R0, RZ ;  /* 0x0000000012187210 */ /* 0x004fc80007f5e0ff */
[----:B------:R-:W-:Y:S01]  /*819a0*/  LEA.HI.X.SX32 R25, R18, R2, 0x1, P2 ;  /* 0x0000000212197211 */ /* 0x000fe200010f0eff */
[----:B0-----:R-:W-:Y:S01]  /*819b0*/  IMAD R22, R22, 0x2, R21 ;  /* 0x0000000216167824 */ /* 0x001fe200078e0215 */
[----:B------:R-:W0:Y:S03]  /*819c0*/  LDC R18, c[0x0][0x3e8] ;  /* 0x0000fa00ff127b82 */ /* 0x000e260000000800 */
[----:B------:R-:W-:Y:S04]  /*819d0*/  STL.64 [R1+0x1f8], R24 ;  /* 0x0001f81801007387 */ /* 0x000fe80000100a00 */
[----:B------:R1:W-:Y:S04]  /*819e0*/  STL.64 [R1+0x11d8], R20 ;  /* 0x0011d81401007387 */ /* 0x0003e80000100a00 */
[----:B------:R3:W-:Y:S04]  /*819f0*/  STL.64 [R1+0x1f0], R12 ;  /* 0x0001f00c01007387 */ /* 0x0007e80000100a00 */
[----:B-1----:R-:W2:Y:S01]  /*81a00*/  LDL.LU R20, [R1+0x38] ;  /* 0x0000380001147983 */ /* 0x002ea20000300800 */
[----:B----4-:R-:W-:-:S02]  /*81a10*/  IADD3 R24, P0, PT, R10, R0, RZ ;  /* 0x000000000a187210 */ /* 0x010fc40007f1e0ff */
[C---:B---3--:R-:W-:Y:S02]  /*81a20*/  IADD3 R12, P2, PT, R19.reuse, R0, RZ ;  /* 0x00000000130c7210 */ /* 0x048fe40007f5e0ff */
[-C--:B------:R-:W-:Y:S02]  /*81a30*/  LEA.HI.X.SX32 R25, R10, R2.reuse, 0x1, P0 ;  /* 0x000000020a197211 */ /* 0x080fe400000f0eff */
[----:B------:R-:W-:Y:S01]  /*81a40*/  LEA.HI.X.SX32 R13, R19, R2, 0x1, P2 ;  /* 0x00000002130d7211 */ /* 0x000fe200010f0eff */
[----:B------:R-:W-:Y:S01]  /*81a50*/  IMAD.MOV.U32 R21, RZ, RZ, R7 ;  /* 0x000000ffff157224 */ /* 0x000fe200078e0007 */
[----:B------:R-:W1:Y:S01]  /*81a60*/  LDC R19, c[0x0][0x3e8] ;  /* 0x0000fa00ff137b82 */ /* 0x000e620000000800 */
[----:B------:R3:W-:Y:S04]  /*81a70*/  STL.64 [R1+0x1e8], R24 ;  /* 0x0001e81801007387 */ /* 0x0007e80000100a00 */
[----:B---3--:R-:W3:Y:S04]  /*81a80*/  LDL.LU.64 R24, [R1+0x1210] ;  /* 0x0012100001187983 */ /* 0x008ee80000300a00 */
[----:B------:R4:W-:Y:S04]  /*81a90*/  STL.64 [R1+0x1e0], R12 ;  /* 0x0001e00c01007387 */ /* 0x0009e80000100a00 */
[----:B----4-:R-:W4:Y:S01]  /*81aa0*/  LDL.LU.64 R12, [R1+0x1208] ;  /* 0x00120800010c7983 */ /* 0x010f220000300a00 */
[----:B0-----:R-:W-:-:S02]  /*81ab0*/  LEA R10, R18, R22, 0x1 ;  /* 0x00000016120a7211 */ /* 0x001fc400078e08ff */
[----:B--2---:R-:W-:-:S04]  /*81ac0*/  IADD3 R6, P6, PT, R20, R0, RZ ;  /* 0x0000000014067210 */ /* 0x004fc80007fde0ff */
[----:B------:R-:W-:-:S05]  /*81ad0*/  LEA.HI.X.SX32 R7, R20, R2, 0x1, P6 ;  /* 0x0000000214077211 */ /* 0x000fca00030f0eff */
[----:B------:R0:W-:Y:S02]  /*81ae0*/  STL.64 [R1+0x1d8], R6 ;  /* 0x0001d80601007387 */ /* 0x0001e40000100a00 */
[----:B0-----:R-:W-:Y:S01]  /*81af0*/  IMAD.MOV.U32 R7, RZ, RZ, R21 ;  /* 0x000000ffff077224 */ /* 0x001fe200078e0015 */
[----:B------:R-:W-:-:S04]  /*81b00*/  IADD3 R6, P0, PT, R21, R0, RZ ;  /* 0x0000000015067210 */ /* 0x000fc80007f1e0ff */
[----:B------:R-:W-:-:S05]  /*81b10*/  LEA.HI.X.SX32 R7, R7, R2, 0x1, P0 ;  /* 0x0000000207077211 */ /* 0x000fca00000f0eff */
[----:B------:R0:W-:Y:S04]  /*81b20*/  STL.64 [R1+0x1d0], R6 ;  /* 0x0001d00601007387 */ /* 0x0001e80000100a00 */
[----:B0-----:R-:W2:Y:S01]  /*81b30*/  LDL.LU.64 R6, [R1+0x1200] ;  /* 0x0012000001067983 */ /* 0x001ea20000300a00 */
[----:B-1----:R-:W-:Y:S02]  /*81b40*/  IMAD R21, R19, 0x2, R10 ;  /* 0x0000000213157824 */ /* 0x002fe400078e020a */
[----:B------:R-:W0:Y:S01]  /*81b50*/  LDC R10, c[0x0][0x3e8] ;  /* 0x0000fa00ff0a7b82 */ /* 0x000e220000000800 */
[----:B------:R-:W-:Y:S02]  /*81b60*/  LEA R21, R18, R22, 0x1 ;  /* 0x0000001612157211 */ /* 0x000fe400078e08ff */
[----:B------:R-:W-:-:S03]  /*81b70*/  IADD3 R20, P2, PT, R29, R0, RZ ;  /* 0x000000001d147210 */ /* 0x000fc60007f5e0ff */
[----:B------:R-:W-:-:S04]  /*81b80*/  IMAD R21, R19, 0x2, R21 ;  /* 0x0000000213157824 */ /* 0x000fc800078e0215 */
[----:B0-----:R-:W-:Y:S01]  /*81b90*/  IMAD R10, R10, 0x2, R21 ;  /* 0x000000020a0a7824 */ /* 0x001fe200078e0215 */
[----:B------:R-:W-:Y:S02]  /*81ba0*/  LEA.HI.X.SX32 R21, R29, R2, 0x1, P2 ;  /* 0x000000021d157211 */ /* 0x000fe400010f0eff */
[----:B------:R-:W0:Y:S02]  /*81bb0*/  LDC R29, c[0x0][0x3e8] ;  /* 0x0000fa00ff1d7b82 */ /* 0x000e240000000800 */
[----:B------:R-:W-:Y:S04]  /*81bc0*/  STL [R1+0x10], R10 ;  /* 0x0000100a01007387 */ /* 0x000fe80000100800 */
[----:B------:R1:W-:Y:S02]  /*81bd0*/  STL.64 [R1+0x1c8], R20 ;  /* 0x0001c81401007387 */ /* 0x0003e40000100a00 */
[----:B-1----:R-:W-:-:S02]  /*81be0*/  IADD3 R20, P0, PT, R16, R0, RZ ;  /* 0x0000000010147210 */ /* 0x002fc40007f1e0ff */
[----:B------:R-:W-:Y:S01]  /*81bf0*/  MOV R21, R16 ;  /* 0x0000001000157202 */ /* 0x000fe20000000f00 */
[----:B0-----:R-:W-:Y:S02]  /*81c00*/  IMAD R16, R29, 0x2, R10 ;  /* 0x000000021d107824 */ /* 0x001fe400078e020a */
[----:B------:R-:W0:Y:S01]  /*81c10*/  LDC R29, c[0x0][0x3e8] ;  /* 0x0000fa00ff1d7b82 */ /* 0x000e220000000800 */
[----:B------:R-:W-:-:S04]  /*81c20*/  IADD3 R18, P6, PT, R11, R0, RZ ;  /* 0x000000000b127210 */ /* 0x000fc80007fde0ff */
[----:B------:R-:W-:-:S05]  /*81c30*/  LEA.HI.X.SX32 R19, R11, R2, 0x1, P6 ;  /* 0x000000020b137211 */ /* 0x000fca00030f0eff */
[----:B------:R-:W-:Y:S04]  /*81c40*/  STL.64 [R1+0x1c0], R18 ;  /* 0x0001c01201007387 */ /* 0x000fe80000100a00 */
[----:B------:R0:W-:Y:S02]  /*81c50*/  STL [R1+0xc], R16 ;  /* 0x00000c1001007387 */ /* 0x0001e40000100800 */
[----:B0-----:R-:W-:Y:S02]  /*81c60*/  IMAD R16, R29, 0x2, R16 ;  /* 0x000000021d107824 */ /* 0x001fe400078e0210 */
[----:B------:R-:W0:Y:S01]  /*81c70*/  LDC R29, c[0x0][0x3e8] ;  /* 0x0000fa00ff1d7b82 */ /* 0x000e220000000800 */
[-C--:B-----5:R-:W-:Y:S02]  /*81c80*/  IADD3 R10, P6, PT, R17, R0.reuse, RZ ;  /* 0x00000000110a7210 */ /* 0x0a0fe40007fde0ff */
[----:B------:R-:W-:-:S02]  /*81c90*/  IADD3 R18, P2, PT, R26, R0, RZ ;  /* 0x000000001a127210 */ /* 0x000fc40007f5e0ff */
[-C--:B------:R-:W-:Y:S02]  /*81ca0*/  LEA.HI.X.SX32 R21, R21, R2.reuse, 0x1, P0 ;  /* 0x0000000215157211 */ /* 0x080fe400000f0eff */
[-C--:B------:R-:W-:Y:S02]  /*81cb0*/  LEA.HI.X.SX32 R11, R17, R2.reuse, 0x1, P6 ;  /* 0x00000002110b7211 */ /* 0x080fe400030f0eff */
[----:B------:R-:W-:Y:S01]  /*81cc0*/  LEA.HI.X.SX32 R19, R26, R2, 0x1, P2 ;  /* 0x000000021a137211 */ /* 0x000fe200010f0eff */
[----:B------:R-:W-:Y:S04]  /*81cd0*/  STL.64 [R1+0x1b8], R20 ;  /* 0x0001b81401007387 */ /* 0x000fe80000100a00 */
[----:B------:R-:W-:Y:S04]  /*81ce0*/  STL [R1+0x8], R16 ;  /* 0x0000081001007387 */ /* 0x000fe80000100800 */
[----:B------:R1:W-:Y:S04]  /*81cf0*/  STL.64 [R1+0x1a8], R10 ;  /* 0x0001a80a01007387 */ /* 0x0003e80000100a00 */
[----:B------:R0:W-:Y:S01]  /*81d00*/  STL.64 [R1+0x1b0], R18 ;  /* 0x0001b01201007387 */ /* 0x0001e20000100a00 */
[----:B-1----:R-:W-:-:S02]  /*81d10*/  IADD3 R10, P0, PT, R27, R0, RZ ;  /* 0x000000001b0a7210 */ /* 0x002fc40007f1e0ff */
[C---:B----4-:R-:W-:Y:S02]  /*81d20*/  IADD3 R20, P2, PT, R12.reuse, R0, RZ ;  /* 0x000000000c147210 */ /* 0x050fe40007f5e0ff */
[----:B0-----:R-:W-:Y:S02]  /*81d30*/  LEA R18, R29, R16, 0x1 ;  /* 0x000000101d127211 */ /* 0x001fe400078e08ff */
[----:B------:R-:W-:Y:S02]  /*81d40*/  IADD3 R16, P6, PT, R5, R0, RZ ;  /* 0x0000000005107210 */ /* 0x000fe40007fde0ff */
[-C--:B------:R-:W-:Y:S02]  /*81d50*/  LEA.HI.X.SX32 R11, R27, R2.reuse, 0x1, P0 ;  /* 0x000000021b0b7211 */ /* 0x080fe400000f0eff */
[-C--:B------:R-:W-:Y:S01]  /*81d60*/  LEA.HI.X.SX32 R21, R12, R2.reuse, 0x1, P2 ;  /* 0x000000020c157211 */ /* 0x080fe200010f0eff */
[----:B------:R-:W0:Y:S01]  /*81d70*/  LDC R29, c[0x0][0x3e8] ;  /* 0x0000fa00ff1d7b82 */ /* 0x000e220000000800 */
[----:B------:R-:W-:-:S07]  /*81d80*/  LEA.HI.X.SX32 R17, R5, R2, 0x1, P6 ;  /* 0x0000000205117211 */ /* 0x000fce00030f0eff */
[----:B------:R-:W1:Y:S01]  /*81d90*/  LDC R19, c[0x0][0x3e8] ;  /* 0x0000fa00ff137b82 */ /* 0x000e620000000800 */
[----:B------:R4:W-:Y:S04]  /*81da0*/  STL.64 [R1+0x1a0], R10 ;  /* 0x0001a00a01007387 */ /* 0x0009e80000100a00 */
[----:B------:R2:W-:Y:S04]  /*81db0*/  STL.64 [R1+0x190], R16 ;  /* 0x0001901001007387 */ /* 0x0005e80000100a00 */
[----:B------:R-:W-:Y:S01]  /*81dc0*/  STL.64 [R1+0x198], R20 ;  /* 0x0001981401007387 */ /* 0x000fe20000100a00 */
[----:B----4-:R-:W4:Y:S01]  /*81dd0*/  LDC R11, c[0x0][0x3e8] ;  /* 0x0000fa00ff0b7b82 */ /* 0x010f220000000800 */
[----:B--2---:R-:W-:-:S04]  /*81de0*/  IADD3 R16, P0, PT, R6, R0, RZ ;  /* 0x0000000006107210 */ /* 0x004fc80007f1e0ff */
[----:B------:R-:W-:-:S05]  /*81df0*/  LEA.HI.X.SX32 R17, R6, R2, 0x1, P0 ;  /* 0x0000000206117211 */ /* 0x000fca00000f0eff */
[----:B------:R2:W-:Y:S04]  /*81e00*/  STL.64 [R1+0x180], R16 ;  /* 0x0001801001007387 */ /* 0x0005e80000100a00 */
[----:B--2---:R-:W2:Y:S01]  /*81e10*/  LDL.LU.64 R16, [R1+0x11f8] ;  /* 0x0011f80001107983 */ /* 0x004ea20000300a00 */
[----:B0-----:R-:W-:Y:S02]  /*81e20*/  IMAD R10, R29, 0x2, R18 ;  /* 0x000000021d0a7824 */ /* 0x001fe400078e0212 */
[----:B------:R-:W0:Y:S01]  /*81e30*/  LDC R29, c[0x0][0x3e8] ;  /* 0x0000fa00ff1d7b82 */ /* 0x000e220000000800 */
[----:B------:R-:W-:-:S04]  /*81e40*/  IADD3 R26, P2, PT, R7, R0, RZ ;  /* 0x00000000071a7210 */ /* 0x000fc80007f5e0ff */
[----:B------:R-:W-:Y:S02]  /*81e50*/  LEA.HI.X.SX32 R27, R7, R2, 0x1, P2 ;  /* 0x00000002071b7211 */ /* 0x000fe400010f0eff */
[----:B------:R-:W-:-:S04]  /*81e60*/  IADD3 R20, P6, PT, R13, R0, RZ ;  /* 0x000000000d147210 */ /* 0x000fc80007fde0ff */
[----:B------:R-:W-:Y:S01]  /*81e70*/  LEA.HI.X.SX32 R21, R13, R2, 0x1, P6 ;  /* 0x000000020d157211 */ /* 0x000fe200030f0eff */
[----:B0-----:R-:W-:-:S05]  /*81e80*/  IMAD R29, R29, 0x2, R10 ;  /* 0x000000021d1d7824 */ /* 0x001fca00078e020a */
[----:B------:R-:W-:Y:S04]  /*81e90*/  STL [R1+0x11d0], R29 ;  /* 0x0011d01d01007387 */ /* 0x000fe80000100800 */
[----:B------:R2:W-:Y:S04]  /*81ea0*/  STL.64 [R1+0x178], R26 ;  /* 0x0001781a01007387 */ /* 0x0005e80000100a00 */
[----:B------:R-:W-:Y:S01]  /*81eb0*/  STL.64 [R1+0x170], R20 ;  /* 0x0001701401007387 */ /* 0x000fe20000100a00 */
[----:B----4-:R-:W-:Y:S02]  /*81ec0*/  LEA R12, R11, R29, 0x1 ;  /* 0x0000001d0b0c7211 */ /* 0x010fe400078e08ff */
[----:B------:R-:W0:Y:S01]  /*81ed0*/  LDC R11, c[0x0][0x3e8] ;  /* 0x0000fa00ff0b7b82 */ /* 0x000e220000000800 */
[----:B--2---:R-:W-:-:S04]  /*81ee0*/  IADD3 R26, P0, PT, R16, R0, RZ ;  /* 0x00000000101a7210 */ /* 0x004fc80007f1e0ff */
[----:B------:R-:W-:-:S05]  /*81ef0*/  LEA.HI.X.SX32 R27, R16, R2, 0x1, P0 ;  /* 0x00000002101b7211 */ /* 0x000fca00000f0eff */
[----:B------:R2:W-:Y:S04]  /*81f00*/  STL.64 [R1+0x168], R26 ;  /* 0x0001681a01007387 */ /* 0x0005e80000100a00 */
[----:B--2---:R-:W2:Y:S01]  /*81f10*/  LDL.LU.64 R26, [R1+0x11f0] ;  /* 0x0011f000011a7983 */ /* 0x004ea20000300a00 */
[----:B0-----:R-:W-:Y:S02]  /*81f20*/  IMAD R13, R11, 0x2, R12 ;  /* 0x000000020b0d7824 */ /* 0x001fe400078e020c */
[----:B------:R-:W0:Y:S01]  /*81f30*/  LDC R11, c[0x0][0x3e8] ;  /* 0x0000fa00ff0b7b82 */ /* 0x000e220000000800 */
[----:B------:R-:W-:Y:S01]  /*81f40*/  IADD3 R20, P2, PT, R17, R0, RZ ;  /* 0x0000000011147210 */ /* 0x000fe20007f5e0ff */
[----:B0-----:R-:W-:-:S06]  /*81f50*/  IMAD R16, R11, 0x2, R13 ;  /* 0x000000020b107824 */ /* 0x001fcc00078e020d */
[----:B------:R-:W0:Y:S01]  /*81f60*/  LDC R11, c[0x0][0x3e8] ;  /* 0x0000fa00ff0b7b82 */ /* 0x000e220000000800 */
[----:B------:R-:W-:Y:S02]  /*81f70*/  LEA.HI.X.SX32 R21, R17, R2, 0x1, P2 ;  /* 0x0000000211157211 */ /* 0x000fe400010f0eff */
[----:B------:R-:W-:-:S04]  /*81f80*/  IADD3 R6, P6, PT, R28, R0, RZ ;  /* 0x000000001c067210 */ /* 0x000fc80007fde0ff */
[----:B------:R-:W-:Y:S02]  /*81f90*/  LEA.HI.X.SX32 R7, R28, R2, 0x1, P6 ;  /* 0x000000021c077211 */ /* 0x000fe400030f0eff */
[----:B0-----:R-:W-:Y:S02]  /*81fa0*/  LEA R17, R11, R16, 0x1 ;  /* 0x000000100b117211 */ /* 0x001fe400078e08ff */
[----:B------:R-:W0:Y:S01]  /*81fb0*/  LDC R11, c[0x0][0x3e8] ;  /* 0x0000fa00ff0b7b82 */ /* 0x000e220000000800 */
[----:B------:R2:W-:Y:S04]  /*81fc0*/  STL.64 [R1+0x158], R6 ;  /* 0x0001580601007387 */ /* 0x0005e80000100a00 */
[----:B------:R-:W-:Y:S01]  /*81fd0*/  STL.64 [R1+0x160], R20 ;  /* 0x0001601401007387 */ /* 0x000fe20000100a00 */
[----:B---3--:R-:W-:-:S04]  /*81fe0*/  IADD3 R28, P2, PT, R25, R0, RZ ;  /* 0x00000000191c7210 */ /* 0x008fc80007f5e0ff */
[----:B------:R-:W-:Y:S02]  /*81ff0*/  LEA.HI.X.SX32 R29, R25, R2, 0x1, P2 ;  /* 0x00000002191d7211 */ /* 0x000fe400010f0eff */
[----:B--2---:R-:W-:-:S04]  /*82000*/  IADD3 R6, P0, PT, R27, R0, RZ ;  /* 0x000000001b067210 */ /* 0x004fc80007f1e0ff */
[----:B------:R-:W-:-:S05]  /*82010*/  LEA.HI.X.SX32 R7, R27, R2, 0x1, P0 ;  /* 0x000000021b077211 */ /* 0x000fca00000f0eff */
[----:B------:R0:W-:Y:S02]  /*82020*/  STL.64 [R1+0x150], R6 ;  /* 0x0001500601007387 */ /* 0x0001e40000100a00 */
[----:B0-----:R-:W-:Y:S02]  /*82030*/  IMAD R7, R11, 0x2, R17 ;  /* 0x000000020b077824 */ /* 0x001fe400078e0211 */
[----:B------:R-:W0:Y:S01]  /*82040*/  LDC R11, c[0x0][0x3e8] ;  /* 0x0000fa00ff0b7b82 */ /* 0x000e220000000800 */
[C---:B------:R-:W-:Y:S01]  /*82050*/  IADD3 R20, P6, PT, R26.reuse, R0, RZ ;  /* 0x000000001a147210 */ /* 0x040fe20007fde0ff */
[----:B------:R2:W-:Y:S03]  /*82060*/  STL.64 [R1+0x148], R28 ;  /* 0x0001481c01007387 */ /* 0x0005e60000100a00 */
[----:B------:R-:W-:Y:S01]  /*82070*/  LEA.HI.X.SX32 R21, R26, R2, 0x1, P6 ;  /* 0x000000021a157211 */ /* 0x000fe200030f0eff */
[----:B------:R-:W-:Y:S01]  /*82080*/  IMAD.MOV.U32 R26, RZ, RZ, R10 ;  /* 0x000000ffff1a7224 */ /* 0x000fe200078e000a */
[----:B------:R-:W-:-:S02]  /*82090*/  IADD3 R10, P6, PT, R23, R0, RZ ;  /* 0x00000000170a7210 */ /* 0x000fc40007fde0ff */
[----:B--2---:R-:W-:-:S04]  /*820a0*/  IADD3 R28, P0, PT, R24, R0, RZ ;  /* 0x00000000181c7210 */ /* 0x004fc80007f1e0ff */
[-C--:B------:R-:W-:Y:S01]  /*820b0*/  LEA.HI.X.SX32 R29, R24, R2.reuse, 0x1, P0 ;  /* 0x00000002181d7211 */ /* 0x080fe200000f0eff */
[----:B------:R2:W-:Y:S01]  /*820c0*/  STL.64 [R1+0x140], R20 ;  /* 0x0001401401007387 */ /* 0x0005e20000100a00 */
[----:B0-----:R-:W-:Y:S02]  /*820d0*/  LEA R6, R11, R7, 0x1 ;  /* 0x000000070b067211 */ /* 0x001fe400078e08ff */
[----:B------:R-:W-:Y:S01]  /*820e0*/  LEA.HI.X.SX32 R11, R23, R2, 0x1, P6 ;  /* 0x00000002170b7211 */ /* 0x000fe200030f0eff */
[----:B------:R-:W-:Y:S04]  /*820f0*/  STL.64 [R1+0x138], R28 ;  /* 0x0001381c01007387 */ /* 0x000fe80000100a00 */
[----:B------:R-:W-:Y:S04]  /*82100*/  STL [R1+0x11cc], R25 ;  /* 0x0011cc1901007387 */ /* 0x000fe80000100800 */
[----:B------:R0:W-:Y:S01]  /*82110*/  STL.64 [R1+0x128], R10 ;  /* 0x0001280a01007387 */ /* 0x0001e20000100a00 */
[----:B--2---:R-:W-:-:S04]  /*82120*/  IADD3 R20, P2, PT, R4, R0, RZ ;  /* 0x0000000004147210 */ /* 0x004fc80007f5e0ff */
[----:B------:R-:W-:Y:S02]  /*82130*/  LEA.HI.X.SX32 R21, R4, R2, 0x1, P2 ;  /* 0x0000000204157211 */ /* 0x000fe400010f0eff */
[----:B0-----:R-:W-:-:S04]  /*82140*/  IADD3 R10, P0, PT, R3, R0, RZ ;  /* 0x00000000030a7210 */ /* 0x001fc80007f1e0ff */
[----:B------:R-:W-:Y:S01]  /*82150*/  LEA.HI.X.SX32 R11, R3, R2, 0x1, P0 ;  /* 0x00000002030b7211 */ /* 0x000fe200000f0eff */
[----:B------:R-:W-:Y:S04]  /*82160*/  STL.64 [R1+0x130], R20 ;  /* 0x0001301401007387 */ /* 0x000fe80000100a00 */
[----:B------:R0:W-:Y:S04]  /*82170*/  STL.64 [R1+0x120], R10 ;  /* 0x0001200a01007387 */ /* 0x0001e80000100a00 */
[----:B0-----:R-:W2:Y:S01]  /*82180*/  LDL.LU.64 R10, [R1+0x11e8] ;  /* 0x0011e800010a7983 */ /* 0x001ea20000300a00 */
[----:B-1----:R-:W-:-:S02]  /*82190*/  IMAD R5, R19, 0x2, R6 ;  /* 0x0000000213057824 */ /* 0x002fc400078e0206 */
[----:B------:R-:W0:Y:S03]  /*821a0*/  LDC R19, c[0x0][0x3e8] ;  /* 0x0000fa00ff137b82 */ /* 0x000e260000000800 */
[----:B0-----:R-:W-:-:S05]  /*821b0*/  LEA R4, R19, R5, 0x1 ;  /* 0x0000000513047211 */ /* 0x001fca00078e08ff */
[----:B------:R-:W0:Y:S01]  /*821c0*/  LDC R19, c[0x0][0x3e8] ;  /* 0x0000fa00ff137b82 */ /* 0x000e220000000800 */
[----:B------:R-:W-:-:S04]  /*821d0*/  IADD3 R24, P2, PT, R8, R0, RZ ;  /* 0x0000000008187210 */ /* 0x000fc80007f5e0ff */
[----:B------:R-:W-:Y:S01]  /*821e0*/  LEA.HI.X.SX32 R25, R8, R2, 0x1, P2 ;  /* 0x0000000208197211 */ /* 0x000fe200010f0eff */
[----:B0-----:R-:W-:Y:S02]  /*821f0*/  IMAD R3, R19, 0x2, R4 ;  /* 0x0000000213037824 */ /* 0x001fe400078e0204 */
[----:B------:R-:W0:Y:S01]  /*82200*/  LDC R19, c[0x0][0x3e8] ;  /* 0x0000fa00ff137b82 */ /* 0x000e220000000800 */
[C---:B------:R-:W-:Y:S01]  /*82210*/  IADD3 R20, P6, PT, R9.reuse, R0, RZ ;  /* 0x0000000009147210 */ /* 0x040fe20007fde0ff */
[----:B------:R-:W-:Y:S01]  /*82220*/  STL.64 [R1+0x118], R24 ;  /* 0x0001181801007387 */ /* 0x000fe20000100a00 */
[----:B------:R-:W-:Y:S02]  /*82230*/  IMAD.MOV.U32 R28, RZ, RZ, R18 ;  /* 0x000000ffff1c7224 */ /* 0x000fe400078e0012 */
[----:B------:R-:W-:-:S05]  /*82240*/  LEA.HI.X.SX32 R21, R9, R2, 0x1, P6 ;  /* 0x0000000209157211 */ /* 0x000fca00030f0eff */
[----:B------:R1:W-:Y:S04]  /*82250*/  STL.64 [R1+0x110], R20 ;  /* 0x0001101401007387 */ /* 0x0003e80000100a00 */
[----:B------:R-:W3:Y:S01]  /*82260*/  LDL.LU R29, [R1+0x10] ;  /* 0x00001000011d7983 */ /* 0x000ee20000300800 */
[----:B0-----:R-:W-:Y:S01]  /*82270*/  IMAD R8, R19, 0x2, R3 ;  /* 0x0000000213087824 */ /* 0x001fe200078e0203 */
[----:B-1----:R-:W-:-:S04]  /*82280*/  IADD3 R20, P6, PT, R14, R0, RZ ;  /* 0x000000000e147210 */ /* 0x002fc80007fde0ff */
[----:B------:R-:W-:Y:S02]  /*82290*/  LEA.HI.X.SX32 R21, R14, R2, 0x1, P6 ;  /* 0x000000020e157211 */ /* 0x000fe400030f0eff */
[CC--:B--2---:R-:W-:Y:S02]  /*822a0*/  IADD3 R24, P0, PT, R10.reuse, R0.reuse, RZ ;  /* 0x000000000a187210 */ /* 0x0c4fe40007f1e0ff */
[C---:B------:R-:W-:Y:S02]  /*822b0*/  IADD3 R18, P2, PT, R11.reuse, R0, RZ ;  /* 0x000000000b127210 */ /* 0x040fe40007f5e0ff */
[-C--:B------:R-:W-:Y:S02]  /*822c0*/  LEA.HI.X.SX32 R25, R10, R2.reuse, 0x1, P0 ;  /* 0x000000020a197211 */ /* 0x080fe400000f0eff */
[----:B------:R-:W-:-:S03]  /*822d0*/  LEA.HI.X.SX32 R19, R11, R2, 0x1, P2 ;  /* 0x000000020b137211 */ /* 0x000fc600010f0eff */
[----:B------:R-:W-:Y:S04]  /*822e0*/  STL.64 [R1+0x108], R24 ;  /* 0x0001081801007387 */ /* 0x000fe80000100a00 */
[----:B------:R0:W-:Y:S04]  /*822f0*/  STL.64 [R1+0x100], R18 ;  /* 0x0001001201007387 */ /* 0x0001e80000100a00 */
[----:B0-----:R-:W2:Y:S04]  /*82300*/  LDL.LU.64 R18, [R1+0x11e0] ;  /* 0x0011e00001127983 */ /* 0x001ea80000300a00 */
[----:B------:R0:W-:Y:S04]  /*82310*/  STL.64 [R1+0xf8], R20 ;  /* 0x0000f81401007387 */ /* 0x0001e80000100a00 */
[----:B0-----:R-:W4:Y:S01]  /*82320*/  LDL.LU.64 R20, [R1+0x11d8] ;  /* 0x0011d80001147983 */ /* 0x001f220000300a00 */
[----:B------:R-:W-:-:S04]  /*82330*/  IADD3 R24, P0, PT, R8, R0, RZ ;  /* 0x0000000008187210 */ /* 0x000fc80007f1e0ff */
[----:B------:R-:W-:Y:S02]  /*82340*/  LEA.HI.X.SX32 R25, R8, R2, 0x1, P0 ;  /* 0x0000000208197211 */ /* 0x000fe400000f0eff */
[----:B------:R-:W-:-:S03]  /*82350*/  IADD3 R10, P2, PT, R15, R0, RZ ;  /* 0x000000000f0a7210 */ /* 0x000fc60007f5e0ff */
[----:B------:R0:W-:Y:S01]  /*82360*/  STL.64 [R1+0xf0], R24 ;  /* 0x0000f01801007387 */ /* 0x0001e20000100a00 */
[----:B------:R-:W-:Y:S01]  /*82370*/  LEA.HI.X.SX32 R11, R15, R2, 0x1, P2 ;  /* 0x000000020f0b7211 */ /* 0x000fe200010f0eff */
[----:B0-----:R-:W0:Y:S08]  /*82380*/  LDC R25, c[0x0][0x3e8] ;  /* 0x0000fa00ff197b82 */ /* 0x001e300000000800 */
[----:B------:R-:W1:Y:S01]  /*82390*/  LDC R24, c[0x0][0x3e8] ;  /* 0x0000fa00ff187b82 */ /* 0x000e620000000800 */
[----:B------:R5:W-:Y:S01]  /*823a0*/  STL.64 [R1+0xe8], R10 ;  /* 0x0000e80a01007387 */ /* 0x000be20000100a00 */
[----:B0-----:R-:W-:-:S05]  /*823b0*/  IMAD R15, R25, 0x2, R22 ;  /* 0x00000002190f7824 */ /* 0x001fca00078e0216 */
[----:B-1----:R-:W-:Y:S02]  /*823c0*/  LEA R15, R24, R15, 0x1 ;  /* 0x0000000f180f7211 */ /* 0x002fe400078e08ff */
[CC--:B--2---:R-:W-:Y:S02]  /*823d0*/  IADD3 R8, P6, PT, R18.reuse, R0.reuse, RZ ;  /* 0x0000000012087210 */ /* 0x0c4fe40007fde0ff */
[C---:B-----5:R-:W-:Y:S02]  /*823e0*/  IADD3 R10, P2, PT, R19.reuse, R0, RZ ;  /* 0x00000000130a7210 */ /* 0x060fe40007f5e0ff */
[-C--:B------:R-:W-:Y:S02]  /*823f0*/  LEA.HI.X.SX32 R9, R18, R2.reuse, 0x1, P6 ;  /* 0x0000000212097211 */ /* 0x080fe400030f0eff */
[----:B------:R-:W-:-:S03]  /*82400*/  LEA.HI.X.SX32 R11, R19, R2, 0x1, P2 ;  /* 0x00000002130b7211 */ /* 0x000fc600010f0eff */
[----:B------:R4:W-:Y:S04]  /*82410*/  STL.64 [R1+0xe0], R8 ;  /* 0x0000e00801007387 */ /* 0x0009e80000100a00 */
[----:B------:R-:W2:Y:S04]  /*82420*/  LDL.LU R19, [R1+0xc] ;  /* 0x00000c0001137983 */ /* 0x000ea80000300800 */
[----:B------:R0:W-:Y:S01]  /*82430*/  STL.64 [R1+0xd8], R10 ;  /* 0x0000d80a01007387 */ /* 0x0001e20000100a00 */
[-C--:B----4-:R-:W-:Y:S02]  /*82440*/  IADD3 R8, P6, PT, R20, R0.reuse, RZ ;  /* 0x0000000014087210 */ /* 0x090fe40007fde0ff */
[----:B0-----:R-:W-:-:S02]  /*82450*/  IADD3 R10, P2, PT, R21, R0, RZ ;  /* 0x00000000150a7210 */ /* 0x001fc40007f5e0ff */
[----:B------:R-:W-:Y:S02]  /*82460*/  LEA.HI.X.SX32 R9, R20, R2, 0x1, P6 ;  /* 0x0000000214097211 */ /* 0x000fe400030f0eff */
[----:B------:R-:W-:Y:S02]  /*82470*/  MOV R18, R28 ;  /* 0x0000001c00127202 */ /* 0x000fe40000000f00 */
[----:B------:R-:W-:Y:S01]  /*82480*/  LEA.HI.X.SX32 R11, R21, R2, 0x1, P2 ;  /* 0x00000002150b7211 */ /* 0x000fe200010f0eff */
[----:B------:R-:W-:Y:S01]  /*82490*/  IMAD R28, R25, 0x2, R22 ;  /* 0x00000002191c7824 */ /* 0x000fe200078e0216 */
[----:B------:R0:W-:Y:S04]  /*824a0*/  STL.64 [R1+0xd0], R8 ;  /* 0x0000d00801007387 */ /* 0x0001e80000100a00 */
[----:B------:R-:W-:Y:S01]  /*824b0*/  STL.64 [R1+0xc8], R10 ;  /* 0x0000c80a01007387 */ /* 0x000fe20000100a00 */
[----:B------:R-:W-:-:S02]  /*824c0*/  IADD3 R24, P2, PT, R28, R0, RZ ;  /* 0x000000001c187210 */ /* 0x000fc40007f5e0ff */
[----:B0-----:R-:W-:-:S04]  /*824d0*/  IADD3 R8, P6, PT, R22, R0, RZ ;  /* 0x0000000016087210 */ /* 0x001fc80007fde0ff */
[-C--:B------:R-:W-:Y:S02]  /*824e0*/  LEA.HI.X.SX32 R9, R22, R2.reuse, 0x1, P6 ;  /* 0x0000000216097211 */ /* 0x080fe400030f0eff */
[----:B------:R-:W4:Y:S01]  /*824f0*/  LDL.LU R22, [R1+0x8] ;  /* 0x0000080001167983 */ /* 0x000f220000300800 */
[----:B------:R-:W-:Y:S02]  /*82500*/  LEA.HI.X.SX32 R25, R28, R2, 0x1, P2 ;  /* 0x000000021c197211 */ /* 0x000fe400010f0eff */
[C---:B------:R-:W-:Y:S01]  /*82510*/  IADD3 R20, P6, PT, R15.reuse, R0, RZ ;  /* 0x000000000f147210 */ /* 0x040fe20007fde0ff */
[----:B------:R-:W-:Y:S04]  /*82520*/  STL.64 [R1+0xc0], R8 ;  /* 0x0000c00801007387 */ /* 0x000fe80000100a00 */
[----:B------:R3:W-:Y:S01]  /*82530*/  STL.64 [R1+0xb8], R24 ;  /* 0x0000b81801007387 */ /* 0x0007e20000100a00 */
[----:B------:R-:W-:-:S05]  /*82540*/  LEA.HI.X.SX32 R21, R15, R2, 0x1, P6 ;  /* 0x000000020f157211 */ /* 0x000fca00030f0eff */
[----:B------:R2:W-:Y:S01]  /*82550*/  STL.64 [R1+0xb0], R20 ;  /* 0x0000b01401007387 */ /* 0x0005e20000100a00 */
[----:B---3--:R-:W-:-:S04]  /*82560*/  IADD3 R24, P2, PT, R29, R0, RZ ;  /* 0x000000001d187210 */ /* 0x008fc80007f5e0ff */
[----:B------:R-:W-:Y:S02]  /*82570*/  LEA.HI.X.SX32 R25, R29, R2, 0x1, P2 ;  /* 0x000000021d197211 */ /* 0x000fe400010f0eff */
[----:B------:R-:W3:Y:S01]  /*82580*/  LDL.LU R29, [R1+0x11d0] ;  /* 0x0011d000011d7983 */ /* 0x000ee20000300800 */
[----:B------:R-:W0:Y:S01]  /*82590*/  S2R R27, SR_TID.X ;  /* 0x00000000001b7919 */ /* 0x000e220000002100 */
[----:B------:R-:W1:Y:S02]  /*825a0*/  S2R R28, SR_TID.X ;  /* 0x00000000001c7919 */ /* 0x000e640000002100 */
[----:B------:R-:W-:Y:S01]  /*825b0*/  STL.64 [R1+0xa8], R24 ;  /* 0x0000a81801007387 */ /* 0x000fe20000100a00 */
[----:B0-----:R-:W-:Y:S01]  /*825c0*/  LOP3.LUT R27, R27, 0x1ff, RZ, 0xc0, !PT ;  /* 0x000001ff1b1b7812 */ /* 0x001fe200078ec0ff */
[----:B-1----:R-:W-:-:S03]  /*825d0*/  IMAD.SHL.U32 R15, R28, 0x4, RZ ;  /* 0x000000041c0f7824 */ /* 0x002fc600078e00ff */
[----:B------:R-:W-:-:S05]  /*825e0*/  LEA R14, R27, UR6, 0x4 ;  /* 0x000000061b0e7c11 */ /* 0x000fca000f8e20ff */
[----:B------:R-:W-:Y:S01]  /*825f0*/  LDS.128 R8, [R14] ;  /* 0x000000000e087984 */ /* 0x000fe20000000c00 */
[----:B------:R-:W-:Y:S02]  /*82600*/  ISETP.GE.U32.AND P0, PT, R27, 0x100, PT ;  /* 0x000001001b00780c */ /* 0x000fe40003f06070 */
[----:B--2---:R-:W-:-:S04]  /*82610*/  IADD3 R20, P6, PT, R19, R0, RZ ;  /* 0x0000000013147210 */ /* 0x004fc80007fde0ff */
[----:B------:R-:W-:-:S05]  /*82620*/  LEA.HI.X.SX32 R21, R19, R2, 0x1, P6 ;  /* 0x0000000213157211 */ /* 0x000fca00030f0eff */
[----:B------:R0:W-:Y:S02]  /*82630*/  STL.64 [R1+0xa0], R20 ;  /* 0x0000a01401007387 */ /* 0x0001e40000100a00 */
[----:B0-----:R-:W-:-:S04]  /*82640*/  IADD3 R20, P6, PT, R18, R0, RZ ;  /* 0x0000000012147210 */ /* 0x001fc80007fde0ff */
[----:B------:R-:W-:Y:S02]  /*82650*/  LEA.HI.X.SX32 R21, R18, R2, 0x1, P6 ;  /* 0x0000000212157211 */ /* 0x000fe400030f0eff */
[----:B----4-:R-:W-:-:S04]  /*82660*/  IADD3 R24, P2, PT, R22, R0, RZ ;  /* 0x0000000016187210 */ /* 0x010fc80007f5e0ff */
[----:B------:R-:W-:-:S05]  /*82670*/  LEA.HI.X.SX32 R25, R22, R2, 0x1, P2 ;  /* 0x0000000216197211 */ /* 0x000fca00010f0eff */
[----:B------:R0:W-:Y:S04]  /*82680*/  STL.64 [R1+0x98], R24 ;  /* 0x0000981801007387 */ /* 0x0001e80000100a00 */
[----:B------:R3:W-:Y:S01]  /*82690*/  STL.64 [R1+0x90], R20 ;  /* 0x0000901401007387 */ /* 0x0007e20000100a00 */
[----:B0-----:R-:W-:-:S04]  /*826a0*/  IADD3 R24, P2, PT, R26, R0, RZ ;  /* 0x000000001a187210 */ /* 0x001fc80007f5e0ff */
[----:B------:R-:W-:Y:S02]  /*826b0*/  LEA.HI.X.SX32 R25, R26, R2, 0x1, P2 ;  /* 0x000000021a197211 */ /* 0x000fe400010f0eff */
[----:B---3--:R-:W-:-:S03]  /*826c0*/  IADD3 R20, P6, PT, R29, R0, RZ ;  /* 0x000000001d147210 */ /* 0x008fc60007fde0ff */
[----:B------:R0:W-:Y:S01]  /*826d0*/  STL.64 [R1+0x88], R24 ;  /* 0x0000881801007387 */ /* 0x0001e20000100a00 */
[----:B------:R-:W-:-:S05]  /*826e0*/  LEA.HI.X.SX32 R21, R29, R2, 0x1, P6 ;  /* 0x000000021d157211 */ /* 0x000fca00030f0eff */
[----:B------:R1:W-:Y:S01]  /*826f0*/  STL.64 [R1+0x80], R20 ;  /* 0x0000801401007387 */ /* 0x0003e20000100a00 */
[----:B0-----:R-:W-:-:S04]  /*82700*/  IADD3 R24, P2, PT, R12, R0, RZ ;  /* 0x000000000c187210 */ /* 0x001fc80007f5e0ff */
[----:B------:R-:W-:Y:S02]  /*82710*/  LEA.HI.X.SX32 R25, R12, R2, 0x1, P2 ;  /* 0x000000020c197211 */ /* 0x000fe400010f0eff */
[----:B-1----:R-:W-:Y:S02]  /*82720*/  IADD3 R20, P6, PT, R13, R0, RZ ;  /* 0x000000000d147210 */ /* 0x002fe40007fde0ff */
[----:B------:R-:W-:Y:S01]  /*82730*/  LOP3.LUT R18, R15, 0x380, RZ, 0xc0, !PT ;  /* 0x000003800f127812 */ /* 0x000fe200078ec0ff */
[----:B------:R0:W-:Y:S01]  /*82740*/  STL.64 [R1+0x78], R24 ;  /* 0x0000781801007387 */ /* 0x0001e20000100a00 */
[----:B------:R-:W-:-:S03]  /*82750*/  LEA.HI.X.SX32 R21, R13, R2, 0x1, P6 ;  /* 0x000000020d157211 */ /* 0x000fc600030f0eff */
[----:B------:R-:W1:Y:S04]  /*82760*/  LDS.128 R12, [R14+0x2000] ;  /* 0x002000000e0c7984 */ /* 0x000e680000000c00 */
[----:B------:R2:W-:Y:S01]  /*82770*/  STL.64 [R1+0x70], R20 ;  /* 0x0000701401007387 */ /* 0x0005e20000100a00 */
[----:B0-----:R-:W-:-:S04]  /*82780*/  IADD3 R24, P2, PT, R16, R0, RZ ;  /* 0x0000000010187210 */ /* 0x001fc80007f5e0ff */
[----:B------:R-:W-:Y:S02]  /*82790*/  LEA.HI.X.SX32 R25, R16, R2, 0x1, P2 ;  /* 0x0000000210197211 */ /* 0x000fe400010f0eff */
[----:B--2---:R-:W-:-:S03]  /*827a0*/  IADD3 R20, P6, PT, R17, R0, RZ ;  /* 0x0000000011147210 */ /* 0x004fc60007fde0ff */
[----:B------:R0:W-:Y:S01]  /*827b0*/  STL.64 [R1+0x68], R24 ;  /* 0x0000681801007387 */ /* 0x0001e20000100a00 */
[----:B------:R-:W-:Y:S02]  /*827c0*/  LEA.HI.X.SX32 R21, R17, R2, 0x1, P6 ;  /* 0x0000000211157211 */ /* 0x000fe400030f0eff */
[-C--:B------:R-:W-:Y:S02]  /*827d0*/  IADD3 R22, P6, PT, R6, R0.reuse, RZ ;  /* 0x0000000006167210 */ /* 0x080fe40007fde0ff */
[----:B0-----:R-:W-:Y:S01]  /*827e0*/  IADD3 R24, P2, PT, R7, R0, RZ ;  /* 0x0000000007187210 */ /* 0x001fe20007f5e0ff */
[----:B------:R0:W2:Y:S04]  /*827f0*/  LDL.LU R25, [R1+0x11cc] ;  /* 0x0011cc0001197983 */ /* 0x0000a80000300800 */
[----:B------:R2:W-:Y:S04]  /*82800*/  STL [R1+0x58], R24 ;  /* 0x0000581801007387 */ /* 0x0005e80000100800 */
[----:B------:R-:W-:Y:S04]  /*82810*/  STL [R1+0x50], R22 ;  /* 0x0000501601007387 */ /* 0x000fe80000100800 */
[----:B------:R3:W-:Y:S01]  /*82820*/  STL.64 [R1+0x60], R20 ;  /* 0x0000601401007387 */ /* 0x0007e20000100a00 */
[----:B------:R-:W-:-:S04]  /*82830*/  SHF.R.U32.HI R19, RZ, 0x1, R28 ;  /* 0x00000001ff137819 */ /* 0x000fc8000001161c */
[----:B------:R-:W-:Y:S01]  /*82840*/  LOP3.LUT R19, R19, 0xc, RZ, 0xc0, !PT ;  /* 0x0000000c13137812 */ /* 0x000fe200078ec0ff */
[----:B--2---:R-:W2:Y:S01]  /*82850*/  LDL.LU.64 R24, [R1+0x838] ;  /* 0x0008380001187983 */ /* 0x004ea20000300a00 */
[----:B------:R-:W-:Y:S01]  /*82860*/  MOV R17, R23 ;  /* 0x0000001700117202 */ /* 0x000fe20000000f00 */
[----:B------:R-:W-:Y:S01]  /*82870*/  IMAD.SHL.U32 R28, R28, 0x10, RZ ;  /* 0x000000101c1c7824 */ /* 0x000fe200078e00ff */
[----:B------:R-:W4:Y:S01]  /*82880*/  LDCU UR4, c[0x0][0x3ec] ;  /* 0x00007d80ff0477ac */ /* 0x000f220008000800 */
[----:B------:R-:W5:Y:S04]  /*82890*/  LDL.LU R26, [R1+0x840] ;  /* 0x00084000011a7983 */ /* 0x000f680000300800 */
[----:B---3--:R0:W3:Y:S01]  /*828a0*/  LDL.64 R20, [R1+0x58] ;  /* 0x0000580001147983 */ /* 0x0080e20000100a00 */
[-C--:B------:R-:W-:Y:S01]  /*828b0*/  LEA.HI.X.SX32 R17, R6, R2.reuse, 0x1, P6 ;  /* 0x0000000206117211 */ /* 0x080fe200030f0eff */
[----:B------:R-:W-:Y:S01]  /*828c0*/  IMAD.MOV.U32 R16, RZ, RZ, R22 ;  /* 0x000000ffff107224 */ /* 0x000fe200078e0016 */
[----:B------:R-:W-:Y:S01]  /*828d0*/  IADD3 R6, PT, PT, R19, UR6, R18 ;  /* 0x0000000613067c10 */ /* 0x000fe2000fffe012 */
[----:B-1----:R1:W-:Y:S01]  /*828e0*/  STL.64 [R1+0x1a88], R12 ;  /* 0x001a880c01007387 */ /* 0x0023e20000100a00 */
[----:B---3--:R-:W-:-:S02]  /*828f0*/  LEA.HI.X.SX32 R21, R7, R2, 0x1, P2 ;  /* 0x0000000207157211 */ /* 0x008fc400010f0eff */
[CC--:B-1----:R-:W-:Y:S02]  /*82900*/  IADD3 R12, P2, PT, R5.reuse, R0.reuse, RZ ;  /* 0x00000000050c7210 */ /* 0x0c2fe40007f5e0ff */
[----:B------:R-:W-:Y:S01]  /*82910*/  IADD3 R20, P6, PT, R4, R0, RZ ;  /* 0x0000000004147210 */ /* 0x000fe20007fde0ff */
[----:B------:R1:W-:Y:S01]  /*82920*/  STL [R1+0x5c], R21 ;  /* 0x00005c1501007387 */ /* 0x0003e20000100800 */
[----:B------:R-:W-:-:S03]  /*82930*/  LEA.HI.X.SX32 R13, R5, R2, 0x1, P2 ;  /* 0x00000002050d7211 */ /* 0x000fc600010f0eff */
[----:B------:R3:W-:Y:S04]  /*82940*/  STL [R1+0x54], R17 ;  /* 0x0000541101007387 */ /* 0x0007e80000100800 */
[----:B------:R2:W-:Y:S01]  /*82950*/  STL.64 [R1+0x48], R12 ;  /* 0x0000480c01007387 */ /* 0x0005e20000100a00 */
[----:B-1----:R-:W-:-:S03]  /*82960*/  LEA.HI.X.SX32 R21, R4, R2, 0x1, P6 ;  /* 0x0000000204157211 */ /* 0x002fc600030f0eff */
[----:B------:R-:W4:Y:S04]  /*82970*/  LDL.LU.64 R18, [R1+0x828] ;  /* 0x0008280001127983 */ /* 0x000f280000300a00 */
[----:B---3--:R-:W3:Y:S01]  /*82980*/  LDL.LU.64 R16, [R1+0x818] ;  /* 0x0008180001107983 */ /* 0x008ee20000300a00 */
[----:B--2---:R-:W-:Y:S01]  /*82990*/  MOV R13, R25 ;  /* 0x00000019000d7202 */ /* 0x004fe20000000f00 */
[----:B------:R-:W-:Y:S01]  /*829a0*/  IMAD.MOV.U32 R12, RZ, RZ, R24 ;  /* 0x000000ffff0c7224 */ /* 0x000fe200078e0018 */
[----:B------:R-:W-:Y:S02]  /*829b0*/  LOP3.LUT R25, R28, 0x70, RZ, 0xc0, !PT ;  /* 0x000000701c197812 */ /* 0x000fe400078ec0ff */
[----:B------:R-:W-:-:S03]  /*829c0*/  IADD3 R28, P2, PT, R3, R0, RZ ;  /* 0x00000000031c7210 */ /* 0x000fc60007f5e0ff */
[----:B------:R-:W-:Y:S01]  /*829d0*/  IMAD.IADD R0, R25, 0x1, R6 ;  /* 0x0000000119007824 */ /* 0x000fe200078e0206 */
[----:B------:R-:W-:Y:S01]  /*829e0*/  LEA.HI.X.SX32 R29, R3, R2, 0x1, P2 ;  /* 0x00000002031d7211 */ /* 0x000fe200010f0eff */
[----:B------:R-:W-:Y:S04]  /*829f0*/  STL.64 [R1+0x40], R20 ;  /* 0x0000401401007387 */ /* 0x000fe80000100a00 */
[----:B------:R-:W-:Y:S04]  /*82a00*/  STL [R1+0xa3c], R0 ;  /* 0x000a3c0001007387 */ /* 0x000fe80000100800 */
[----:B------:R1:W-:Y:S04]  /*82a10*/  STL.64 [R1+0x1210], R28 ;  /* 0x0012101c01007387 */ /* 0x0003e80000100a00 */
[----:B-1----:R-:W2:Y:S01]  /*82a20*/  LDL.LU.64 R28, [R1+0x830] ;  /* 0x00083000011c7983 */ /* 0x002ea20000300a00 */
[----:B------:R-:W-:-:S02]  /*82a30*/  PRMT R20, R11, 0x7773, RZ ;  /* 0x000077730b147816 */ /* 0x000fc400000000ff */
[C---:B------:R-:W-:Y:S02]  /*82a40*/  PRMT R3, R11.reuse, 0x7772, RZ ;  /* 0x000077720b037816 */ /* 0x040fe400000000ff */
[----:B------:R-:W-:Y:S01]  /*82a50*/  PRMT R0, R11, 0x7771, RZ ;  /* 0x000077710b007816 */ /* 0x000fe200000000ff */
[----:B------:R1:W-:Y:S04]  /*82a60*/  STL [R1+0xa34], R20 ;  /* 0x000a341401007387 */ /* 0x0003e80000100800 */
[----:B------:R0:W-:Y:S04]  /*82a70*/  STL [R1+0xa30], R3 ;  /* 0x000a300301007387 */ /* 0x0001e80000100800 */
[----:B------:R5:W-:Y:S01]  /*82a80*/  STL [R1+0xa2c], R0 ;  /* 0x000a2c0001007387 */ /* 0x000be20000100800 */
[----:B-1----:R-:W-:-:S02]  /*82a90*/  PRMT R20, R10, 0x7773, RZ ;  /* 0x000077730a147816 */ /* 0x002fc400000000ff */
[----:B0-----:R-:W-:-:S03]  /*82aa0*/  PRMT R3, R10, 0x7772, RZ ;  /* 0x000077720a037816 */ /* 0x001fc600000000ff */
[----:B------:R0:W-:Y:S01]  /*82ab0*/  STL [R1+0xa24], R20 ;  /* 0x000a241401007387 */ /* 0x0001e20000100800 */
[----:B-----5:R-:W-:-:S03]  /*82ac0*/  PRMT R0, R10, 0x7771, RZ ;  /* 0x000077710a007816 */ /* 0x020fc600000000ff */
[----:B------:R1:W-:Y:S04]  /*82ad0*/  STL [R1+0xa20], R3 ;  /* 0x000a200301007387 */ /* 0x0003e80000100800 */
[----:B------:R5:W-:Y:S01]  /*82ae0*/  STL [R1+0xa14], R0 ;  /* 0x000a140001007387 */ /* 0x000be20000100800 */
[C---:B0-----:R-:W-:Y:S02]  /*82af0*/  PRMT R20, R9.reuse, 0x7773, RZ ;  /* 0x0000777309147816 */ /* 0x041fe400000000ff */
[C---:B-1----:R-:W-:Y:S02]  /*82b00*/  PRMT R3, R9.reuse, 0x7771, RZ ;  /* 0x0000777109037816 */ /* 0x042fe400000000ff */
[----:B-----5:R-:W-:Y:S01]  /*82b10*/  PRMT R0, R9, 0x7772, RZ ;  /* 0x0000777209007816 */ /* 0x020fe200000000ff */
[----:B------:R0:W-:Y:S04]  /*82b20*/  STL [R1+0xa10], R20 ;  /* 0x000a101401007387 */ /* 0x0001e80000100800 */
[----:B------:R1:W-:Y:S04]  /*82b30*/  STL [R1+0xa0c], R0 ;  /* 0x000a0c0001007387 */ /* 0x0003e80000100800 */
[----:B------:R5:W-:Y:S01]  /*82b40*/  STL [R1+0xa08], R3 ;  /* 0x000a080301007387 */ /* 0x000be20000100800 */
[----:B0-----:R-:W-:-:S03]  /*82b50*/  PRMT R20, R8, 0x7773, RZ ;  /* 0x0000777308147816 */ /* 0x001fc600000000ff */
[----:B------:R-:W3:Y:S01]  /*82b60*/  LDL.LU.64 R22, [R1+0x820] ;  /* 0x0008200001167983 */ /* 0x000ee20000300a00 */
[C---:B-1----:R-:W-:Y:S02]  /*82b70*/  PRMT R0, R8.reuse, 0x7770, RZ ;  /* 0x0000777008007816 */ /* 0x042fe400000000ff */
[----:B-----5:R-:W-:Y:S01]  /*82b80*/  PRMT R3, R8, 0x7772, RZ ;  /* 0x0000777208037816 */ /* 0x020fe200000000ff */
[----:B------:R0:W-:Y:S01]  /*82b90*/  STL [R1+0xa04], R20 ;  /* 0x000a041401007387 */ /* 0x0001e20000100800 */
[----:B------:R-:W-:Y:S02]  /*82ba0*/  FSETP.NEU.AND P6, PT, R26, RZ, PT ;  /* 0x000000ff1a00720b */ /* 0x000fe40003fcd000 */
[----:B------:R-:W-:Y:S01]  /*82bb0*/  LEA R2, R27, UR6, 0x4 ;  /* 0x000000061b027c11 */ /* 0x000fe2000f8e20ff */
[----:B------:R1:W-:Y:S01]  /*82bc0*/  STG.E.U8 desc[UR10][R12.64], R0 ;  /* 0x000000000c007986 */ /* 0x0003e2000c10110a */
[----:B------:R-:W-:Y:S02]  /*82bd0*/  PRMT R9, R9, 0x7770, RZ ;  /* 0x0000777009097816 */ /* 0x000fe400000000ff */
[----:B------:R-:W-:Y:S01]  /*82be0*/  PRMT R10, R10, 0x7770, RZ ;  /* 0x000077700a0a7816 */ /* 0x000fe200000000ff */
[----:B------:R-:W-:Y:S04]  /*82bf0*/  LDS.128 R4, [R2+0x4000] ;  /* 0x0040000002047984 */ /* 0x000fe80000000c00 */
[----:B0-----:R-:W5:Y:S04]  /*82c00*/  LDL.LU.64 R20, [R1+0x810] ;  /* 0x0008100001147983 */ /* 0x001f680000300a00 */
[----:B------:R0:W-:Y:S04]  /*82c10*/  STL [R1+0xa00], R3 ;  /* 0x000a000301007387 */ /* 0x0001e80000100800 */
[----:B------:R-:W5:Y:S04]  /*82c20*/  LDL.LU.64 R24, [R1+0x808] ;  /* 0x0008080001187983 */ /* 0x000f680000300a00 */
[----:B------:R-:W5:Y:S04]  /*82c30*/  LDL.LU.64 R26, [R1+0x7f8] ;  /* 0x0007f800011a7983 */ /* 0x000f680000300a00 */
[----:B-1----:R-:W5:Y:S01]  /*82c40*/  LDL.LU.64 R12, [R1+0x1a88] ;  /* 0x001a8800010c7983 */ /* 0x002f620000300a00 */
[----:B------:R-:W-:-:S02]  /*82c50*/  PRMT R11, R11, 0x7770, RZ ;  /* 0x000077700b0b7816 */ /* 0x000fc400000000ff */
[----:B0-----:R-:W-:-:S05]  /*82c60*/  PRMT R3, R8, 0x7771, RZ ;  /* 0x0000777108037816 */ /* 0x001fca00000000ff */
[----:B------:R0:W-:Y:S01]  /*82c70*/  STL [R1+0x9fc], R3 ;  /* 0x0009fc0301007387 */ /* 0x0001e20000100800 */
[C---:B------:R-:W-:Y:S02]  /*82c80*/  PRMT R0, R15.reuse, 0x7771, RZ ;  /* 0x000077710f007816 */ /* 0x040fe400000000ff */
[C---:B0-----:R-:W-:Y:S01]  /*82c90*/  PRMT R3, R15.reuse, 0x7772, RZ ;  /* 0x000077720f037816 */ /* 0x041fe200000000ff */
[----:B--2---:R-:W-:Y:S04]  /*82ca0*/  STG.E.U8 desc[UR10][R28.64], R9 ;  /* 0x000000091c007986 */ /* 0x004fe8000c10110a */
[----:B----4-:R-:W-:Y:S04]  /*82cb0*/  STG.E.U8 desc[UR10][R18.64], R10 ;  /* 0x0000000a12007986 */ /* 0x010fe8000c10110a */
[----:B---3--:R-:W-:Y:S04]  /*82cc0*/  STG.E.U8 desc[UR10][R16.64], R11 ;  /* 0x0000000b10007986 */ /* 0x008fe8000c10110a */
[----:B------:R-:W0:Y:S04]  /*82cd0*/  LDS.128 R8, [R2+0x6000] ;  /* 0x0060000002087984 */ /* 0x000e280000000c00 */
[----:B0-----:R0:W-:Y:S02]  /*82ce0*/  STL.64 [R1+0x1a80], R10 ;  /* 0x001a800a01007387 */ /* 0x0011e40000100a00 */
[----:B0-----:R-:W-:-:S05]  /*82cf0*/  PRMT R10, R15, 0x7773, RZ ;  /* 0x000077730f0a7816 */ /* 0x001fca00000000ff */
[----:B------:R0:W-:Y:S04]  /*82d00*/  STL [R1+0x9f8], R10 ;  /* 0x0009f80a01007387 */ /* 0x0001e80000100800 */
[----:B------:R1:W-:Y:S04]  /*82d10*/  STL [R1+0x9f4], R3 ;  /* 0x0009f40301007387 */ /* 0x0003e80000100800 */
[----:B------:R2:W-:Y:S01]  /*82d20*/  STL [R1+0x9f0], R0 ;  /* 0x0009f00001007387 */ /* 0x0005e20000100800 */
[C---:B0-----:R-:W-:Y:S02]  /*82d30*/  PRMT R10, R14.reuse, 0x7773, RZ ;  /* 0x000077730e0a7816 */ /* 0x041fe400000000ff */
[----:B-1----:R-:W-:-:S03]  /*82d40*/  PRMT R3, R14, 0x7772, RZ ;  /* 0x000077720e037816 */ /* 0x002fc600000000ff */
[----:B------:R5:W-:Y:S01]  /*82d50*/  STL [R1+0x9ec], R10 ;  /* 0x0009ec0a01007387 */ /* 0x000be20000100800 */
[----:B--2---:R-:W-:-:S03]  /*82d60*/  PRMT R0, R14, 0x7771, RZ ;  /* 0x000077710e007816 */ /* 0x004fc600000000ff */
[----:B------:R0:W-:Y:S04]  /*82d70*/  STL [R1+0x9e8], R3 ;  /* 0x0009e80301007387 */ /* 0x0001e80000100800 */
[----:B------:R1:W-:Y:S01]  /*82d80*/  STL [R1+0x9e4], R0 ;  /* 0x0009e40001007387 */ /* 0x0003e20000100800 */
[C---:B-----5:R-:W-:Y:S02]  /*82d90*/  PRMT R10, R13.reuse, 0x7773, RZ ;  /* 0x000077730d0a7816 */ /* 0x060fe400000000ff */
[C---:B0-----:R-:W-:Y:S02]  /*82da0*/  PRMT R3, R13.reuse, 0x7771, RZ ;  /* 0x000077710d037816 */ /* 0x041fe400000000ff */
[----:B-1----:R-:W-:Y:S01]  /*82db0*/  PRMT R0, R13, 0x7772, RZ ;  /* 0x000077720d007816 */ /* 0x002fe200000000ff */
[----:B------:R0:W-:Y:S04]  /*82dc0*/  STL [R1+0x960], R10 ;  /* 0x0009600a01007387 */ /* 0x0001e80000100800 */
[----:B------:R-:W-:Y:S04]  /*82dd0*/  STL [R1+0x95c], R0 ;  /* 0x00095c0001007387 */ /* 0x000fe80000100800 */
[----:B------:R1:W-:Y:S04]  /*82de0*/  STL [R1+0x958], R3 ;  /* 0x0009580301007387 */ /* 0x0003e80000100800 */
[----:B0-----:R-:W2:Y:S04]  /*82df0*/  LDL.LU.64 R10, [R1+0x800] ;  /* 0x00080000010a7983 */ /* 0x001ea80000300a00 */
[----:B------:R-:W3:Y:S01]  /*82e00*/  LDL.LU.64 R28, [R1+0x7f0] ;  /* 0x0007f000011c7983 */ /* 0x000ee20000300a00 */
[----:B-1----:R-:W-:-:S05]  /*82e10*/  PRMT R3, R12, 0x7773, RZ ;  /* 0x000077730c037816 */ /* 0x002fca00000000ff */
[----:B------:R0:W-:Y:S04]  /*82e20*/  STL [R1+0x954], R3 ;  /* 0x0009540301007387 */ /* 0x0001e80000100800 */
[----:B------:R-:W4:Y:S04]  /*82e30*/  LDL.LU.64 R18, [R1+0x7e8] ;  /* 0x0007e80001127983 */ /* 0x000f280000300a00 */
[----:B------:R-:W5:Y:S01]  /*82e40*/  LDL.LU.64 R16, [R1+0x7d8] ;  /* 0x0007d80001107983 */ /* 0x000f620000300a00 */
[C---:B0-----:R-:W-:Y:S02]  /*82e50*/  PRMT R3, R12.reuse, 0x7772, RZ ;  /* 0x000077720c037816 */ /* 0x041fe400000000ff */
[----:B------:R-:W-:-:S02]  /*82e60*/  PRMT R0, R12, 0x7770, RZ ;  /* 0x000077700c007816 */ /* 0x000fc400000000ff */
[----:B------:R-:W-:Y:S01]  /*82e70*/  PRMT R13, R13, 0x7770, RZ ;  /* 0x000077700d0d7816 */ /* 0x000fe200000000ff */
[----:B------:R0:W-:Y:S04]  /*82e80*/  STL [R1+0x950], R3 ;  /* 0x0009500301007387 */ /* 0x0001e80000100800 */
[----:B------:R1:W-:Y:S01]  /*82e90*/  STG.E.U8 desc[UR10][R22.64], R0 ;  /* 0x0000000016007986 */ /* 0x0003e2000c10110a */
[----:B0-----:R-:W-:-:S03]  /*82ea0*/  PRMT R3, R12, 0x7771, RZ ;  /* 0x000077710c037816 */ /* 0x001fc600000000ff */
[----:B------:R0:W-:Y:S04]  /*82eb0*/  STG.E.U8 desc[UR10][R20.64], R13 ;  /* 0x0000000d14007986 */ /* 0x0001e8000c10110a */
[----:B------:R0:W-:Y:S01]  /*82ec0*/  STL [R1+0x94c], R3 ;  /* 0x00094c0301007387 */ /* 0x0001e20000100800 */
[C---:B-1----:R-:W-:Y:S02]  /*82ed0*/  PRMT R0, R7.reuse, 0x7771, RZ ;  /* 0x0000777107007816 */ /* 0x042fe400000000ff */
[C---:B0-----:R-:W-:Y:S02]  /*82ee0*/  PRMT R20, R7.reuse, 0x7773, RZ ;  /* 0x0000777307147816 */ /* 0x041fe400000000ff */
[----:B------:R-:W-:-:S03]  /*82ef0*/  PRMT R3, R7, 0x7772, RZ ;  /* 0x0000777207037816 */ /* 0x000fc600000000ff */
[----:B------:R0:W-:Y:S04]  /*82f00*/  STL [R1+0x948], R20 ;  /* 0x0009481401007387 */ /* 0x0001e80000100800 */
[----:B------:R1:W-:Y:S04]  /*82f10*/  STL [R1+0x944], R3 ;  /* 0x0009440301007387 */ /* 0x0003e80000100800 */
[----:B------:R1:W-:Y:S01]  /*82f20*/  STL [R1+0x940], R0 ;  /* 0x0009400001007387 */ /* 0x0003e20000100800 */
[C---:B0-----:R-:W-:Y:S02]  /*82f30*/  PRMT R20, R6.reuse, 0x7773, RZ ;  /* 0x0000777306147816 */ /* 0x041fe400000000ff */
[----:B-1----:R-:W-:-:S03]  /*82f40*/  PRMT R3, R6, 0x7772, RZ ;  /* 0x0000777206037816 */ /* 0x002fc600000000ff */
[----:B------:R0:W-:Y:S01]  /*82f50*/  STL [R1+0x93c], R20 ;  /* 0x00093c1401007387 */ /* 0x0001e20000100800 */
[----:B------:R-:W-:-:S03]  /*82f60*/  PRMT R0, R6, 0x7771, RZ ;  /* 0x0000777106007816 */ /* 0x000fc600000000ff */
[----:B------:R1:W-:Y:S04]  /*82f70*/  STL [R1+0x938], R3 ;  /* 0x0009380301007387 */ /* 0x0003e80000100800 */
[----:B------:R1:W-:Y:S01]  /*82f80*/  STL [R1+0x934], R0 ;  /* 0x0009340001007387 */ /* 0x0003e20000100800 */
[C---:B0-----:R-:W-:Y:S02]  /*82f90*/  PRMT R20, R5.reuse, 0x7773, RZ ;  /* 0x0000777305147816 */ /* 0x041fe400000000ff */
[C---:B-1----:R-:W-:Y:S02]  /*82fa0*/  PRMT R3, R5.reuse, 0x7771, RZ ;  /* 0x0000777105037816 */ /* 0x042fe400000000ff */
[----:B------:R-:W-:Y:S01]  /*82fb0*/  PRMT R0, R5, 0x7772, RZ ;  /* 0x0000777205007816 */ /* 0x000fe200000000ff */
[----:B------:R0:W-:Y:S01]  /*82fc0*/  STL [R1+0x930], R20 ;  /* 0x0009301401007387 */ /* 0x0001e20000100800 */
[----:B------:R-:W-:-:S03]  /*82fd0*/  PRMT R14, R14, 0x7770, RZ ;  /* 0x000077700e0e7816 */ /* 0x000fc600000000ff */
[----:B------:R1:W-:Y:S01]  /*82fe0*/  STL [R1+0x92c], R0 ;  /* 0x00092c0001007387 */ /* 0x0003e20000100800 */
[----:B------:R-:W-:-:S03]  /*82ff0*/  PRMT R15, R15, 0x7770, RZ ;  /* 0x000077700f0f7816 */ /* 0x000fc600000000ff */
[----:B------:R1:W-:Y:S01]  /*83000*/  STL [R1+0x928], R3 ;  /* 0x0009280301007387 */ /* 0x0003e20000100800 */
[----:B0-----:R-:W-:-:S03]  /*83010*/  PRMT R20, R4, 0x7773, RZ ;  /* 0x0000777304147816 */ /* 0x001fc600000000ff */
[----:B------:R-:W5:Y:S01]  /*83020*/  LDL.LU.64 R22, [R1+0x7e0] ;  /* 0x0007e00001167983 */ /* 0x000f620000300a00 */
[C---:B-1----:R-:W-:Y:S02]  /*83030*/  PRMT R0, R4.reuse, 0x7770, RZ ;  /* 0x0000777004007816 */ /* 0x042fe400000000ff */
[----:B------:R-:W-:Y:S01]  /*83040*/  PRMT R3, R4, 0x7772, RZ ;  /* 0x0000777204037816 */ /* 0x000fe200000000ff */
[----:B------:R0:W-:Y:S04]  /*83050*/  STL [R1+0x924], R20 ;  /* 0x0009241401007387 */ /* 0x0001e80000100800 */
[----:B------:R1:W-:Y:S04]  /*83060*/  STG.E.U8 desc[UR10][R24.64], R14 ;  /* 0x0000000e18007986 */ /* 0x0003e8000c10110a */
[----:B------:R1:W-:Y:S04]  /*83070*/  STG.E.U8 desc[UR10][R26.64], R15 ;  /* 0x0000000f1a007986 */ /* 0x0003e8000c10110a */
[----:B0-----:R-:W5:Y:S04]  /*83080*/  LDL.LU.64 R20, [R1+0x7d0] ;  /* 0x0007d00001147983 */ /* 0x001f680000300a00 */
[----:B------:R-:W-:Y:S04]  /*83090*/  STL [R1+0x920], R3 ;  /* 0x0009200301007387 */ /* 0x000fe80000100800 */
[----:B-1----:R-:W5:Y:S04]  /*830a0*/  LDL.LU.64 R24, [R1+0x7c8] ;  /* 0x0007c80001187983 */ /* 0x002f680000300a00 */
[----:B------:R-:W5:Y:S01]  /*830b0*/  LDL.LU.64 R26, [R1+0x7c0] ;  /* 0x0007c000011a7983 */ /* 0x000f620000300a00 */
[----:B------:R-:W-:-:S02]  /*830c0*/  PRMT R5, R5, 0x7770, RZ ;  /* 0x0000777005057816 */ /* 0x000fc400000000ff */
[----:B------:R-:W-:Y:S01]  /*830d0*/  PRMT R6, R6, 0x7770, RZ ;  /* 0x0000777006067816 */ /* 0x000fe200000000ff */
[----:B------:R-:W-:Y:S04]  /*830e0*/  LDS.128 R12, [R2+0x8000] ;  /* 0x00800000020c7984 */ /* 0x000fe80000000c00 */
[----:B--2---:R0:W-:Y:S04]  /*830f0*/  STG.E.U8 desc[UR10][R10.64], R0 ;  /* 0x000000000a007986 */ /* 0x0041e8000c10110a */
[----:B0-----:R-:W2:Y:S01]  /*83100*/  LDL.LU.64 R10, [R1+0x1a80] ;  /* 0x001a8000010a7983 */ /* 0x001ea20000300a00 */
[----:B------:R-:W-:-:S03]  /*83110*/  PRMT R7, R7, 0x7770, RZ ;  /* 0x0000777007077816 */ /* 0x000fc600000000ff */
[----:B---3--:R-:W-:Y:S01]  /*83120*/  STG.E.U8 desc[UR10][R28.64], R5 ;  /* 0x000000051c007986 */ /* 0x008fe2000c10110a */
[----:B------:R-:W-:-:S03]  /*83130*/  PRMT R3, R4, 0x7771, RZ ;  /* 0x0000777104037816 */ /* 0x000fc600000000ff */
[----:B----4-:R-:W-:Y:S04]  /*83140*/  STG.E.U8 desc[UR10][R18.64], R6 ;  /* 0x0000000612007986 */ /* 0x010fe8000c10110a */
[----:B-----5:R-:W-:Y:S04]  /*83150*/  STG.E.U8 desc[UR10][R16.64], R7 ;  /* 0x0000000710007986 */ /* 0x020fe8000c10110a */
[----:B------:R-:W0:Y:S04]  /*83160*/  LDS.128 R4, [R2+0xa000] ;  /* 0x00a0000002047984 */ /* 0x000e280000000c00 */
[----:B------:R-:W-:Y:S04]  /*83170*/  STL [R1+0x91c], R3 ;  /* 0x00091c0301007387 */ /* 0x000fe80000100800 */
[----:B0-----:R2:W-:Y:S02]  /*83180*/  STL.64 [R1+0x1a78], R6 ;  /* 0x001a780601007387 */ /* 0x0015e40000100a00 */
[----:B--2---:R-:W-:-:S02]  /*83190*/  PRMT R6, R11, 0x7773, RZ ;  /* 0x000077730b067816 */ /* 0x004fc400000000ff */
[C---:B------:R-:W-:Y:S02]  /*831a0*/  PRMT R3, R11.reuse, 0x7772, RZ ;  /* 0x000077720b037816 */ /* 0x040fe400000000ff */
[----:B------:R-:W-:Y:S01]  /*831b0*/  PRMT R0, R11, 0x7771, RZ ;  /* 0x000077710b007816 */ /* 0x000fe200000000ff */
[----:B------:R0:W-:Y:S04]  /*831c0*/  STL [R1+0x918], R6 ;  /* 0x0009180601007387 */ /* 0x0001e80000100800 */
[----:B------:R1:W-:Y:S04]  /*831d0*/  STL [R1+0x914], R3 ;  /* 0x0009140301007387 */ /* 0x0003e80000100800 */
[----:B------:R2:W-:Y:S01]  /*831e0*/  STL [R1+0x910], R0 ;  /* 0x0009100001007387 */ /* 0x0005e20000100800 */
[----:B0-----:R-:W-:-:S02]  /*831f0*/  PRMT R6, R10, 0x7773, RZ ;  /* 0x000077730a067816 */ /* 0x001fc400000000ff */
[----:B-1----:R-:W-:-:S03]  /*83200*/  PRMT R3, R10, 0x7772, RZ ;  /* 0x000077720a037816 */ /* 0x002fc600000000ff */
[----:B------:R0:W-:Y:S01]  /*83210*/  STL [R1+0x90c], R6 ;  /* 0x00090c0601007387 */ /* 0x0001e20000100800 */
[----:B--2---:R-:W-:-:S03]  /*83220*/  PRMT R0, R10, 0x7771, RZ ;  /* 0x000077710a007816 */ /* 0x004fc600000000ff */
[----:B------:R1:W-:Y:S04]  /*83230*/  STL [R1+0x908], R3 ;  /* 0x0009080301007387 */ /* 0x0003e80000100800 */
[----:B------:R2:W-:Y:S01]  /*83240*/  STL [R1+0x904], R0 ;  /* 0x0009040001007387 */ /* 0x0005e20000100800 */
[C---:B0-----:R-:W-:Y:S02]  /*83250*/  PRMT R6, R9.reuse, 0x7773, RZ ;  /* 0x0000777309067816 */ /* 0x041fe400000000ff */
[C---:B-1----:R-:W-:Y:S02]  /*83260*/  PRMT R3, R9.reuse, 0x7771, RZ ;  /* 0x0000777109037816 */ /* 0x042fe400000000ff */
[----:B--2---:R-:W-:Y:S01]  /*83270*/  PRMT R0, R9, 0x7772, RZ ;  /* 0x0000777209007816 */ /* 0x004fe200000000ff */
[----:B------:R0:W-:Y:S04]  /*83280*/  STL [R1+0x8fc], R6 ;  /* 0x0008fc0601007387 */ /* 0x0001e80000100800 */
[----:B------:R-:W-:Y:S04]  /*83290*/  STL [R1+0x8f8], R0 ;  /* 0x0008f80001007387 */ /* 0x000fe80000100800 */
[----:B------:R1:W-:Y:S04]  /*832a0*/  STL [R1+0x8f4], R3 ;  /* 0x0008f40301007387 */ /* 0x0003e80000100800 */
[----:B0-----:R-:W2:Y:S04]  /*832b0*/  LDL.LU.64 R6, [R1+0x7b8] ;  /* 0x0007b80001067983 */ /* 0x001ea80000300a00 */
[----:B------:R-:W3:Y:S01]  /*832c0*/  LDL.LU.64 R28, [R1+0x798] ;  /* 0x00079800011c7983 */ /* 0x000ee20000300a00 */
[----:B-1----:R-:W-:-:S05]  /*832d0*/  PRMT R3, R8, 0x7773, RZ ;  /* 0x0000777308037816 */ /* 0x002fca00000000ff */
[----:B------:R0:W-:Y:S01]  /*832e0*/  STL [R1+0x8f0], R3 ;  /* 0x0008f00301007387 */ /* 0x0001e20000100800 */
[C---:B------:R-:W-:Y:S02]  /*832f0*/  PRMT R0, R8.reuse, 0x7770, RZ ;  /* 0x0000777008007816 */ /* 0x040fe400000000ff */
[----:B------:R-:W-:Y:S01]  /*83300*/  PRMT R9, R9, 0x7770, RZ ;  /* 0x0000777009097816 */ /* 0x000fe200000000ff */
[----:B------:R-:W4:Y:S04]  /*83310*/  LDL.LU.64 R18, [R1+0x790] ;  /* 0x0007900001127983 */ /* 0x000f280000300a00 */
[----:B------:R-:W5:Y:S01]  /*83320*/  LDL.LU.64 R16, [R1+0x730] ;  /* 0x0007300001107983 */ /* 0x000f620000300a00 */
[----:B0-----:R-:W-:-:S03]  /*83330*/  PRMT R3, R8, 0x7772, RZ ;  /* 0x0000777208037816 */ /* 0x001fc600000000ff */
[----:B------:R-:W-:Y:S04]  /*83340*/  STG.E.U8 desc[UR10][R22.64], R0 ;  /* 0x0000000016007986 */ /* 0x000fe8000c10110a */
[----:B------:R0:W-:Y:S04]  /*83350*/  STL [R1+0x8ec], R3 ;  /* 0x0008ec0301007387 */ /* 0x0001e80000100800 */
[----:B------:R1:W-:Y:S01]  /*83360*/  STG.E.U8 desc[UR10][R20.64], R9 ;  /* 0x0000000914007986 */ /* 0x0003e2000c10110a */
[----:B0-----:R-:W-:-:S05]  /*83370*/  PRMT R3, R8, 0x7771, RZ ;  /* 0x0000777108037816 */ /* 0x001fca00000000ff */
[----:B------:R0:W-:Y:S01]  /*83380*/  STL [R1+0x8e8], R3 ;  /* 0x0008e80301007387 */ /* 0x0001e20000100800 */
[C---:B-1----:R-:W-:Y:S02]  /*83390*/  PRMT R20, R15.reuse, 0x7773, RZ ;  /* 0x000077730f147816 */ /* 0x042fe400000000ff */
[----:B------:R-:W-:-:S03]  /*833a0*/  PRMT R0, R15, 0x7771, RZ ;  /* 0x000077710f007816 */ /* 0x000fc600000000ff */
[----:B------:R1:W-:Y:S01]  /*833b0*/  STL [R1+0x8e4], R20 ;  /* 0x0008e41401007387 */ /* 0x0003e20000100800 */
[----:B0-----:R-:W-:-:S05]  /*833c0*/  PRMT R3, R15, 0x7772, RZ ;  /* 0x000077720f037816 */ /* 0x001fca00000000ff */
[----:B------:R0:W-:Y:S01]  /*833d0*/  STL [R1+0x8e0], R3 ;  /* 0x0008e00301007387 */ /* 0x0001e20000100800 */
[----:B-1----:R-:W-:-:S03]  /*833e0*/  PRMT R20, R14, 0x7773, RZ ;  /* 0x000077730e147816 */ /* 0x002fc600000000ff */
[----:B------:R1:W-:Y:S01]  /*833f0*/  STL [R1+0x8dc], R0 ;  /* 0x0008dc0001007387 */ /* 0x0003e20000100800 */
[----:B0-----:R-:W-:-:S03]  /*83400*/  PRMT R3, R14, 0x7772, RZ ;  /* 0x000077720e037816 */ /* 0x001fc600000000ff */
[----:B------:R0:W-:Y:S01]  /*83410*/  STL [R1+0x8d8], R20 ;  /* 0x0008d81401007387 */ /* 0x0001e20000100800 */
[----:B-1----:R-:W-:-:S03]  /*83420*/  PRMT R0, R14, 0x7771, RZ ;  /* 0x000077710e007816 */ /* 0x002fc600000000ff */
[----:B------:R1:W-:Y:S01]  /*83430*/  STL [R1+0x8d4], R3 ;  /* 0x0008d40301007387 */ /* 0x0003e20000100800 */
[----:B------:R-:W-:Y:S02]  /*83440*/  PRMT R10, R10, 0x7770, RZ ;  /* 0x000077700a0a7816 */ /* 0x000fe400000000ff */
[C---:B0-----:R-:W-:Y:S01]  /*83450*/  PRMT R20, R13.reuse, 0x7773, RZ ;  /* 0x000077730d147816 */ /* 0x041fe200000000ff */
[----:B------:R0:W-:Y:S01]  /*83460*/  STL [R1+0x8d0], R0 ;  /* 0x0008d00001007387 */ /* 0x0001e20000100800 */
[----:B-1----:R-:W-:-:S03]  /*83470*/  PRMT R3, R13, 0x7772, RZ ;  /* 0x000077720d037816 */ /* 0x002fc600000000ff */
[----:B------:R1:W-:Y:S01]  /*83480*/  STL [R1+0x8cc], R20 ;  /* 0x0008cc1401007387 */ /* 0x0003e20000100800 */
[----:B------:R-:W-:-:S03]  /*83490*/  PRMT R11, R11, 0x7770, RZ ;  /* 0x000077700b0b7816 */ /* 0x000fc600000000ff */
[----:B------:R-:W5:Y:S01]  /*834a0*/  LDL.LU.64 R22, [R1+0x770] ;  /* 0x0007700001167983 */ /* 0x000f620000300a00 */
[----:B0-----:R-:W-:-:S03]  /*834b0*/  PRMT R0, R13, 0x7771, RZ ;  /* 0x000077710d007816 */ /* 0x001fc600000000ff */
[----:B------:R0:W-:Y:S04]  /*834c0*/  STL [R1+0x8c8], R3 ;  /* 0x0008c80301007387 */ /* 0x0001e80000100800 */
[----:B-1----:R-:W5:Y:S04]  /*834d0*/  LDL.LU.64 R20, [R1+0x768] ;  /* 0x0007680001147983 */ /* 0x002f680000300a00 */
[----:B------:R1:W-:Y:S01]  /*834e0*/  STG.E.U8 desc[UR10][R24.64], R10 ;  /* 0x0000000a18007986 */ /* 0x0003e2000c10110a */
[----:B0-----:R-:W-:-:S03]  /*834f0*/  PRMT R3, R12, 0x7773, RZ ;  /* 0x000077730c037816 */ /* 0x001fc600000000ff */
[----:B------:R0:W-:Y:S04]  /*83500*/  STL [R1+0x8c4], R0 ;  /* 0x0008c40001007387 */ /* 0x0001e80000100800 */
[----:B------:R0:W-:Y:S04]  /*83510*/  STG.E.U8 desc[UR10][R26.64], R11 ;  /* 0x0000000b1a007986 */ /* 0x0001e8000c10110a */
[----:B-1----:R-:W5:Y:S01]  /*83520*/  LDL.LU.64 R24, [R1+0x718] ;  /* 0x0007180001187983 */ /* 0x002f620000300a00 */
[C---:B0-----:R-:W-:Y:S02]  /*83530*/  PRMT R0, R12.reuse, 0x7770, RZ ;  /* 0x000077700c007816 */ /* 0x041fe400000000ff */
[----:B------:R-:W-:Y:S01]  /*83540*/  PRMT R13, R13, 0x7770, RZ ;  /* 0x000077700d0d7816 */ /* 0x000fe200000000ff */
[----:B------:R-:W-:Y:S04]  /*83550*/  LDS.128 R8, [R2+0xc000] ;  /* 0x00c0000002087984 */ /* 0x000fe80000000c00 */
[----:B------:R-:W5:Y:S04]  /*83560*/  LDL.LU.64 R26, [R1+0x710] ;  /* 0x00071000011a7983 */ /* 0x000f680000300a00 */
[----:B------:R0:W-:Y:S02]  /*83570*/  STL [R1+0x8c0], R3 ;  /* 0x0008c00301007387 */ /* 0x0001e40000100800 */
[----:B0-----:R-:W-:-:S05]  /*83580*/  PRMT R3, R12, 0x7772, RZ ;  /* 0x000077720c037816 */ /* 0x001fca00000000ff */
[----:B------:R-:W-:Y:S04]  /*83590*/  STL [R1+0x8bc], R3 ;  /* 0x0008bc0301007387 */ /* 0x000fe80000100800 */
[----:B--2---:R0:W-:Y:S04]  /*835a0*/  STG.E.U8 desc[UR10][R6.64], R0 ;  /* 0x0000000006007986 */ /* 0x0041e8000c10110a */
[----:B0-----:R-:W2:Y:S01]  /*835b0*/  LDL.LU.64 R6, [R1+0x1a78] ;  /* 0x001a780001067983 */ /* 0x001ea20000300a00 */
[----:B------:R-:W-:Y:S02]  /*835c0*/  PRMT R14, R14, 0x7770, RZ ;  /* 0x000077700e0e7816 */ /* 0x000fe400000000ff */
[----:B------:R-:W-:Y:S01]  /*835d0*/  PRMT R15, R15, 0x7770, RZ ;  /* 0x000077700f0f7816 */ /* 0x000fe200000000ff */
[----:B---3--:R0:W-:Y:S04]  /*835e0*/  STG.E.U8 desc[UR10][R28.64], R13 ;  /* 0x0000000d1c007986 */ /* 0x0081e8000c10110a */
[----:B----4-:R-:W-:Y:S04]  /*835f0*/  STG.E.U8 desc[UR10][R18.64], R14 ;  /* 0x0000000e12007986 */ /* 0x010fe8000c10110a */
[----:B-----5:R-:W-:Y:S04]  /*83600*/  STG.E.U8 desc[UR10][R16.64], R15 ;  /* 0x0000000f10007986 */ /* 0x020fe8000c10110a */
[----:B------:R-:W1:Y:S01]  /*83610*/  LDS.128 R16, [R2+0xe000] ;  /* 0x00e0000002107984 */ /* 0x000e620000000c00 */
[----:B------:R-:W-:-:S05]  /*83620*/  PRMT R3, R12, 0x7771, RZ ;  /* 0x000077710c037816 */ /* 0x000fca00000000ff */
[----:B------:R3:W-:Y:S01]  /*83630*/  STL [R1+0x8b8], R3 ;  /* 0x0008b80301007387 */ /* 0x0007e20000100800 */
[----:B0-----:R-:W-:-:S03]  /*83640*/  PRMT R13, R4, 0x7773, RZ ;  /* 0x00007773040d7816 */ /* 0x001fc600000000ff */
[----:B-1----:R-:W-:Y:S04]  /*83650*/  STL.64 [R1+0x1a60], R16 ;  /* 0x001a601001007387 */ /* 0x002fe80000100a00 */
[----:B------:R-:W-:Y:S01]  /*83660*/  STL.64 [R1+0x1a58], R18 ;  /* 0x001a581201007387 */ /* 0x000fe20000100a00 */
[C---:B--2---:R-:W-:Y:S02]  /*83670*/  PRMT R12, R7.reuse, 0x7773, RZ ;  /* 0x00007773070c7816 */ /* 0x044fe400000000ff */
[C---:B---3--:R-:W-:Y:S02]  /*83680*/  PRMT R3, R7.reuse, 0x7772, RZ ;  /* 0x0000777207037816 */ /* 0x048fe400000000ff */
        /* <DEDUP_REMOVED lines=15> */
[----:B------:R1:W-:Y:S01]  /*83780*/  STL [R1+0x894], R3 ;  /* 0x0008940301007387 */ /* 0x0003e20000100800 */
[----:B0-----:R-:W-:-:S03]  /*83790*/  PRMT R12, R4, 0x7772, RZ ;  /* 0x00007772040c7816 */ /* 0x001fc600000000ff */
[----:B------:R-:W-:Y:S01]  /*837a0*/  STL [R1+0x890], R13 ;  /* 0x0008900d01007387 */ /* 0x000fe20000100800 */
[----:B-1----:R-:W-:-:S03]  /*837b0*/  PRMT R3, R4, 0x7771, RZ ;  /* 0x0000777104037816 */ /* 0x002fc600000000ff */
[----:B------:R-:W-:Y:S04]  /*837c0*/  STL [R1+0x88c], R12 ;  /* 0x00088c0c01007387 */ /* 0x000fe80000100800 */
[----:B------:R-:W-:Y:S04]  /*837d0*/  STL [R1+0x888], R3 ;  /* 0x0008880301007387 */ /* 0x000fe80000100800 */
[----:B------:R-:W2:Y:S01]  /*837e0*/  LDL.LU.64 R16, [R1+0x6e8] ;  /* 0x0006e80001107983 */ /* 0x000ea20000300a00 */
[----:B------:R-:W-:Y:S02]  /*837f0*/  PRMT R0, R4, 0x7770, RZ ;  /* 0x0000777004007816 */ /* 0x000fe400000000ff */
[----:B------:R-:W-:Y:S01]  /*83800*/  PRMT R5, R5, 0x7770, RZ ;  /* 0x0000777005057816 */ /* 0x000fe200000000ff */
[----:B------:R-:W0:Y:S04]  /*83810*/  LDS.128 R12, [R2+0x10000] ;  /* 0x01000000020c7984 */ /* 0x000e280000000c00 */
[----:B--2---:R1:W-:Y:S04]  /*83820*/  STL.64 [R1+0x1a68], R16 ;  /* 0x001a681001007387 */ /* 0x0043e80000100a00 */
[----:B-1----:R-:W2:Y:S01]  /*83830*/  LDL.LU.64 R16, [R1+0x6f0] ;  /* 0x0006f00001107983 */ /* 0x002ea20000300a00 */
[----:B------:R-:W-:-:S02]  /*83840*/  PRMT R4, R11, 0x7773, RZ ;  /* 0x000077730b047816 */ /* 0x000fc400000000ff */
[----:B------:R-:W-:Y:S01]  /*83850*/  PRMT R3, R11, 0x7772, RZ ;  /* 0x000077720b037816 */ /* 0x000fe200000000ff */
[----:B------:R1:W-:Y:S01]  /*83860*/  STG.E.U8 desc[UR10][R22.64], R0 ;  /* 0x0000000016007986 */ /* 0x0003e2000c10110a */
[----:B------:R-:W-:Y:S02]  /*83870*/  PRMT R6, R6, 0x7770, RZ ;  /* 0x0000777006067816 */ /* 0x000fe400000000ff */
[----:B------:R-:W-:Y:S02]  /*83880*/  PRMT R7, R7, 0x7770, RZ ;  /* 0x0000777007077816 */ /* 0x000fe400000000ff */
[----:B-1----:R-:W-:Y:S01]  /*83890*/  PRMT R0, R11, 0x7771, RZ ;  /* 0x000077710b007816 */ /* 0x002fe200000000ff */
[----:B--2---:R1:W-:Y:S04]  /*838a0*/  STL.64 [R1+0x1a70], R16 ;  /* 0x001a701001007387 */ /* 0x0043e80000100a00 */
[----:B-1----:R-:W2:Y:S04]  /*838b0*/  LDL.LU.64 R16, [R1+0x740] ;  /* 0x0007400001107983 */ /* 0x002ea80000300a00 */
[----:B------:R-:W3:Y:S04]  /*838c0*/  LDL.LU.64 R18, [R1+0x6e0] ;  /* 0x0006e00001127983 */ /* 0x000ee80000300a00 */
[----:B------:R1:W-:Y:S04]  /*838d0*/  STL [R1+0x884], R4 ;  /* 0x0008840401007387 */ /* 0x0003e80000100800 */
[----:B------:R4:W-:Y:S01]  /*838e0*/  STL [R1+0x880], R3 ;  /* 0x0008800301007387 */ /* 0x0009e20000100800 */
[----:B-1----:R-:W-:-:S03]  /*838f0*/  PRMT R4, R10, 0x7773, RZ ;  /* 0x000077730a047816 */ /* 0x002fc600000000ff */
[----:B------:R1:W-:Y:S01]  /*83900*/  STL [R1+0x87c], R0 ;  /* 0x00087c0001007387 */ /* 0x0003e20000100800 */
[----:B----4-:R-:W-:-:S03]  /*83910*/  PRMT R3, R10, 0x7772, RZ ;  /* 0x000077720a037816 */ /* 0x010fc600000000ff */
[----:B------:R4:W-:Y:S01]  /*83920*/  STL [R1+0x878], R4 ;  /* 0x0008780401007387 */ /* 0x0009e20000100800 */
[----:B-1----:R-:W-:-:S03]  /*83930*/  PRMT R0, R10, 0x7771, RZ ;  /* 0x000077710a007816 */ /* 0x002fc600000000ff */
[----:B------:R1:W-:Y:S01]  /*83940*/  STL [R1+0x874], R3 ;  /* 0x0008740301007387 */ /* 0x0003e20000100800 */
[----:B----4-:R-:W-:-:S03]  /*83950*/  PRMT R4, R9, 0x7773, RZ ;  /* 0x0000777309047816 */ /* 0x010fc600000000ff */
[----:B------:R-:W-:Y:S04]  /*83960*/  STG.E.U8 desc[UR10][R20.64], R5 ;  /* 0x0000000514007986 */ /* 0x000fe8000c10110a */
[----:B------:R4:W-:Y:S01]  /*83970*/  STL [R1+0x870], R0 ;  /* 0x0008700001007387 */ /* 0x0009e20000100800 */
[----:B-1----:R-:W-:-:S03]  /*83980*/  PRMT R3, R9, 0x7772, RZ ;  /* 0x0000777209037816 */ /* 0x002fc600000000ff */
[----:B------:R-:W-:Y:S04]  /*83990*/  STG.E.U8 desc[UR10][R24.64], R6 ;  /* 0x0000000618007986 */ /* 0x000fe8000c10110a */
[----:B------:R1:W-:Y:S01]  /*839a0*/  STG.E.U8 desc[UR10][R26.64], R7 ;  /* 0x000000071a007986 */ /* 0x0003e2000c10110a */
[----:B----4-:R-:W-:-:S03]  /*839b0*/  PRMT R0, R9, 0x7771, RZ ;  /* 0x0000777109007816 */ /* 0x010fc600000000ff */
[----:B------:R4:W-:Y:S01]  /*839c0*/  STL [R1+0x86c], R4 ;  /* 0x00086c0401007387 */ /* 0x0009e20000100800 */
[----:B------:R-:W-:-:S03]  /*839d0*/  PRMT R22, R8, 0x7773, RZ ;  /* 0x0000777308167816 */ /* 0x000fc600000000ff */
[----:B-1----:R-:W5:Y:S04]  /*839e0*/  LDL.LU.64 R6, [R1+0x6a8] ;  /* 0x0006a80001067983 */ /* 0x002f680000300a00 */
[----:B------:R-:W-:Y:S04]  /*839f0*/  STL [R1+0x868], R3 ;  /* 0x0008680301007387 */ /* 0x000fe80000100800 */
[----:B----4-:R-:W4:Y:S04]  /*83a00*/  LDL.LU.64 R4, [R1+0x6a0] ;  /* 0x0006a00001047983 */ /* 0x010f280000300a00 */
[----:B------:R1:W-:Y:S01]  /*83a10*/  STL [R1+0x864], R0 ;  /* 0x0008640001007387 */ /* 0x0003e20000100800 */
[----:B------:R-:W-:-:S03]  /*83a20*/  PRMT R21, R8, 0x7772, RZ ;  /* 0x0000777208157816 */ /* 0x000fc600000000ff */
[----:B------:R-:W3:Y:S04]  /*83a30*/  LDL.LU.64 R28, [R1+0x670] ;  /* 0x00067000011c7983 */ /* 0x000ee80000300a00 */
[----:B------:R-:W3:Y:S01]  /*83a40*/  LDL.LU R20, [R1+0x9e0] ;  /* 0x0009e00001147983 */ /* 0x000ee20000300800 */
[----:B-1----:R-:W-:-:S03]  /*83a50*/  PRMT R0, R8, 0x7770, RZ ;  /* 0x0000777008007816 */ /* 0x002fc600000000ff */
[----:B------:R-:W3:Y:S04]  /*83a60*/  LDL.LU R23, [R1+0xa64] ;  /* 0x000a640001177983 */ /* 0x000ee80000300800 */
[----:B------:R-:W3:Y:S04]  /*83a70*/  LDL.LU R24, [R1+0x9dc] ;  /* 0x0009dc0001187983 */ /* 0x000ee80000300800 */
[----:B------:R-:W3:Y:S04]  /*83a80*/  LDL.LU R26, [R1+0xa68] ;  /* 0x000a6800011a7983 */ /* 0x000ee80000300800 */
[----:B------:R-:W3:Y:S04]  /*83a90*/  LDL.LU R25, [R1+0x9d4] ;  /* 0x0009d40001197983 */ /* 0x000ee80000300800 */
[----:B------:R-:W3:Y:S04]  /*83aa0*/  LDL.LU R27, [R1+0xa5c] ;  /* 0x000a5c00011b7983 */ /* 0x000ee80000300800 */
[----:B------:R-:W-:Y:S04]  /*83ab0*/  STL [R1+0x860], R22 ;  /* 0x0008601601007387 */ /* 0x000fe80000100800 */
[----:B------:R-:W-:Y:S04]  /*83ac0*/  STL [R1+0x85c], R21 ;  /* 0x00085c1501007387 */ /* 0x000fe80000100800 */
[----:B--2---:R1:W-:Y:S04]  /*83ad0*/  STG.E.U8 desc[UR10][R16.64], R0 ;  /* 0x0000000010007986 */ /* 0x0043e8000c10110a */
[----:B-1----:R-:W2:Y:S01]  /*83ae0*/  LDL.LU.64 R16, [R1+0x1a70] ;  /* 0x001a700001107983 */ /* 0x002ea20000300a00 */
[----:B------:R-:W-:-:S02]  /*83af0*/  PRMT R9, R9, 0x7770, RZ ;  /* 0x0000777009097816 */ /* 0x000fc400000000ff */
[----:B------:R-:W-:-:S05]  /*83b00*/  PRMT R3, R8, 0x7771, RZ ;  /* 0x0000777108037816 */ /* 0x000fca00000000ff */
[----:B------:R-:W-:Y:S04]  /*83b10*/  STL [R1+0x858], R3 ;  /* 0x0008580301007387 */ /* 0x000fe80000100800 */
[----:B--2---:R1:W-:Y:S04]  /*83b20*/  STG.E.U8 desc[UR10][R16.64], R9 ;  /* 0x0000000910007986 */ /* 0x0043e8000c10110a */
[----:B-1----:R-:W2:Y:S01]  /*83b30*/  LDL.LU.64 R16, [R1+0x1a68] ;  /* 0x001a680001107983 */ /* 0x002ea20000300a00 */
[----:B------:R-:W-:Y:S02]  /*83b40*/  PRMT R10, R10, 0x7770, RZ ;  /* 0x000077700a0a7816 */ /* 0x000fe400000000ff */
[----:B------:R-:W-:Y:S01]  /*83b50*/  PRMT R11, R11, 0x7770, RZ ;  /* 0x000077700b0b7816 */ /* 0x000fe200000000ff */
[----:B------:R-:W3:Y:S04]  /*83b60*/  LDL.LU.64 R8, [R1+0x6b0] ;  /* 0x0006b00001087983 */ /* 0x000ee80000300a00 */
[----:B--2---:R1:W-:Y:S04]  /*83b70*/  STG.E.U8 desc[UR10][R16.64], R10 ;  /* 0x0000000a10007986 */ /* 0x0043e8000c10110a */
[----:B---3--:R2:W-:Y:S04]  /*83b80*/  STG.E.U8 desc[UR10][R18.64], R11 ;  /* 0x0000000b12007986 */ /* 0x0085e8000c10110a */
[----:B-1----:R-:W3:Y:S04]  /*83b90*/  LDL.LU.64 R16, [R1+0x1a60] ;  /* 0x001a600001107983 */ /* 0x002ee80000300a00 */
[----:B--2---:R-:W2:Y:S02]  /*83ba0*/  LDL.LU.64 R18, [R1+0x1a58] ;  /* 0x001a580001127983 */ /* 0x004ea40000300a00 */
[----:B--2---:R-:W-:-:S02]  /*83bb0*/  PRMT R10, R19, 0x7773, RZ ;  /* 0x00007773130a7816 */ /* 0x004fc400000000ff */
[C---:B------:R-:W-:Y:S02]  /*83bc0*/  PRMT R3, R19.reuse, 0x7772, RZ ;  /* 0x0000777213037816 */ /* 0x040fe400000000ff */
[----:B------:R-:W-:Y:S01]  /*83bd0*/  PRMT R0, R19, 0x7771, RZ ;  /* 0x0000777113007816 */ /* 0x000fe200000000ff */
[----:B------:R1:W-:Y:S04]  /*83be0*/  STL [R1+0x854], R10 ;  /* 0x0008540a01007387 */ /* 0x0003e80000100800 */
[----:B------:R2:W-:Y:S04]  /*83bf0*/  STL [R1+0x850], R3 ;  /* 0x0008500301007387 */ /* 0x0005e80000100800 */
[----:B------:R0:W-:Y:S01]  /*83c00*/  STL [R1+0x84c], R0 ;  /* 0x00084c0001007387 */ /* 0x0001e20000100800 */
[----:B-1----:R-:W-:-:S02]  /*83c10*/  PRMT R10, R18, 0x7773, RZ ;  /* 0x00007773120a7816 */ /* 0x002fc400000000ff */
[----:B--2---:R-:W-:-:S03]  /*83c20*/  PRMT R3, R18, 0x7772, RZ ;  /* 0x0000777212037816 */ /* 0x004fc600000000ff */
[----:B------:R3:W-:Y:S01]  /*83c30*/  STL [R1+0x848], R10 ;  /* 0x0008480a01007387 */ /* 0x0007e20000100800 */
[----:B0-----:R-:W-:-:S03]  /*83c40*/  PRMT R0, R18, 0x7771, RZ ;  /* 0x0000777112007816 */ /* 0x001fc600000000ff */
[----:B------:R-:W-:Y:S04]  /*83c50*/  STL [R1+0x844], R3 ;  /* 0x0008440301007387 */ /* 0x000fe80000100800 */
[----:B------:R0:W-:Y:S01]  /*83c60*/  STL [R1+0x840], R0 ;  /* 0x0008400001007387 */ /* 0x0001e20000100800 */
[C---:B---3--:R-:W-:Y:S02]  /*83c70*/  PRMT R10, R17.reuse, 0x7773, RZ ;  /* 0x00007773110a7816 */ /* 0x048fe400000000ff */
[----:B0-----:R-:W-:-:S03]  /*83c80*/  PRMT R0, R17, 0x7772, RZ ;  /* 0x0000777211007816 */ /* 0x001fc600000000ff */
[----:B------:R-:W-:Y:S01]  /*83c90*/  STL [R1+0x83c], R10 ;  /* 0x00083c0a01007387 */ /* 0x000fe20000100800 */
[----:B------:R-:W-:-:S03]  /*83ca0*/  PRMT R3, R17, 0x7771, RZ ;  /* 0x0000777111037816 */ /* 0x000fc600000000ff */
[----:B------:R0:W-:Y:S01]  /*83cb0*/  STL [R1+0x838], R0 ;  /* 0x0008380001007387 */ /* 0x0001e20000100800 */
[----:B------:R-:W-:Y:S02]  /*83cc0*/  PRMT R17, R17, 0x7770, RZ ;  /* 0x0000777011117816 */ /* 0x000fe400000000ff */
[----:B------:R-:W-:Y:S01]  /*83cd0*/  PRMT R18, R18, 0x7770, RZ ;  /* 0x0000777012127816 */ /* 0x000fe200000000ff */
[----:B------:R1:W-:Y:S01]  /*83ce0*/  STL [R1+0x834], R3 ;  /* 0x0008340301007387 */ /* 0x0003e20000100800 */
[C---:B------:R-:W-:Y:S02]  /*83cf0*/  PRMT R11, R16.reuse, 0x7773, RZ ;  /* 0x00007773100b7816 */ /* 0x040fe400000000ff */
[C---:B0-----:R-:W-:Y:S02]  /*83d00*/  PRMT R0, R16.reuse, 0x7770, RZ ;  /* 0x0000777010007816 */ /* 0x041fe400000000ff */
[----:B------:R-:W-:-:S03]  /*83d10*/  PRMT R10, R16, 0x7772, RZ ;  /* 0x00007772100a7816 */ /* 0x000fc600000000ff */
[----:B------:R-:W-:Y:S01]  /*83d20*/  STG.E.U8 desc[UR10][R8.64], R0 ;  /* 0x0000000008007986 */ /* 0x000fe2000c10110a */
[----:B-1----:R-:W-:-:S03]  /*83d30*/  PRMT R3, R16, 0x7771, RZ ;  /* 0x0000777110037816 */ /* 0x002fc600000000ff */
[----:B-----5:R-:W-:Y:S04]  /*83d40*/  STG.E.U8 desc[UR10][R6.64], R17 ;  /* 0x0000001106007986 */ /* 0x020fe8000c10110a */
[----:B----4-:R0:W-:Y:S04]  /*83d50*/  STG.E.U8 desc[UR10][R4.64], R18 ;  /* 0x0000001204007986 */ /* 0x0101e8000c10110a */
[----:B------:R-:W-:Y:S04]  /*83d60*/  STL [R1+0x830], R11 ;  /* 0x0008300b01007387 */ /* 0x000fe80000100800 */
[----:B------:R-:W-:Y:S01]  /*83d70*/  STL [R1+0x82c], R10 ;  /* 0x00082c0a01007387 */ /* 0x000fe20000100800 */
[----:B0-----:R-:W-:-:S03]  /*83d80*/  FFMA R4, R23, 0.69314718246459960938, R20 ;  /* 0x3f31721817047823 */ /* 0x001fc60000000014 */
[----:B------:R0:W-:Y:S04]  /*83d90*/  STL [R1+0x828], R3 ;  /* 0x0008280301007387 */ /* 0x0001e80000100800 */
[----:B------:R-:W-:Y:S04]  /*83da0*/  STL [R1+0x30], R4 ;  /* 0x0000300401007387 */ /* 0x000fe80000100800 */
[----:B------:R-:W1:Y:S01]  /*83db0*/  LDS.128 R4, [R2+0x12000] ;  /* 0x0120000002047984 */ /* 0x000e620000000c00 */
[----:B0-----:R-:W-:Y:S01]  /*83dc0*/  FFMA R3, R26, 0.69314718246459960938, R24 ;  /* 0x3f3172181a037823 */ /* 0x001fe20000000018 */
[----:B------:R-:W-:-:S04]  /*83dd0*/  FFMA R0, R27, 0.69314718246459960938, R25 ;  /* 0x3f3172181b007823 */ /* 0x000fc80000000019 */
[----:B------:R0:W-:Y:S02]  /*83de0*/  STL [R1+0x34], R3 ;  /* 0x0000340301007387 */ /* 0x0001e40000100800 */
[C---:B0-----:R-:W-:Y:S02]  /*83df0*/  PRMT R3, R15.reuse, 0x7773, RZ ;  /* 0x000077730f037816 */ /* 0x041fe400000000ff */
[----:B-1----:R-:W-:Y:S04]  /*83e00*/  STL [R1+0x1a20], R4 ;  /* 0x001a200401007387 */ /* 0x002fe80000100800 */
[----:B------:R0:W-:Y:S04]  /*83e10*/  STL [R1+0x38], R0 ;  /* 0x0000380001007387 */ /* 0x0001e80000100800 */
[----:B------:R-:W-:Y:S04]  /*83e20*/  STL [R1+0x1a1c], R5 ;  /* 0x001a1c0501007387 */ /* 0x000fe80000100800 */
[----:B------:R-:W-:Y:S04]  /*83e30*/  STL [R1+0x1a18], R6 ;  /* 0x001a180601007387 */ /* 0x000fe80000100800 */
[----:B------:R-:W-:Y:S01]  /*83e40*/  STL [R1+0x1a14], R7 ;  /* 0x001a140701007387 */ /* 0x000fe20000100800 */
[----:B0-----:R-:W-:-:S03]  /*83e50*/  PRMT R0, R15, 0x7771, RZ ;  /* 0x000077710f007816 */ /* 0x001fc600000000ff */
[----:B------:R0:W-:Y:S04]  /*83e60*/  STL [R1+0x1a10], R2 ;  /* 0x001a100201007387 */ /* 0x0001e80000100800 */
[----:B------:R1:W-:Y:S01]  /*83e70*/  STL [R1+0x824], R3 ;  /* 0x0008240301007387 */ /* 0x0003e20000100800 */
[----:B0-----:R-:W-:Y:S02]  /*83e80*/  PRMT R2, R15, 0x7772, RZ ;  /* 0x000077720f027816 */ /* 0x001fe400000000ff */
[----:B-1----:R-:W-:-:S03]  /*83e90*/  PRMT R3, R14, 0x7773, RZ ;  /* 0x000077730e037816 */ /* 0x002fc600000000ff */
[----:B------:R0:W-:Y:S01]  /*83ea0*/  STL [R1+0x820], R2 ;  /* 0x0008200201007387 */ /* 0x0001e20000100800 */
[----:B------:R-:W-:-:S03]  /*83eb0*/  PRMT R15, R15, 0x7770, RZ ;  /* 0x000077700f0f7816 */ /* 0x000fc600000000ff */
[----:B------:R1:W-:Y:S04]  /*83ec0*/  STL [R1+0x81c], R0 ;  /* 0x00081c0001007387 */ /* 0x0003e80000100800 */
[----:B------:R2:W-:Y:S01]  /*83ed0*/  STL [R1+0x818], R3 ;  /* 0x0008180301007387 */ /* 0x0005e20000100800 */
[C---:B0-----:R-:W-:Y:S02]  /*83ee0*/  PRMT R2, R14.reuse, 0x7772, RZ ;  /* 0x000077720e027816 */ /* 0x041fe400000000ff */
[C---:B-1----:R-:W-:Y:S02]  /*83ef0*/  PRMT R0, R14.reuse, 0x7771, RZ ;  /* 0x000077710e007816 */ /* 0x042fe400000000ff */
[----:B------:R-:W-:Y:S02]  /*83f00*/  PRMT R14, R14, 0x7770, RZ ;  /* 0x000077700e0e7816 */ /* 0x000fe400000000ff */
[C---:B--2---:R-:W-:Y:S01]  /*83f10*/  PRMT R3, R13.reuse, 0x7773, RZ ;  /* 0x000077730d037816 */ /* 0x044fe200000000ff */
[----:B------:R-:W-:Y:S04]  /*83f20*/  STL [R1+0x814], R2 ;  /* 0x0008140201007387 */ /* 0x000fe80000100800 */
[----:B------:R0:W-:Y:S04]  /*83f30*/  STL.64 [R1+0x1a40], R14 ;  /* 0x001a400e01007387 */ /* 0x0001e80000100a00 */
[----:B------:R1:W-:Y:S04]  /*83f40*/  STL [R1+0x810], R0 ;  /* 0x0008100001007387 */ /* 0x0003e80000100800 */
[----:B------:R-:W-:Y:S04]  /*83f50*/  STL [R1+0x80c], R3 ;  /* 0x00080c0301007387 */ /* 0x000fe80000100800 */
[----:B0-----:R-:W2:Y:S01]  /*83f60*/  LDL.LU.64 R14, [R1+0x6b8] ;  /* 0x0006b800010e7983 */ /* 0x001ea20000300a00 */
[----:B------:R-:W-:-:S02]  /*83f70*/  PRMT R2, R13, 0x7772, RZ ;  /* 0x000077720d027816 */ /* 0x000fc400000000ff */
[----:B-1----:R-:W-:-:S03]  /*83f80*/  PRMT R0, R13, 0x7771, RZ ;  /* 0x000077710d007816 */ /* 0x002fc600000000ff */
[----:B------:R-:W-:Y:S04]  /*83f90*/  STL [R1+0x808], R2 ;  /* 0x0008080201007387 */ /* 0x000fe80000100800 */
[----:B--2---:R0:W-:Y:S04]  /*83fa0*/  STL.64 [R1+0x1a48], R14 ;  /* 0x001a480e01007387 */ /* 0x0041e80000100a00 */
[----:B------:R-:W-:Y:S04]  /*83fb0*/  STL [R1+0x804], R0 ;  /* 0x0008040001007387 */ /* 0x000fe80000100800 */
[----:B0-----:R-:W2:Y:S04]  /*83fc0*/  LDL.LU.64 R14, [R1+0x6c0] ;  /* 0x0006c000010e7983 */ /* 0x001ea80000300a00 */
[----:B--2---:R-:W-:Y:S04]  /*83fd0*/  STL [R1+0x1a50], R15 ;  /* 0x001a500f01007387 */ /* 0x004fe80000100800 */
[----:B------:R-:W2:Y:S04]  /*83fe0*/  LDL.LU R4, [R1+0x9d0] ;  /* 0x0009d00001047983 */ /* 0x000ea80000300800 */
[----:B--2---:R0:W-:Y:S04]  /*83ff0*/  STL [R1+0x1a24], R4 ;  /* 0x001a240401007387 */ /* 0x0041e80000100800 */
[----:B0-----:R-:W2:Y:S04]  /*84000*/  LDL.LU R4, [R1+0xaa0] ;  /* 0x000aa00001047983 */ /* 0x001ea80000300800 */
[----:B------:R-:W3:Y:S04]  /*84010*/  LDL.LU R5, [R1+0xaa4] ;  /* 0x000aa40001057983 */ /* 0x000ee80000300800 */
[----:B---3--:R0:W-:Y:S04]  /*84020*/  STL [R1+0x1a28], R5 ;  /* 0x001a280501007387 */ /* 0x0081e80000100800 */
[----:B0-----:R-:W2:Y:S04]  /*84030*/  LDL.LU R5, [R1+0x9d8] ;  /* 0x0009d80001057983 */ /* 0x001ea80000300800 */
[----:B--2---:R0:W-:Y:S04]  /*84040*/  STL.64 [R1+0x1a30], R4 ;  /* 0x001a300401007387 */ /* 0x0041e80000100a00 */
[----:B0-----:R-:W2:Y:S01]  /*84050*/  LDL.LU.64 R4, [R1+0x678] ;  /* 0x0006780001047983 */ /* 0x001ea20000300a00 */
[----:B------:R-:W-:-:S05]  /*84060*/  PRMT R19, R19, 0x7770, RZ ;  /* 0x0000777013137816 */ /* 0x000fca00000000ff */
[----:B------:R-:W-:Y:S01]  /*84070*/  STG.E.U8 desc[UR10][R28.64], R19 ;  /* 0x000000131c007986 */ /* 0x000fe2000c10110a */
[----:B------:R-:W-:-:S03]  /*84080*/  PRMT R15, R12, 0x7773, RZ ;  /* 0x000077730c0f7816 */ /* 0x000fc600000000ff */
[----:B--2---:R0:W-:Y:S04]  /*84090*/  STL.64 [R1+0x1a38], R4 ;  /* 0x001a380401007387 */ /* 0x0041e80000100a00 */
[----:B0-----:R-:W2:Y:S04]  /*840a0*/  LDL.LU.64 R4, [R1+0x680] ;  /* 0x0006800001047983 */ /* 0x001ea80000300a00 */
[----:B------:R-:W3:Y:S04]  /*840b0*/  LDL.LU R6, [R1+0x9cc] ;  /* 0x0009cc0001067983 */ /* 0x000ee80000300800 */
[----:B------:R-:W3:Y:S04]  /*840c0*/  LDL.LU R7, [R1+0xa9c] ;  /* 0x000a9c0001077983 */ /* 0x000ee80000300800 */
[----:B------:R-:W4:Y:S04]  /*840d0*/  LDL.LU R2, [R1+0x9c8] ;  /* 0x0009c80001027983 */ /* 0x000f280000300800 */
[----:B------:R-:W4:Y:S04]  /*840e0*/  LDL.LU R29, [R1+0xa98] ;  /* 0x000a9800011d7983 */ /* 0x000f280000300800 */
        /* <DEDUP_REMOVED lines=18> */
[----:B------:R0:W-:Y:S02]  /*84210*/  STL [R1+0x800], R15 ;  /* 0x0008000f01007387 */ /* 0x0001e40000100800 */
[----:B0-----:R-:W-:-:S05]  /*84220*/  PRMT R15, R12, 0x7772, RZ ;  /* 0x000077720c0f7816 */ /* 0x001fca00000000ff */
[----:B------:R0:W-:Y:S04]  /*84230*/  STL [R1+0x7fc], R15 ;  /* 0x0007fc0f01007387 */ /* 0x0001e80000100800 */
[----:B0-----:R-:W2:Y:S01]  /*84240*/  LDL.LU R15, [R1+0x1a50] ;  /* 0x001a5000010f7983 */ /* 0x001ea20000300800 */
[C---:B------:R-:W-:Y:S02]  /*84250*/  PRMT R0, R12.reuse, 0x7770, RZ ;  /* 0x000077700c007816 */ /* 0x040fe400000000ff */
[----:B------:R-:W-:-:S05]  /*84260*/  PRMT R12, R12, 0x7771, RZ ;  /* 0x000077710c0c7816 */ /* 0x000fca00000000ff */
[----:B------:R0:W-:Y:S04]  /*84270*/  STL [R1+0x7f8], R12 ;  /* 0x0007f80c01007387 */ /* 0x0001e80000100800 */
[----:B0-----:R-:W3:Y:S04]  /*84280*/  LDL.LU R12, [R1+0x9b8] ;  /* 0x0009b800010c7983 */ /* 0x001ee80000300800 */
[----:B--2---:R0:W-:Y:S04]  /*84290*/  STG.E.U8 desc[UR10][R14.64], R0 ;  /* 0x000000000e007986 */ /* 0x0041e8000c10110a */
[----:B0-----:R-:W2:Y:S01]  /*842a0*/  LDL.LU.64 R14, [R1+0x1a48] ;  /* 0x001a4800010e7983 */ /* 0x001ea20000300a00 */
[----:B------:R-:W-:-:S03]  /*842b0*/  PRMT R13, R13, 0x7770, RZ ;  /* 0x000077700d0d7816 */ /* 0x000fc600000000ff */
[----:B------:R-:W3:Y:S04]  /*842c0*/  LDL.LU R0, [R1+0xa8c] ;  /* 0x000a8c0001007983 */ /* 0x000ee80000300800 */
[----:B--2---:R0:W-:Y:S04]  /*842d0*/  STG.E.U8 desc[UR10][R14.64], R13 ;  /* 0x0000000d0e007986 */ /* 0x0041e8000c10110a */
[----:B0-----:R-:W2:Y:S04]  /*842e0*/  LDL.LU.64 R14, [R1+0x1a40] ;  /* 0x001a4000010e7983 */ /* 0x001ea80000300a00 */
[----:B------:R-:W3:Y:S04]  /*842f0*/  LDL.LU R13, [R1+0x9bc] ;  /* 0x0009bc00010d7983 */ /* 0x000ee80000300800 */
[----:B--2---:R0:W-:Y:S04]  /*84300*/  STG.E.U8 desc[UR10][R4.64], R14 ;  /* 0x0000000e04007986 */ /* 0x0041e8000c10110a */
[----:B0-----:R-:W2:Y:S04]  /*84310*/  LDL.LU.64 R4, [R1+0x1a38] ;  /* 0x001a380001047983 */ /* 0x001ea80000300a00 */
[----:B------:R-:W3:Y:S04]  /*84320*/  LDL.LU R14, [R1+0xa88] ;  /* 0x000a8800010e7983 */ /* 0x000ee80000300800 */
[----:B--2---:R0:W-:Y:S04]  /*84330*/  STG.E.U8 desc[UR10][R4.64], R15 ;  /* 0x0000000f04007986 */ /* 0x0041e8000c10110a */
[----:B0-----:R-:W2:Y:S04]  /*84340*/  LDL.LU.64 R4, [R1+0x1a30] ;  /* 0x001a300001047983 */ /* 0x001ea80000300a00 */
[----:B------:R-:W3:Y:S01]  /*84350*/  LDL.LU R15, [R1+0x9c0] ;  /* 0x0009c000010f7983 */ /* 0x000ee20000300800 */
[----:B--2---:R-:W-:-:S03]  /*84360*/  FFMA R4, R4, 0.69314718246459960938, R5 ;  /* 0x3f31721804047823 */ /* 0x004fc60000000005 */
[----:B------:R-:W2:Y:S04]  /*84370*/  LDL.LU R5, [R1+0x1a28] ;  /* 0x001a280001057983 */ /* 0x000ea80000300800 */
[----:B------:R0:W-:Y:S04]  /*84380*/  STL [R1+0x3c], R4 ;  /* 0x00003c0401007387 */ /* 0x0001e80000100800 */
[----:B0-----:R-:W2:Y:S01]  /*84390*/  LDL.LU R4, [R1+0x1a24] ;  /* 0x001a240001047983 */ /* 0x001ea20000300800 */
[----:B---3--:R-:W-:Y:S01]  /*843a0*/  FFMA R7, R7, 0.69314718246459960938, R6 ;  /* 0x3f31721807077823 */ /* 0x008fe20000000006 */
[----:B----4-:R-:W-:Y:S01]  /*843b0*/  FFMA R29, R29, 0.69314718246459960938, R2 ;  /* 0x3f3172181d1d7823 */ /* 0x010fe20000000002 */
[----:B--2---:R-:W-:-:S02]  /*843c0*/  FFMA R5, R5, 0.69314718246459960938, R4 ;  /* 0x3f31721805057823 */ /* 0x004fc40000000004 */
[----:B------:R-:W2:Y:S04]  /*843d0*/  LDL.LU R4, [R1+0x1a20] ;  /* 0x001a200001047983 */ /* 0x000ea80000300800 */
[----:B------:R0:W-:Y:S04]  /*843e0*/  STL [R1+0x20], R5 ;  /* 0x0000200501007387 */ /* 0x0001e80000100800 */
[----:B0-----:R-:W3:Y:S04]  /*843f0*/  LDL.LU R5, [R1+0x1a1c] ;  /* 0x001a1c0001057983 */ /* 0x001ee80000300800 */
[----:B------:R-:W4:Y:S04]  /*84400*/  LDL.LU R6, [R1+0x1a18] ;  /* 0x001a180001067983 */ /* 0x000f280000300800 */
[----:B------:R0:W-:Y:S04]  /*84410*/  STL [R1+0x24], R7 ;  /* 0x0000240701007387 */ /* 0x0001e80000100800 */
[----:B0-----:R-:W2:Y:S04]  /*84420*/  LDL.LU R7, [R1+0x1a14] ;  /* 0x001a140001077983 */ /* 0x001ea80000300800 */
[----:B------:R-:W2:Y:S04]  /*84430*/  LDL.LU R2, [R1+0x1a10] ;  /* 0x001a100001027983 */ /* 0x000ea80000300800 */
[----:B------:R0:W-:Y:S04]  /*84440*/  STL [R1+0x1260], R29 ;  /* 0x0012601d01007387 */ /* 0x0001e80000100800 */
[----:B0-----:R-:W5:Y:S01]  /*84450*/  LDL.LU R29, [R1+0x9c4] ;  /* 0x0009c400011d7983 */ /* 0x001f620000300800 */
[----:B------:R-:W-:Y:S01]  /*84460*/  FFMA R14, R14, 0.69314718246459960938, R15 ;  /* 0x3f3172180e0e7823 */ /* 0x000fe2000000000f */
[----:B------:R-:W-:Y:S01]  /*84470*/  FFMA R0, R0, 0.69314718246459960938, R13 ;  /* 0x3f31721800007823 */ /* 0x000fe2000000000d */
[----:B------:R-:W-:Y:S01]  /*84480*/  FFMA R9, R9, 0.69314718246459960938, R10 ;  /* 0x3f31721809097823 */ /* 0x000fe2000000000a */
[----:B------:R-:W-:Y:S01]  /*84490*/  FFMA R3, R3, 0.69314718246459960938, R8 ;  /* 0x3f31721803037823 */ /* 0x000fe20000000008 */
[----:B------:R-:W-:Y:S01]  /*844a0*/  FFMA R13, R26, 0.69314718246459960938, R24 ;  /* 0x3f3172181a0d7823 */ /* 0x000fe20000000018 */
[----:B-----5:R-:W-:-:S05]  /*844b0*/  FFMA R28, R28, 0.69314718246459960938, R29 ;  /* 0x3f3172181c1c7823 */ /* 0x020fca000000001d */
[----:B------:R0:W-:Y:S01]  /*844c0*/  STL [R1+0x1264], R28 ;  /* 0x0012641c01007387 */ /* 0x0001e20000100800 */
[----:B------:R-:W-:-:S03]  /*844d0*/  FFMA R29, R17, 0.69314718246459960938, R18 ;  /* 0x3f317218111d7823 */ /* 0x000fc60000000012 */
[----:B------:R-:W-:Y:S01]  /*844e0*/  STL [R1+0x10], R14 ;  /* 0x0000100e01007387 */ /* 0x000fe20000100800 */
[----:B0-----:R-:W-:-:S05]  /*844f0*/  FFMA R28, R19, 0.69314718246459960938, R12 ;  /* 0x3f317218131c7823 */ /* 0x001fca000000000c */
[----:B------:R-:W-:Y:S04]  /*84500*/  STL [R1+0x126c], R28 ;  /* 0x00126c1c01007387 */ /* 0x000fe80000100800 */
[----:B------:R0:W-:Y:S02]  /*84510*/  STL [R1+0x14], R0 ;  /* 0x0000140001007387 */ /* 0x0001e40000100800 */
[----:B0-----:R-:W-:Y:S02]  /*84520*/  FFMA R0, R11, 0.69314718246459960938, R16 ;  /* 0x3f3172180b007823 */ /* 0x001fe40000000010 */
[----:B--2---:R-:W0:Y:S04]  /*84530*/  LDS.128 R16, [R2+0x14000] ;  /* 0x0140000002107984 */ /* 0x004e280000000c00 */
[----:B------:R-:W-:Y:S01]  /*84540*/  STL [R1+0x1268], R29 ;  /* 0x0012681d01007387 */ /* 0x000fe20000100800 */
[----:B------:R-:W-:Y:S01]  /*84550*/  FFMA R12, R23, 0.69314718246459960938, R20 ;  /* 0x3f317218170c7823 */ /* 0x000fe20000000014 */
[----:B------:R-:W-:-:S02]  /*84560*/  FFMA R14, R27, 0.69314718246459960938, R25 ;  /* 0x3f3172181b0e7823 */ /* 0x000fc40000000019 */
[----:B0-----:R-:W-:Y:S04]  /*84570*/  STL.64 [R1+0x1a00], R16 ;  /* 0x001a001001007387 */ /* 0x001fe80000100a00 */
[----:B------:R0:W-:Y:S04]  /*84580*/  STL [R1], R0 ;  /* 0x0000000001007387 */ /* 0x0001e80000100800 */
[----:B------:R-:W-:Y:S01]  /*84590*/  STL.64 [R1+0x19f8], R18 ;  /* 0x0019f81201007387 */ /* 0x000fe20000100a00 */
[----:B0-----:R-:W-:-:S03]  /*845a0*/  FFMA R0, R21, 0.69314718246459960938, R22 ;  /* 0x3f31721815007823 */ /* 0x001fc60000000016 */
[----:B------:R-:W-:Y:S04]  /*845b0*/  STL [R1+0x4], R9 ;  /* 0x0000040901007387 */ /* 0x000fe80000100800 */
[----:B------:R-:W-:Y:S04]  /*845c0*/  STL [R1+0x8], R3 ;  /* 0x0000080301007387 */ /* 0x000fe80000100800 */
[----:B------:R-:W-:Y:S04]  /*845d0*/  STL [R1+0xc], R0 ;  /* 0x00000c0001007387 */ /* 0x000fe80000100800 */
[----:B------:R0:W-:Y:S04]  /*845e0*/  STL.64 [R1+0x1a08], R12 ;  /* 0x001a080c01007387 */ /* 0x0001e80000100a00 */
[----:B------:R-:W2:Y:S04]  /*845f0*/  LDL.LU.64 R26, [R1+0x788] ;  /* 0x00078800011a7983 */ /* 0x000ea80000300a00 */
[----:B0-----:R-:W5:Y:S01]  /*84600*/  LDL.LU.64 R12, [R1+0x760] ;  /* 0x00076000010c7983 */ /* 0x001f620000300a00 */
[----:B------:R-:W-:-:S05]  /*84610*/  PRMT R0, R7, 0x7773, RZ ;  /* 0x0000777307007816 */ /* 0x000fca00000000ff */
[----:B------:R0:W-:Y:S04]  /*84620*/  STL [R1+0x7f4], R0 ;  /* 0x0007f40001007387 */ /* 0x0001e80000100800 */
[----:B------:R-:W5:Y:S04]  /*84630*/  LDL.LU.64 R16, [R1+0x758] ;  /* 0x0007580001107983 */ /* 0x000f680000300a00 */
[----:B------:R-:W5:Y:S04]  /*84640*/  LDL.LU.64 R18, [R1+0x750] ;  /* 0x0007500001127983 */ /* 0x000f680000300a00 */
[----:B------:R-:W5:Y:S01]  /*84650*/  LDL.LU R15, [R1+0xa90] ;  /* 0x000a9000010f7983 */ /* 0x000f620000300800 */
[----:B0-----:R-:W-:-:S03]  /*84660*/  PRMT R0, R7, 0x7772, RZ ;  /* 0x0000777207007816 */ /* 0x001fc600000000ff */
[----:B------:R-:W5:Y:S04]  /*84670*/  LDL.LU R8, [R1+0xa94] ;  /* 0x000a940001087983 */ /* 0x000f680000300800 */
[----:B------:R-:W5:Y:S01]  /*84680*/  LDL.LU R29, [R1+0x98c] ;  /* 0x00098c00011d7983 */ /* 0x000f620000300800 */
[----:B------:R-:W-:-:S03]  /*84690*/  PRMT R20, R7, 0x7771, RZ ;  /* 0x0000777107147816 */ /* 0x000fc600000000ff */
[----:B------:R-:W5:Y:S04]  /*846a0*/  LDL.LU R9, [R1+0xa7c] ;  /* 0x000a7c0001097983 */ /* 0x000f680000300800 */
[----:B------:R-:W5:Y:S04]  /*846b0*/  LDL.LU R28, [R1+0x988] ;  /* 0x00098800011c7983 */ /* 0x000f680000300800 */
[----:B------:R-:W5:Y:S04]  /*846c0*/  LDL.LU R10, [R1+0xa80] ;  /* 0x000a8000010a7983 */ /* 0x000f680000300800 */
[----:B------:R-:W5:Y:S04]  /*846d0*/  LDL.LU R11, [R1+0x984] ;  /* 0x00098400010b7983 */ /* 0x000f680000300800 */
[----:B------:R-:W5:Y:S04]  /*846e0*/  LDL.LU R3, [R1+0xa6c] ;  /* 0x000a6c0001037983 */ /* 0x000f680000300800 */
[----:B------:R0:W-:Y:S01]  /*846f0*/  STL [R1+0x7f0], R0 ;  /* 0x0007f00001007387 */ /* 0x0001e20000100800 */
[----:B----4-:R-:W-:-:S03]  /*84700*/  PRMT R24, R6, 0x7772, RZ ;  /* 0x0000777206187816 */ /* 0x010fc600000000ff */
[----:B------:R1:W-:Y:S04]  /*84710*/  STL [R1+0x7ec], R20 ;  /* 0x0007ec1401007387 */ /* 0x0003e80000100800 */
[----:B------:R-:W4:Y:S01]  /*84720*/  LDL.LU R22, [R1+0x978] ;  /* 0x0009780001167983 */ /* 0x000f220000300800 */
[----:B0-----:R-:W-:-:S03]  /*84730*/  PRMT R0, R6, 0x7773, RZ ;  /* 0x0000777306007816 */ /* 0x001fc600000000ff */
[----:B------:R-:W4:Y:S04]  /*84740*/  LDL.LU R21, [R1+0xa70] ;  /* 0x000a700001157983 */ /* 0x000f280000300800 */
[----:B------:R0:W-:Y:S01]  /*84750*/  STL [R1+0x7e8], R0 ;  /* 0x0007e80001007387 */ /* 0x0001e20000100800 */
[----:B---3--:R-:W-:-:S03]  /*84760*/  PRMT R25, R5, 0x7773, RZ ;  /* 0x0000777305197816 */ /* 0x008fc600000000ff */
[----:B-1----:R-:W3:Y:S04]  /*84770*/  LDL.LU R20, [R1+0x970] ;  /* 0x0009700001147983 */ /* 0x002ee80000300800 */
[----:B------:R-:W3:Y:S01]  /*84780*/  LDL.LU R23, [R1+0x18c] ;  /* 0x00018c0001177983 */ /* 0x000ee20000300800 */
[----:B0-----:R-:W-:-:S03]  /*84790*/  PRMT R0, R6, 0x7771, RZ ;  /* 0x0000777106007816 */ /* 0x001fc600000000ff */
[----:B------:R0:W-:Y:S04]  /*847a0*/  STL [R1+0x7e4], R24 ;  /* 0x0007e41801007387 */ /* 0x0001e80000100800 */
[----:B------:R1:W-:Y:S01]  /*847b0*/  STL [R1+0x7e0], R0 ;  /* 0x0007e00001007387 */ /* 0x0003e20000100800 */
[C---:B0-----:R-:W-:Y:S02]  /*847c0*/  PRMT R24, R5.reuse, 0x7771, RZ ;  /* 0x0000777105187816 */ /* 0x041fe400000000ff */
[----:B-1----:R-:W-:Y:S01]  /*847d0*/  PRMT R0, R5, 0x7772, RZ ;  /* 0x0000777205007816 */ /* 0x002fe200000000ff */
[----:B------:R0:W-:Y:S04]  /*847e0*/  STL [R1+0x7dc], R25 ;  /* 0x0007dc1901007387 */ /* 0x0001e80000100800 */
[----:B------:R-:W-:Y:S04]  /*847f0*/  STL [R1+0x7d8], R0 ;  /* 0x0007d80001007387 */ /* 0x000fe80000100800 */
[----:B------:R1:W-:Y:S01]  /*84800*/  STL [R1+0x7d4], R24 ;  /* 0x0007d41801007387 */ /* 0x0003e20000100800 */
[----:B0-----:R-:W-:-:S02]  /*84810*/  PRMT R25, R4, 0x7772, RZ ;  /* 0x0000777204197816 */ /* 0x001fc400000000ff */
[C---:B-1----:R-:W-:Y:S02]  /*84820*/  PRMT R24, R4.reuse, 0x7773, RZ ;  /* 0x0000777304187816 */ /* 0x042fe400000000ff */
[----:B------:R-:W-:-:S03]  /*84830*/  PRMT R0, R4, 0x7770, RZ ;  /* 0x0000777004007816 */ /* 0x000fc600000000ff */
[----:B------:R0:W-:Y:S02]  /*84840*/  STL [R1+0x7d0], R24 ;  /* 0x0007d01801007387 */ /* 0x0001e40000100800 */
[----:B0-----:R-:W-:Y:S02]  /*84850*/  PRMT R24, R4, 0x7771, RZ ;  /* 0x0000777104187816 */ /* 0x001fe400000000ff */
[----:B------:R-:W4:Y:S01]  /*84860*/  LDL.LU R4, [R1+0x990] ;  /* 0x0009900001047983 */ /* 0x000f220000300800 */
[----:B------:R-:W-:-:S03]  /*84870*/  PRMT R5, R5, 0x7770, RZ ;  /* 0x0000777005057816 */ /* 0x000fc600000000ff */
[----:B------:R-:W-:Y:S04]  /*84880*/  STL [R1+0x7cc], R25 ;  /* 0x0007cc1901007387 */ /* 0x000fe80000100800 */
[----:B------:R-:W-:Y:S01]  /*84890*/  STL [R1+0x7c8], R24 ;  /* 0x0007c81801007387 */ /* 0x000fe20000100800 */
[----:B------:R-:W-:Y:S02]  /*848a0*/  PRMT R6, R6, 0x7770, RZ ;  /* 0x0000777006067816 */ /* 0x000fe400000000ff */
[----:B------:R-:W-:Y:S01]  /*848b0*/  PRMT R7, R7, 0x7770, RZ ;  /* 0x0000777007077816 */ /* 0x000fe200000000ff */
[----:B--2---:R0:W-:Y:S04]  /*848c0*/  STG.E.U8 desc[UR10][R26.64], R0 ;  /* 0x000000001a007986 */ /* 0x0041e8000c10110a */
[----:B------:R-:W-:Y:S04]  /*848d0*/  LDS.128 R24, [R2+0x16000] ;  /* 0x0160000002187984 */ /* 0x000fe80000000c00 */
[----:B0-----:R-:W2:Y:S04]  /*848e0*/  LDL.LU R0, [R1+0x994] ;  /* 0x0009940001007983 */ /* 0x001ea80000300800 */
[----:B-----5:R0:W-:Y:S04]  /*848f0*/  STG.E.U8 desc[UR10][R12.64], R5 ;  /* 0x000000050c007986 */ /* 0x0201e8000c10110a */
[----:B0-----:R-:W5:Y:S04]  /*84900*/  LDL.LU.64 R12, [R1+0x1a08] ;  /* 0x001a0800010c7983 */ /* 0x001f680000300a00 */
[----:B------:R0:W-:Y:S04]  /*84910*/  STG.E.U8 desc[UR10][R16.64], R6 ;  /* 0x0000000610007986 */ /* 0x0001e8000c10110a */
[----:B0-----:R-:W5:Y:S04]  /*84920*/  LDL.LU.64 R16, [R1+0x1a00] ;  /* 0x001a000001107983 */ /* 0x001f680000300a00 */
[----:B------:R0:W-:Y:S04]  /*84930*/  STG.E.U8 desc[UR10][R18.64], R7 ;  /* 0x0000000712007986 */ /* 0x0001e8000c10110a */
[----:B0-----:R-:W5:Y:S01]  /*84940*/  LDL.LU.64 R18, [R1+0x19f8] ;  /* 0x0019f80001127983 */ /* 0x001f620000300a00 */
[----:B------:R-:W-:Y:S01]  /*84950*/  FFMA R10, R10, 0.69314718246459960938, R28 ;  /* 0x3f3172180a0a7823 */ /* 0x000fe2000000001c */
[----:B------:R-:W-:Y:S01]  /*84960*/  FFMA R11, R3, 0.69314718246459960938, R11 ;  /* 0x3f317218030b7823 */ /* 0x000fe2000000000b */
[----:B---3--:R-:W-:Y:S01]  /*84970*/  FFMA R5, R23, 0.69314718246459960938, R20 ;  /* 0x3f31721817057823 */ /* 0x008fe20000000014 */
[----:B------:R-:W-:Y:S01]  /*84980*/  FFMA R9, R9, 0.69314718246459960938, R29 ;  /* 0x3f31721809097823 */ /* 0x000fe2000000001d */
[----:B----4-:R-:W-:Y:S01]  /*84990*/  FFMA R8, R8, 0.69314718246459960938, R4 ;  /* 0x3f31721808087823 */ /* 0x010fe20000000004 */
[----:B------:R-:W-:-:S02]  /*849a0*/  FFMA R4, R21, 0.69314718246459960938, R22 ;  /* 0x3f31721815047823 */ /* 0x000fc40000000016 */
[----:B------:R-:W0:Y:S01]  /*849b0*/  LDS.128 R20, [R2+0x18000] ;  /* 0x0180000002147984 */ /* 0x000e220000000c00 */
[----:B--2---:R-:W-:-:S05]  /*849c0*/  FFMA R15, R15, 0.69314718246459960938, R0 ;  /* 0x3f3172180f0f7823 */ /* 0x004fca0000000000 */
[----:B------:R-:W-:Y:S04]  /*849d0*/  STL.64 [R1+0x11d8], R14 ;  /* 0x0011d80e01007387 */ /* 0x000fe80000100a00 */
[----:B-----5:R1:W-:Y:S04]  /*849e0*/  STL.64 [R1+0x11d0], R12 ;  /* 0x0011d00c01007387 */ /* 0x0203e80000100a00 */
[----:B-1----:R-:W2:Y:S04]  /*849f0*/  LDL.LU.64 R12, [R1+0x7a8] ;  /* 0x0007a800010c7983 */ /* 0x002ea80000300a00 */
[----:B------:R-:W3:Y:S04]  /*84a00*/  LDL.LU.64 R14, [R1+0x7a0] ;  /* 0x0007a000010e7983 */ /* 0x000ee80000300a00 */
[----:B------:R-:W4:Y:S04]  /*84a10*/  LDL.LU.64 R6, [R1+0x738] ;  /* 0x0007380001067983 */ /* 0x000f280000300a00 */
[----:B------:R1:W-:Y:S04]  /*84a20*/  STL.64 [R1+0x11e8], R10 ;  /* 0x0011e80a01007387 */ /* 0x0003e80000100a00 */
[----:B-1----:R-:W5:Y:S01]  /*84a30*/  LDL.LU.64 R10, [R1+0x7b0] ;  /* 0x0007b000010a7983 */ /* 0x002f620000300a00 */
[----:B------:R-:W-:-:S03]  /*84a40*/  PRMT R3, R16, 0x7772, RZ ;  /* 0x0000777210037816 */ /* 0x000fc600000000ff */
[----:B------:R-:W-:Y:S01]  /*84a50*/  STL.64 [R1+0x11e0], R8 ;  /* 0x0011e00801007387 */ /* 0x000fe20000100a00 */
[----:B------:R-:W-:-:S03]  /*84a60*/  PRMT R0, R16, 0x7771, RZ ;  /* 0x0000777110007816 */ /* 0x000fc600000000ff */
[----:B------:R1:W-:Y:S04]  /*84a70*/  STL.64 [R1+0x1218], R4 ;  /* 0x0012180401007387 */ /* 0x0003e80000100a00 */
[----:B0-----:R-:W-:Y:S01]  /*84a80*/  STL.64 [R1+0x19f0], R22 ;  /* 0x0019f01601007387 */ /* 0x001fe20000100a00 */
[----:B-1----:R-:W-:-:S05]  /*84a90*/  PRMT R4, R16, 0x7773, RZ ;  /* 0x0000777310047816 */ /* 0x002fca00000000ff */
        /* <DEDUP_REMOVED lines=10> */
[----:B-1----:R-:W-:-:S03]  /*84b40*/  PRMT R3, R18, 0x7772, RZ ;  /* 0x0000777212037816 */ /* 0x002fc600000000ff */
[----:B------:R-:W-:Y:S01]  /*84b50*/  STL [R1+0x794], R4 ;  /* 0x0007940401007387 */ /* 0x000fe20000100800 */
[----:B------:R-:W-:-:S03]  /*84b60*/  PRMT R0, R18, 0x7771, RZ ;  /* 0x0000777112007816 */ /* 0x000fc600000000ff */
[----:B------:R0:W-:Y:S04]  /*84b70*/  STL [R1+0x790], R3 ;  /* 0x0007900301007387 */ /* 0x0001e80000100800 */
[----:B------:R1:W-:Y:S04]  /*84b80*/  STL [R1+0x78c], R0 ;  /* 0x00078c0001007387 */ /* 0x0003e80000100800 */
[----:B------:R-:W4:Y:S01]  /*84b90*/  LDL.LU.64 R22, [R1+0x780] ;  /* 0x0007800001167983 */ /* 0x000f220000300a00 */
[C---:B0-----:R-:W-:Y:S02]  /*84ba0*/  PRMT R3, R19.reuse, 0x7773, RZ ;  /* 0x0000777313037816 */ /* 0x041fe400000000ff */
[----:B-1----:R-:W-:-:S03]  /*84bb0*/  PRMT R0, R19, 0x7772, RZ ;  /* 0x0000777213007816 */ /* 0x002fc600000000ff */
[----:B------:R0:W-:Y:S01]  /*84bc0*/  STL [R1+0x788], R3 ;  /* 0x0007880301007387 */ /* 0x0001e20000100800 */
[----:B------:R-:W-:Y:S02]  /*84bd0*/  PRMT R16, R16, 0x7770, RZ ;  /* 0x0000777010107816 */ /* 0x000fe400000000ff */
[----:B------:R-:W-:Y:S01]  /*84be0*/  PRMT R17, R17, 0x7770, RZ ;  /* 0x0000777011117816 */ /* 0x000fe200000000ff */
[----:B------:R-:W4:Y:S01]  /*84bf0*/  LDL.LU.64 R4, [R1+0x778] ;  /* 0x0007780001047983 */ /* 0x000f220000300a00 */
[----:B------:R-:W-:-:S03]  /*84c00*/  PRMT R18, R18, 0x7770, RZ ;  /* 0x0000777012127816 */ /* 0x000fc600000000ff */
[----:B------:R1:W-:Y:S01]  /*84c10*/  STL [R1+0x774], R0 ;  /* 0x0007740001007387 */ /* 0x0003e20000100800 */
[----:B0-----:R-:W-:-:S03]  /*84c20*/  PRMT R3, R24, 0x7772, RZ ;  /* 0x0000777218037816 */ /* 0x001fc600000000ff */
[----:B------:R-:W4:Y:S04]  /*84c30*/  LDL.LU.64 R8, [R1+0x728] ;  /* 0x0007280001087983 */ /* 0x000f280000300a00 */
[----:B------:R-:W4:Y:S01]  /*84c40*/  LDL.LU.64 R28, [R1+0x720] ;  /* 0x00072000011c7983 */ /* 0x000f220000300a00 */
[C---:B-1----:R-:W-:Y:S02]  /*84c50*/  PRMT R0, R19.reuse, 0x7771, RZ ;  /* 0x0000777113007816 */ /* 0x042fe400000000ff */
[----:B------:R-:W-:-:S03]  /*84c60*/  PRMT R19, R19, 0x7770, RZ ;  /* 0x0000777013137816 */ /* 0x000fc600000000ff */
[----:B------:R0:W-:Y:S02]  /*84c70*/  STL [R1+0x770], R0 ;  /* 0x0007700001007387 */ /* 0x0001e40000100800 */
[C---:B0-----:R-:W-:Y:S02]  /*84c80*/  PRMT R0, R24.reuse, 0x7771, RZ ;  /* 0x0000777118007816 */ /* 0x041fe400000000ff */
[----:B-----5:R-:W-:Y:S04]  /*84c90*/  STG.E.U8 desc[UR10][R10.64], R16 ;  /* 0x000000100a007986 */ /* 0x020fe8000c10110a */
[----:B--2---:R-:W-:Y:S04]  /*84ca0*/  STG.E.U8 desc[UR10][R12.64], R17 ;  /* 0x000000110c007986 */ /* 0x004fe8000c10110a */
[----:B---3--:R-:W-:Y:S04]  /*84cb0*/  STG.E.U8 desc[UR10][R14.64], R18 ;  /* 0x000000120e007986 */ /* 0x008fe8000c10110a */
[----:B----4-:R0:W-:Y:S04]  /*84cc0*/  STG.E.U8 desc[UR10][R6.64], R19 ;  /* 0x0000001306007986 */ /* 0x0101e8000c10110a */
[----:B------:R-:W1:Y:S01]  /*84cd0*/  LDS.128 R16, [R2+0x1a000] ;  /* 0x01a0000002107984 */ /* 0x000e620000000c00 */
[----:B0-----:R-:W-:-:S05]  /*84ce0*/  PRMT R6, R24, 0x7773, RZ ;  /* 0x0000777318067816 */ /* 0x001fca00000000ff */
[----:B------:R0:W-:Y:S04]  /*84cf0*/  STL [R1+0x76c], R6 ;  /* 0x00076c0601007387 */ /* 0x0001e80000100800 */
[----:B------:R2:W-:Y:S01]  /*84d00*/  STL [R1+0x768], R3 ;  /* 0x0007680301007387 */ /* 0x0005e20000100800 */
[----:B0-----:R-:W-:-:S03]  /*84d10*/  PRMT R6, R25, 0x7773, RZ ;  /* 0x0000777319067816 */ /* 0x001fc600000000ff */
[----:B------:R0:W-:Y:S01]  /*84d20*/  STL [R1+0x764], R0 ;  /* 0x0007640001007387 */ /* 0x0001e20000100800 */
[----:B--2---:R-:W-:-:S03]  /*84d30*/  PRMT R3, R25, 0x7772, RZ ;  /* 0x0000777219037816 */ /* 0x004fc600000000ff */
[----:B------:R2:W-:Y:S01]  /*84d40*/  STL [R1+0x760], R6 ;  /* 0x0007600601007387 */ /* 0x0005e20000100800 */
[----:B0-----:R-:W-:-:S03]  /*84d50*/  PRMT R0, R25, 0x7771, RZ ;  /* 0x0000777119007816 */ /* 0x001fc600000000ff */
[----:B------:R0:W-:Y:S01]  /*84d60*/  STL [R1+0x75c], R3 ;  /* 0x00075c0301007387 */ /* 0x0001e20000100800 */
[----:B--2---:R-:W-:-:S03]  /*84d70*/  PRMT R6, R26, 0x7773, RZ ;  /* 0x000077731a067816 */ /* 0x004fc600000000ff */
[----:B------:R2:W-:Y:S01]  /*84d80*/  STL [R1+0x758], R0 ;  /* 0x0007580001007387 */ /* 0x0005e20000100800 */
[----:B0-----:R-:W-:-:S03]  /*84d90*/  PRMT R3, R26, 0x7772, RZ ;  /* 0x000077721a037816 */ /* 0x001fc600000000ff */
[----:B------:R-:W-:Y:S01]  /*84da0*/  STL [R1+0x754], R6 ;  /* 0x0007540601007387 */ /* 0x000fe20000100800 */
[----:B--2---:R-:W-:-:S03]  /*84db0*/  PRMT R0, R26, 0x7771, RZ ;  /* 0x000077711a007816 */ /* 0x004fc600000000ff */
[----:B------:R-:W2:Y:S04]  /*84dc0*/  LDL.LU.64 R10, [R1+0x748] ;  /* 0x00074800010a7983 */ /* 0x000ea80000300a00 */
[----:B------:R0:W-:Y:S04]  /*84dd0*/  STL [R1+0x750], R3 ;  /* 0x0007500301007387 */ /* 0x0001e80000100800 */
[----:B------:R-:W3:Y:S04]  /*84de0*/  LDL.LU.64 R12, [R1+0x708] ;  /* 0x00070800010c7983 */ /* 0x000ee80000300a00 */
[----:B------:R4:W-:Y:S01]  /*84df0*/  STL [R1+0x744], R0 ;  /* 0x0007440001007387 */ /* 0x0009e20000100800 */
[----:B------:R-:W-:-:S03]  /*84e00*/  PRMT R24, R24, 0x7770, RZ ;  /* 0x0000777018187816 */ /* 0x000fc600000000ff */
[----:B------:R-:W5:Y:S01]  /*84e10*/  LDL.LU.64 R14, [R1+0x700] ;  /* 0x00070000010e7983 */ /* 0x000f620000300a00 */
[----:B0-----:R-:W-:-:S03]  /*84e20*/  PRMT R3, R27, 0x7772, RZ ;  /* 0x000077721b037816 */ /* 0x001fc600000000ff */
[----:B------:R-:W5:Y:S01]  /*84e30*/  LDL.LU.64 R6, [R1+0x6f8] ;  /* 0x0006f80001067983 */ /* 0x000f620000300a00 */
[----:B----4-:R-:W-:-:S05]  /*84e40*/  PRMT R0, R27, 0x7773, RZ ;  /* 0x000077731b007816 */ /* 0x010fca00000000ff */
[----:B------:R0:W-:Y:S04]  /*84e50*/  STL [R1+0x740], R0 ;  /* 0x0007400001007387 */ /* 0x0001e80000100800 */
[----:B------:R-:W-:Y:S01]  /*84e60*/  STL [R1+0x73c], R3 ;  /* 0x00073c0301007387 */ /* 0x000fe20000100800 */
[----:B0-----:R-:W-:-:S03]  /*84e70*/  PRMT R0, R27, 0x7771, RZ ;  /* 0x000077711b007816 */ /* 0x001fc600000000ff */
[----:B------:R0:W-:Y:S04]  /*84e80*/  STG.E.U8 desc[UR10][R22.64], R24 ;  /* 0x0000001816007986 */ /* 0x0001e8000c10110a */
[----:B------:R4:W-:Y:S04]  /*84e90*/  STL [R1+0x738], R0 ;  /* 0x0007380001007387 */ /* 0x0009e80000100800 */
[----:B0-----:R-:W5:Y:S01]  /*84ea0*/  LDL.LU.64 R22, [R1+0x19f0] ;  /* 0x0019f00001167983 */ /* 0x001f620000300a00 */
[----:B------:R-:W-:Y:S02]  /*84eb0*/  PRMT R25, R25, 0x7770, RZ ;  /* 0x0000777019197816 */ /* 0x000fe400000000ff */
[----:B------:R-:W-:-:S02]  /*84ec0*/  PRMT R26, R26, 0x7770, RZ ;  /* 0x000077701a1a7816 */ /* 0x000fc400000000ff */
[----:B------:R-:W-:Y:S02]  /*84ed0*/  PRMT R27, R27, 0x7770, RZ ;  /* 0x000077701b1b7816 */ /* 0x000fe400000000ff */
[C---:B------:R-:W-:Y:S01]  /*84ee0*/  PRMT R3, R20.reuse, 0x7772, RZ ;  /* 0x0000777214037816 */ /* 0x040fe200000000ff */
[----:B------:R-:W-:Y:S01]  /*84ef0*/  STG.E.U8 desc[UR10][R4.64], R25 ;  /* 0x0000001904007986 */ /* 0x000fe2000c10110a */
[----:B----4-:R-:W-:-:S03]  /*84f00*/  PRMT R0, R20, 0x7771, RZ ;  /* 0x0000777114007816 */ /* 0x010fc600000000ff */
[----:B------:R-:W-:Y:S04]  /*84f10*/  STG.E.U8 desc[UR10][R8.64], R26 ;  /* 0x0000001a08007986 */ /* 0x000fe8000c10110a */
[----:B------:R0:W-:Y:S04]  /*84f20*/  STG.E.U8 desc[UR10][R28.64], R27 ;  /* 0x0000001b1c007986 */ /* 0x0001e8000c10110a */
[----:B------:R4:W-:Y:S04]  /*84f30*/  STL [R1+0x730], R3 ;  /* 0x0007300301007387 */ /* 0x0009e80000100800 */
[----:B------:R1:W-:Y:S01]  /*84f40*/  STL [R1+0x72c], R0 ;  /* 0x00072c0001007387 */ /* 0x0003e20000100800 */
[----:B0-----:R-:W-:-:S03]  /*84f50*/  PRMT R28, R20, 0x7773, RZ ;  /* 0x00007773141c7816 */ /* 0x001fc600000000ff */
[----:B------:R-:W0:Y:S01]  /*84f60*/  LDS.128 R24, [R2+0x1c000] ;  /* 0x01c0000002187984 */ /* 0x000e220000000c00 */
[C---:B------:R-:W-:Y:S02]  /*84f70*/  PRMT R29, R21.reuse, 0x7773, RZ ;  /* 0x00007773151d7816 */ /* 0x040fe400000000ff */
[C---:B----4-:R-:W-:Y:S02]  /*84f80*/  PRMT R3, R21.reuse, 0x7772, RZ ;  /* 0x0000777215037816 */ /* 0x050fe400000000ff */
[----:B-1----:R-:W-:Y:S01]  /*84f90*/  PRMT R0, R21, 0x7771, RZ ;  /* 0x0000777115007816 */ /* 0x002fe200000000ff */
[----:B------:R-:W-:Y:S04]  /*84fa0*/  STL.64 [R1+0x1270], R28 ;  /* 0x0012701c01007387 */ /* 0x000fe80000100a00 */
[----:B------:R5:W-:Y:S04]  /*84fb0*/  STL [R1+0x724], R3 ;  /* 0x0007240301007387 */ /* 0x000be80000100800 */
[----:B------:R1:W-:Y:S01]  /*84fc0*/  STL [R1+0x720], R0 ;  /* 0x0007200001007387 */ /* 0x0003e20000100800 */
[----:B------:R-:W-:-:S02]  /*84fd0*/  PRMT R20, R20, 0x7770, RZ ;  /* 0x0000777014147816 */ /* 0x000fc400000000ff */
[----:B------:R-:W-:Y:S02]  /*84fe0*/  PRMT R21, R21, 0x7770, RZ ;  /* 0x0000777015157816 */ /* 0x000fe400000000ff */
[----:B------:R-:W-:Y:S02]  /*84ff0*/  PRMT R5, R16, 0x7773, RZ ;  /* 0x0000777310057816 */ /* 0x000fe400000000ff */
[----:B------:R-:W-:Y:S01]  /*85000*/  PRMT R4, R17, 0x7773, RZ ;  /* 0x0000777311047816 */ /* 0x000fe200000000ff */
[----:B--2---:R-:W-:Y:S04]  /*85010*/  STG.E.U8 desc[UR10][R10.64], R20 ;  /* 0x000000140a007986 */ /* 0x004fe8000c10110a */
[----:B---3--:R-:W-:Y:S01]  /*85020*/  STG.E.U8 desc[UR10][R12.64], R21 ;  /* 0x000000150c007986 */ /* 0x008fe2000c10110a */
[----:B-----5:R-:W-:-:S02]  /*85030*/  PRMT R3, R22, 0x7772, RZ ;  /* 0x0000777216037816 */ /* 0x020fc400000000ff */
[C---:B-1----:R-:W-:Y:S02]  /*85040*/  PRMT R0, R22.reuse, 0x7771, RZ ;  /* 0x0000777116007816 */ /* 0x042fe400000000ff */
[----:B------:R-:W-:Y:S01]  /*85050*/  PRMT R9, R22, 0x7773, RZ ;  /* 0x0000777316097816 */ /* 0x000fe200000000ff */
[----:B------:R1:W-:Y:S01]  /*85060*/  STL [R1+0x718], R3 ;  /* 0x0007180301007387 */ /* 0x0003e20000100800 */
[----:B------:R-:W-:-:S03]  /*85070*/  PRMT R8, R23, 0x7773, RZ ;  /* 0x0000777317087816 */ /* 0x000fc600000000ff */
[----:B------:R2:W-:Y:S01]  /*85080*/  STL [R1+0x714], R0 ;  /* 0x0007140001007387 */ /* 0x0005e20000100800 */
[----:B------:R-:W-:Y:S02]  /*85090*/  PRMT R22, R22, 0x7770, RZ ;  /* 0x0000777016167816 */ /* 0x000fe400000000ff */
[C---:B-1----:R-:W-:Y:S01]  /*850a0*/  PRMT R3, R23.reuse, 0x7772, RZ ;  /* 0x0000777217037816 */ /* 0x042fe200000000ff */
[----:B------:R1:W-:Y:S01]  /*850b0*/  STL.64 [R1+0x1278], R8 ;  /* 0x0012780801007387 */ /* 0x0003e20000100a00 */
[C---:B--2---:R-:W-:Y:S02]  /*850c0*/  PRMT R0, R23.reuse, 0x7771, RZ ;  /* 0x0000777117007816 */ /* 0x044fe400000000ff */
[----:B------:R-:W-:Y:S01]  /*850d0*/  PRMT R23, R23, 0x7770, RZ ;  /* 0x0000777017177816 */ /* 0x000fe200000000ff */
[----:B------:R-:W-:Y:S04]  /*850e0*/  STL [R1+0x6f4], R3 ;  /* 0x0006f40301007387 */ /* 0x000fe80000100800 */
[----:B------:R2:W-:Y:S01]  /*850f0*/  STL [R1+0x6f0], R0 ;  /* 0x0006f00001007387 */ /* 0x0005e20000100800 */
[----:B-1----:R-:W-:-:S03]  /*85100*/  PRMT R9, R16, 0x7772, RZ ;  /* 0x0000777210097816 */ /* 0x002fc600000000ff */
[----:B------:R-:W-:Y:S01]  /*85110*/  STG.E.U8 desc[UR10][R14.64], R22 ;  /* 0x000000160e007986 */ /* 0x000fe2000c10110a */
[----:B------:R-:W-:-:S03]  /*85120*/  PRMT R8, R17, 0x7772, RZ ;  /* 0x0000777211087816 */ /* 0x000fc600000000ff */
[----:B------:R-:W-:Y:S01]  /*85130*/  STG.E.U8 desc[UR10][R6.64], R23 ;  /* 0x0000001706007986 */ /* 0x000fe2000c10110a */
[----:B--2---:R-:W-:-:S03]  /*85140*/  PRMT R0, R16, 0x7771, RZ ;  /* 0x0000777110007816 */ /* 0x004fc600000000ff */
[----:B------:R1:W2:Y:S04]  /*85150*/  LDS.128 R20, [R2+0x1e000] ;  /* 0x01e0000002147984 */ /* 0x0002a80000000c00 */
[----:B------:R-:W3:Y:S01]  /*85160*/  LDL.LU.64 R28, [R1+0x6c8] ;  /* 0x0006c800011c7983 */ /* 0x000ee20000300a00 */
[----:B-1----:R-:W-:-:S03]  /*85170*/  PRMT R2, R17, 0x7771, RZ ;  /* 0x0000777111027816 */ /* 0x002fc600000000ff */
[----:B------:R-:W4:Y:S04]  /*85180*/  LDL.LU.64 R10, [R1+0x698] ;  /* 0x00069800010a7983 */ /* 0x000f280000300a00 */
[----:B------:R1:W-:Y:S04]  /*85190*/  STL [R1+0x6e4], R0 ;  /* 0x0006e40001007387 */ /* 0x0003e80000100800 */
[----:B------:R5:W-:Y:S04]  /*851a0*/  STL.64 [R1+0x1280], R4 ;  /* 0x0012800401007387 */ /* 0x000be80000100a00 */
[----:B------:R0:W-:Y:S01]  /*851b0*/  STL.64 [R1+0x14e0], R8 ;  /* 0x0014e00801007387 */ /* 0x0001e20000100a00 */
[----:B-1----:R-:W-:-:S03]  /*851c0*/  PRMT R0, R18, 0x7773, RZ ;  /* 0x0000777312007816 */ /* 0x002fc600000000ff */
[----:B------:R1:W-:Y:S04]  /*851d0*/  STL [R1+0x6c0], R2 ;  /* 0x0006c00201007387 */ /* 0x0003e80000100800 */
[----:B------:R-:W2:Y:S01]  /*851e0*/  LDL.LU.64 R12, [R1+0x690] ;  /* 0x00069000010c7983 */ /* 0x000ea20000300a00 */
[C---:B-----5:R-:W-:Y:S02]  /*851f0*/  PRMT R5, R18.reuse, 0x7772, RZ ;  /* 0x0000777212057816 */ /* 0x060fe400000000ff */
[----:B------:R-:W-:Y:S01]  /*85200*/  PRMT R4, R19, 0x7772, RZ ;  /* 0x0000777213047816 */ /* 0x000fe200000000ff */
[----:B------:R-:W5:Y:S01]  /*85210*/  LDL.LU.64 R14, [R1+0x688] ;  /* 0x00068800010e7983 */ /* 0x000f620000300a00 */
[----:B0-----:R-:W-:-:S03]  /*85220*/  PRMT R9, R18, 0x7771, RZ ;  /* 0x0000777112097816 */ /* 0x001fc600000000ff */
[----:B------:R0:W-:Y:S01]  /*85230*/  STL [R1+0x6bc], R0 ;  /* 0x0006bc0001007387 */ /* 0x0001e20000100800 */
[----:B------:R-:W-:-:S03]  /*85240*/  PRMT R8, R19, 0x7771, RZ ;  /* 0x0000777113087816 */ /* 0x000fc600000000ff */
[----:B------:R-:W2:Y:S04]  /*85250*/  LDL.LU.64 R6, [R1+0x668] ;  /* 0x0006680001067983 */ /* 0x000ea80000300a00 */
[----:B-1----:R-:W2:Y:S01]  /*85260*/  LDL.LU.64 R2, [R1+0x660] ;  /* 0x0006600001027983 */ /* 0x002ea20000300a00 */
[----:B0-----:R-:W-:-:S03]  /*85270*/  PRMT R0, R19, 0x7773, RZ ;  /* 0x0000777313007816 */ /* 0x001fc600000000ff */
[----:B------:R-:W-:Y:S04]  /*85280*/  STL [R1+0x1760], R9 ;  /* 0x0017600901007387 */ /* 0x000fe80000100800 */
[----:B------:R0:W-:Y:S04]  /*85290*/  STL.64 [R1+0x14e8], R4 ;  /* 0x0014e80401007387 */ /* 0x0001e80000100a00 */
[----:B------:R-:W-:Y:S04]  /*852a0*/  STL [R1+0x6b0], R0 ;  /* 0x0006b00001007387 */ /* 0x000fe80000100800 */
[----:B0-----:R-:W2:Y:S04]  /*852b0*/  LDL.LU.64 R4, [R1+0x6d0] ;  /* 0x0006d00001047983 */ /* 0x001ea80000300a00 */
[----:B------:R0:W-:Y:S04]  /*852c0*/  STL [R1+0x1770], R8 ;  /* 0x0017700801007387 */ /* 0x0001e80000100800 */
[----:B0-----:R-:W2:Y:S01]  /*852d0*/  LDL.LU.64 R8, [R1+0x6d8] ;  /* 0x0006d80001087983 */ /* 0x001ea20000300a00 */
[----:B------:R-:W-:-:S02]  /*852e0*/  PRMT R16, R16, 0x7770, RZ ;  /* 0x0000777010107816 */ /* 0x000fc400000000ff */
[----:B------:R-:W-:Y:S02]  /*852f0*/  PRMT R17, R17, 0x7770, RZ ;  /* 0x0000777011117816 */ /* 0x000fe400000000ff */
[----:B------:R-:W-:Y:S02]  /*85300*/  PRMT R0, R24, 0x7772, RZ ;  /* 0x0000777218007816 */ /* 0x000fe400000000ff */
[----:B------:R-:W-:Y:S02]  /*85310*/  PRMT R18, R18, 0x7770, RZ ;  /* 0x0000777012127816 */ /* 0x000fe400000000ff */
[----:B------:R-:W-:Y:S01]  /*85320*/  PRMT R19, R19, 0x7770, RZ ;  /* 0x0000777013137816 */ /* 0x000fe200000000ff */
[----:B--2---:R-:W-:Y:S04]  /*85330*/  STG.E.U8 desc[UR10][R8.64], R16 ;  /* 0x0000001008007986 */ /* 0x004fe8000c10110a */
[----:B------:R0:W-:Y:S02]  /*85340*/  STG.E.U8 desc[UR10][R4.64], R17 ;  /* 0x0000001104007986 */ /* 0x0001e4000c10110a */
[----:B0-----:R-:W-:-:S02]  /*85350*/  PRMT R4, R24, 0x7773, RZ ;  /* 0x0000777318047816 */ /* 0x001fc400000000ff */
[C---:B------:R-:W-:Y:S02]  /*85360*/  PRMT R8, R25.reuse, 0x7773, RZ ;  /* 0x0000777319087816 */ /* 0x040fe400000000ff */
[----:B------:R-:W-:Y:S01]  /*85370*/  PRMT R5, R24, 0x7771, RZ ;  /* 0x0000777118057816 */ /* 0x000fe200000000ff */
[----:B------:R0:W-:Y:S04]  /*85380*/  STL [R1+0x6a4], R4 ;  /* 0x0006a40401007387 */ /* 0x0001e80000100800 */
[----:B------:R1:W-:Y:S01]  /*85390*/  STL [R1+0x6a0], R0 ;  /* 0x0006a00001007387 */ /* 0x0003e20000100800 */
[----:B0-----:R-:W-:-:S03]  /*853a0*/  PRMT R4, R25, 0x7771, RZ ;  /* 0x0000777119047816 */ /* 0x001fc600000000ff */
[----:B------:R-:W-:Y:S01]  /*853b0*/  STL [R1+0x698], R8 ;  /* 0x0006980801007387 */ /* 0x000fe20000100800 */
[----:B-1----:R-:W-:-:S03]  /*853c0*/  PRMT R0, R25, 0x7772, RZ ;  /* 0x0000777219007816 */ /* 0x002fc600000000ff */
[----:B------:R0:W-:Y:S04]  /*853d0*/  STL.64 [R1+0x1768], R4 ;  /* 0x0017680401007387 */ /* 0x0001e80000100a00 */
[----:B------:R1:W-:Y:S01]  /*853e0*/  STL [R1+0x684], R0 ;  /* 0x0006840001007387 */ /* 0x0003e20000100800 */
[----:B------:R-:W-:Y:S02]  /*853f0*/  PRMT R24, R24, 0x7770, RZ ;  /* 0x0000777018187816 */ /* 0x000fe400000000ff */
[C---:B0-----:R-:W-:Y:S02]  /*85400*/  PRMT R5, R26.reuse, 0x7773, RZ ;  /* 0x000077731a057816 */ /* 0x041fe400000000ff */
[C---:B------:R-:W-:Y:S02]  /*85410*/  PRMT R4, R26.reuse, 0x7772, RZ ;  /* 0x000077721a047816 */ /* 0x040fe400000000ff */
[----:B-1----:R-:W-:Y:S01]  /*85420*/  PRMT R0, R26, 0x7771, RZ ;  /* 0x000077711a007816 */ /* 0x002fe200000000ff */
[----:B------:R0:W-:Y:S01]  /*85430*/  STL [R1+0x67c], R5 ;  /* 0x00067c0501007387 */ /* 0x0001e20000100800 */
[----:B------:R-:W-:-:S03]  /*85440*/  PRMT R25, R25, 0x7770, RZ ;  /* 0x0000777019197816 */ /* 0x000fc600000000ff */
[----:B------:R1:W-:Y:S01]  /*85450*/  STL [R1+0x678], R4 ;  /* 0x0006780401007387 */ /* 0x0003e20000100800 */
[----:B------:R-:W-:-:S03]  /*85460*/  PRMT R26, R26, 0x7770, RZ ;  /* 0x000077701a1a7816 */ /* 0x000fc600000000ff */
[----:B------:R2:W-:Y:S01]  /*85470*/  STL [R1+0x674], R0 ;  /* 0x0006740001007387 */ /* 0x0005e20000100800 */
[----:B0-----:R-:W-:-:S03]  /*85480*/  PRMT R5, R27, 0x7773, RZ ;  /* 0x000077731b057816 */ /* 0x001fc600000000ff */
[----:B---3--:R-:W-:Y:S01]  /*85490*/  STG.E.U8 desc[UR10][R28.64], R18 ;  /* 0x000000121c007986 */ /* 0x008fe2000c10110a */
[----:B-1----:R-:W-:-:S03]  /*854a0*/  PRMT R4, R27, 0x7772, RZ ;  /* 0x000077721b047816 */ /* 0x002fc600000000ff */
[----:B----4-:R-:W-:Y:S01]  /*854b0*/  STG.E.U8 desc[UR10][R10.64], R19 ;  /* 0x000000130a007986 */ /* 0x010fe2000c10110a */
[C---:B--2---:R-:W-:Y:S02]  /*854c0*/  PRMT R0, R27.reuse, 0x7771, RZ ;  /* 0x000077711b007816 */ /* 0x044fe400000000ff */
[----:B------:R-:W-:Y:S01]  /*854d0*/  PRMT R27, R27, 0x7770, RZ ;  /* 0x000077701b1b7816 */ /* 0x000fe200000000ff */
[----:B------:R-:W-:Y:S04]  /*854e0*/  STG.E.U8 desc[UR10][R12.64], R24 ;  /* 0x000000180c007986 */ /* 0x000fe8000c10110a */
[----:B------:R-:W-:Y:S04]  /*854f0*/  STL [R1+0x670], R5 ;  /* 0x0006700501007387 */ /* 0x000fe80000100800 */
[----:B-----5:R-:W-:Y:S04]  /*85500*/  STG.E.U8 desc[UR10][R14.64], R25 ;  /* 0x000000190e007986 */ /* 0x020fe8000c10110a */
[----:B------:R-:W-:Y:S04]  /*85510*/  STL [R1+0x18c], R4 ;  /* 0x00018c0401007387 */ /* 0x000fe80000100800 */
[----:B------:R-:W-:Y:S04]  /*85520*/  STG.E.U8 desc[UR10][R6.64], R26 ;  /* 0x0000001a06007986 */ /* 0x000fe8000c10110a */
[----:B------:R-:W-:Y:S04]  /*85530*/  STL [R1+0x188], R0 ;  /* 0x0001880001007387 */ /* 0x000fe80000100800 */
[----:B------:R0:W-:Y:S04]  /*85540*/  STG.E.U8 desc[UR10][R2.64], R27 ;  /* 0x0000001b02007986 */ /* 0x0001e8000c10110a */
        /* <DEDUP_REMOVED lines=33> */
[----:B------:R-:W3:Y:S04]  /*85760*/  LDL.LU.64 R4, [R1+0x580] ;  /* 0x0005800001047983 */ /* 0x000ee80000300a00 */
[----:B---3--:R0:W-:Y:S04]  /*85770*/  STL.64 [R1+0x18c0], R4 ;  /* 0x0018c00401007387 */ /* 0x0081e80000100a00 */
[----:B0-----:R-:W3:Y:S04]  /*85780*/  LDL.LU.64 R4, [R1+0x5b0] ;  /* 0x0005b00001047983 */ /* 0x001ee80000300a00 */
        /* <DEDUP_REMOVED lines=39> */
[----:B0-----:R-:W3:Y:S01]  /*85a00*/  LDL.LU.64 R4, [R1+0x650] ;  /* 0x0006500001047983 */ /* 0x001ee20000300a00 */
[----:B------:R-:W-:-:S02]  /*85a10*/  PRMT R26, R20, 0x7773, RZ ;  /* 0x00007773141a7816 */ /* 0x000fc400000000ff */
[C---:B------:R-:W-:Y:S02]  /*85a20*/  PRMT R25, R20.reuse, 0x7772, RZ ;  /* 0x0000777214197816 */ /* 0x040fe400000000ff */
[----:B------:R-:W-:Y:S02]  /*85a30*/  PRMT R24, R20, 0x7771, RZ ;  /* 0x0000777114187816 */ /* 0x000fe400000000ff */
[C---:B------:R-:W-:Y:S02]  /*85a40*/  PRMT R19, R21.reuse, 0x7773, RZ ;  /* 0x0000777315137816 */ /* 0x040fe400000000ff */
[C---:B------:R-:W-:Y:S02]  /*85a50*/  PRMT R18, R21.reuse, 0x7772, RZ ;  /* 0x0000777215127816 */ /* 0x040fe400000000ff */
[----:B------:R-:W-:Y:S02]  /*85a60*/  PRMT R17, R21, 0x7771, RZ ;  /* 0x0000777115117816 */ /* 0x000fe400000000ff */
[C---:B------:R-:W-:Y:S01]  /*85a70*/  PRMT R7, R22.reuse, 0x7773, RZ ;  /* 0x0000777316077816 */ /* 0x040fe200000000ff */
[----:B---3--:R0:W-:Y:S04]  /*85a80*/  STL.64 [R1+0x19e8], R4 ;  /* 0x0019e80401007387 */ /* 0x0081e80000100a00 */
[----:B0-----:R-:W3:Y:S04]  /*85a90*/  LDL.LU.64 R4, [R1+0x658] ;  /* 0x0006580001047983 */ /* 0x001ee80000300a00 */
[----:B------:R-:W4:Y:S04]  /*85aa0*/  LDL.LU R28, [R1+0x8ac] ;  /* 0x0008ac00011c7983 */ /* 0x000f280000300800 */
[----:B------:R-:W5:Y:S04]  /*85ab0*/  LDL.LU.64 R8, [R1+0x578] ;  /* 0x0005780001087983 */ /* 0x000f680000300a00 */
[----:B------:R-:W5:Y:S04]  /*85ac0*/  LDL.LU R29, [R1+0x858] ;  /* 0x00085800011d7983 */ /* 0x000f680000300800 */
[----:B------:R-:W2:Y:S04]  /*85ad0*/  LDL.LU.64 R10, [R1+0x570] ;  /* 0x00057000010a7983 */ /* 0x000ea80000300a00 */
[----:B------:R-:W2:Y:S04]  /*85ae0*/  LDL.LU R14, [R1+0x864] ;  /* 0x00086400010e7983 */ /* 0x000ea80000300800 */
[----:B------:R-:W2:Y:S04]  /*85af0*/  LDL.LU.64 R12, [R1+0x568] ;  /* 0x00056800010c7983 */ /* 0x000ea80000300a00 */
[----:B------:R-:W2:Y:S04]  /*85b00*/  LDL.LU R15, [R1+0x870] ;  /* 0x00087000010f7983 */ /* 0x000ea80000300800 */
[----:B------:R0:W-:Y:S01]  /*85b10*/  STL [R1+0x1228], R26 ;  /* 0x0012281a01007387 */ /* 0x0001e20000100800 */
[----:B------:R-:W-:-:S02]  /*85b20*/  PRMT R6, R22, 0x7772, RZ ;  /* 0x0000777216067816 */ /* 0x000fc400000000ff */
[----:B------:R-:W-:Y:S01]  /*85b30*/  PRMT R3, R22, 0x7771, RZ ;  /* 0x0000777116037816 */ /* 0x000fe200000000ff */
[----:B0-----:R-:W2:Y:S04]  /*85b40*/  LDL.LU R26, [R1+0x894] ;  /* 0x00089400011a7983 */ /* 0x001ea80000300800 */
[----:B------:R-:W-:Y:S04]  /*85b50*/  STL [R1+0x14b0], R25 ;  /* 0x0014b01901007387 */ /* 0x000fe80000100800 */
[----:B------:R0:W-:Y:S01]  /*85b60*/  STL [R1+0x1740], R24 ;  /* 0x0017401801007387 */ /* 0x0001e20000100800 */
[----:B------:R-:W-:-:S03]  /*85b70*/  PRMT R16, R23, 0x7773, RZ ;  /* 0x0000777317107816 */ /* 0x000fc600000000ff */
[----:B0-----:R-:W2:Y:S04]  /*85b80*/  LDL.LU.64 R24, [R1+0x588] ;  /* 0x0005880001187983 */ /* 0x001ea80000300a00 */
[----:B------:R-:W-:Y:S04]  /*85b90*/  STL [R1+0x1238], R19 ;  /* 0x0012381301007387 */ /* 0x000fe80000100800 */
[----:B------:R0:W-:Y:S01]  /*85ba0*/  STL [R1+0x14c0], R18 ;  /* 0x0014c01201007387 */ /* 0x0001e20000100800 */
[C---:B------:R-:W-:Y:S02]  /*85bb0*/  PRMT R2, R23.reuse, 0x7772, RZ ;  /* 0x0000777217027816 */ /* 0x040fe400000000ff */
[----:B------:R-:W-:Y:S01]  /*85bc0*/  PRMT R0, R23, 0x7771, RZ ;  /* 0x0000777117007816 */ /* 0x000fe200000000ff */
[----:B0-----:R-:W2:Y:S04]  /*85bd0*/  LDL.LU.64 R18, [R1+0x590] ;  /* 0x0005900001127983 */ /* 0x001ea80000300a00 */
[----:B------:R0:W-:Y:S01]  /*85be0*/  STL [R1+0x1750], R17 ;  /* 0x0017501101007387 */ /* 0x0001e20000100800 */
[----:B------:R-:W-:-:S03]  /*85bf0*/  PRMT R20, R20, 0x7770, RZ ;  /* 0x0000777014147816 */ /* 0x000fc600000000ff */
[----:B0-----:R-:W2:Y:S04]  /*85c00*/  LDL.LU R17, [R1+0x888] ;  /* 0x0008880001117983 */ /* 0x001ea80000300800 */
[----:B------:R-:W-:Y:S04]  /*85c10*/  STL [R1+0x1248], R7 ;  /* 0x0012480701007387 */ /* 0x000fe80000100800 */
[----:B------:R0:W-:Y:S04]  /*85c20*/  STL [R1+0x14d0], R6 ;  /* 0x0014d00601007387 */ /* 0x0001e80000100800 */
[----:B0-----:R-:W2:Y:S04]  /*85c30*/  LDL.LU.64 R6, [R1+0x598] ;  /* 0x0005980001067983 */ /* 0x001ea80000300a00 */
[----:B------:R0:W-:Y:S04]  /*85c40*/  STL [R1+0x1780], R3 ;  /* 0x0017800301007387 */ /* 0x0001e80000100800 */
[----:B0-----:R-:W2:Y:S04]  /*85c50*/  LDL.LU R3, [R1+0x8dc] ;  /* 0x0008dc0001037983 */ /* 0x001ea80000300800 */
[----:B------:R0:W-:Y:S04]  /*85c60*/  STL [R1+0x1290], R16 ;  /* 0x0012901001007387 */ /* 0x0001e80000100800 */
[----:B0-----:R-:W2:Y:S04]  /*85c70*/  LDL.LU R16, [R1+0x8d0] ;  /* 0x0008d00001107983 */ /* 0x001ea80000300800 */
[----:B------:R0:W-:Y:S04]  /*85c80*/  STL [R1+0x1650], R2 ;  /* 0x0016500201007387 */ /* 0x0001e80000100800 */
[----:B0-----:R-:W2:Y:S04]  /*85c90*/  LDL.LU R2, [R1+0x8c4] ;  /* 0x0008c40001027983 */ /* 0x001ea80000300800 */
[----:B------:R0:W-:Y:S04]  /*85ca0*/  STL [R1+0x1790], R0 ;  /* 0x0017900001007387 */ /* 0x0001e80000100800 */
[----:B0-----:R-:W2:Y:S04]  /*85cb0*/  LDL.LU R0, [R1+0x8b8] ;  /* 0x0008b80001007983 */ /* 0x001ea80000300800 */
[----:B---3--:R0:W-:Y:S04]  /*85cc0*/  STG.E.U8 desc[UR10][R4.64], R20 ;  /* 0x0000001404007986 */ /* 0x0081e8000c10110a */
[----:B0-----:R-:W3:Y:S01]  /*85cd0*/  LDL.LU.64 R4, [R1+0x19e8] ;  /* 0x0019e80001047983 */ /* 0x001ee20000300a00 */
[----:B------:R-:W-:-:S02]  /*85ce0*/  PRMT R21, R21, 0x7770, RZ ;  /* 0x0000777015157816 */ /* 0x000fc400000000ff */
[----:B------:R-:W-:-:S03]  /*85cf0*/  PRMT R22, R22, 0x7770, RZ ;  /* 0x0000777016167816 */ /* 0x000fc600000000ff */
[----:B---3--:R0:W-:Y:S04]  /*85d00*/  STG.E.U8 desc[UR10][R4.64], R21 ;  /* 0x0000001504007986 */ /* 0x0081e8000c10110a */
[----:B0-----:R-:W3:Y:S04]  /*85d10*/  LDL.LU.64 R4, [R1+0x19e0] ;  /* 0x0019e00001047983 */ /* 0x001ee80000300a00 */
[----:B------:R-:W2:Y:S04]  /*85d20*/  LDL.LU.64 R20, [R1+0x5a0] ;  /* 0x0005a00001147983 */ /* 0x000ea80000300a00 */
[----:B---3--:R0:W-:Y:S04]  /*85d30*/  STG.E.U8 desc[UR10][R4.64], R22 ;  /* 0x0000001604007986 */ /* 0x0081e8000c10110a */
[----:B0-----:R-:W3:Y:S01]  /*85d40*/  LDL.LU.64 R4, [R1+0x19d8] ;  /* 0x0019d80001047983 */ /* 0x001ee20000300a00 */
[----:B------:R-:W-:-:S05]  /*85d50*/  PRMT R23, R23, 0x7770, RZ ;  /* 0x0000777017177816 */ /* 0x000fca00000000ff */
[----:B---3--:R0:W-:Y:S04]  /*85d60*/  STG.E.U8 desc[UR10][R4.64], R23 ;  /* 0x0000001704007986 */ /* 0x0081e8000c10110a */
[----:B0-----:R-:W2:Y:S04]  /*85d70*/  LDL.LU.64 R4, [R1+0x19d0] ;  /* 0x0019d00001047983 */ /* 0x001ea80000300a00 */
[----:B------:R-:W3:Y:S04]  /*85d80*/  LDL.LU.64 R22, [R1+0x5a8] ;  /* 0x0005a80001167983 */ /* 0x000ee80000300a00 */
[----:B--2---:R0:W-:Y:S04]  /*85d90*/  STG.E.U8 desc[UR10][R4.64], R27 ;  /* 0x0000001b04007986 */ /* 0x0041e8000c10110a */
[----:B0-----:R-:W2:Y:S04]  /*85da0*/  LDL.LU.64 R4, [R1+0x19c8] ;  /* 0x0019c80001047983 */ /* 0x001ea80000300a00 */
[----:B------:R-:W2:Y:S04]  /*85db0*/  LDL.LU R27, [R1+0x19c0] ;  /* 0x0019c000011b7983 */ /* 0x000ea80000300800 */
        /* <DEDUP_REMOVED lines=44> */
[----:B------:R-:W3:Y:S04]  /*86080*/  LDL.LU R27, [R1+0x18d0] ;  /* 0x0018d000011b7983 */ /* 0x000ee80000300800 */
[----:B--2---:R0:W-:Y:S04]  /*86090*/  STG.E.U8 desc[UR10][R4.64], R0 ;  /* 0x0000000004007986 */ /* 0x0041e8000c10110a */
[----:B0-----:R-:W2:Y:S04]  /*860a0*/  LDL.LU.64 R4, [R1+0x18c8] ;  /* 0x0018c80001047983 */ /* 0x001ea80000300a00 */
[----:B--2---:R0:W-:Y:S04]  /*860b0*/  STG.E.U8 desc[UR10][R4.64], R2 ;  /* 0x0000000204007986 */ /* 0x0041e8000c10110a */
[----:B0-----:R-:W4:Y:S04]  /*860c0*/  LDL.LU.64 R4, [R1+0x18c0] ;  /* 0x0018c00001047983 */ /* 0x001f280000300a00 */
        /* <DEDUP_REMOVED lines=35> */
[----:B---3--:R-:W-:Y:S04]  /*86300*/  STG.E.U8 desc[UR10][R22.64], R16 ;  /* 0x0000001016007986 */ /* 0x008fe8000c10110a */
[----:B------:R-:W-:Y:S04]  /*86310*/  STG.E.U8 desc[UR10][R20.64], R3 ;  /* 0x0000000314007986 */ /* 0x000fe8000c10110a */
[----:B------:R-:W-:Y:S04]  /*86320*/  STG.E.U8 desc[UR10][R6.64], R17 ;  /* 0x0000001106007986 */ /* 0x000fe8000c10110a */
[----:B------:R-:W-:Y:S04]  /*86330*/  STG.E.U8 desc[UR10][R18.64], R26 ;  /* 0x0000001a12007986 */ /* 0x000fe8000c10110a */
[----:B------:R-:W-:Y:S04]  /*86340*/  STG.E.U8 desc[UR10][R24.64], R27 ;  /* 0x0000001b18007986 */ /* 0x000fe8000c10110a */
[----:B----4-:R-:W-:Y:S04]  /*86350*/  STG.E.U8 desc[UR10][R4.64], R28 ;  /* 0x0000001c04007986 */ /* 0x010fe8000c10110a */
[----:B-----5:R-:W-:Y:S04]  /*86360*/  STG.E.U8 desc[UR10][R8.64], R29 ;  /* 0x0000001d08007986 */ /* 0x020fe8000c10110a */
[----:B--2---:R0:W-:Y:S04]  /*86370*/  STL [R1+0x18b0], R0 ;  /* 0x0018b00001007387 */ /* 0x0041e80000100800 */
[----:B0-----:R-:W2:Y:S04]  /*86380*/  LDL.LU R0, [R1+0x87c] ;  /* 0x00087c0001007983 */ /* 0x001ea80000300800 */
[----:B------:R-:W3:Y:S04]  /*86390*/  LDL.LU R3, [R1+0x744] ;  /* 0x0007440001037983 */ /* 0x000ee80000300800 */
[----:B------:R-:W4:Y:S04]  /*863a0*/  LDL.LU R8, [R1+0x738] ;  /* 0x0007380001087983 */ /* 0x000f280000300800 */
[----:B------:R-:W5:Y:S04]  /*863b0*/  LDL.LU.64 R4, [R1+0x4b8] ;  /* 0x0004b80001047983 */ /* 0x000f680000300a00 */
[----:B-----5:R0:W-:Y:S04]  /*863c0*/  STL.64 [R1+0x1778], R4 ;  /* 0x0017780401007387 */ /* 0x0201e80000100a00 */
[----:B0-----:R-:W5:Y:S04]  /*863d0*/  LDL.LU.64 R4, [R1+0x4c0] ;  /* 0x0004c00001047983 */ /* 0x001f680000300a00 */
        /* <DEDUP_REMOVED lines=39> */
[----:B0-----:R-:W2:Y:S04]  /*86650*/  LDL.LU.64 R4, [R1+0x560] ;  /* 0x0005600001047983 */ /* 0x001ea80000300a00 */
[----:B------:R-:W5:Y:S04]  /*86660*/  LDL.LU R9, [R1+0x72c] ;  /* 0x00072c0001097983 */ /* 0x000f680000300800 */
[----:B------:R-:W3:Y:S04]  /*86670*/  LDL.LU.64 R22, [R1+0x4b0] ;  /* 0x0004b00001167983 */ /* 0x000ee80000300a00 */
[----:B------:R-:W3:Y:S04]  /*86680*/  LDL.LU R2, [R1+0x720] ;  /* 0x0007200001027983 */ /* 0x000ee80000300800 */
        /* <DEDUP_REMOVED lines=8> */
[----:B------:R0:W-:Y:S04]  /*86710*/  STG.E.U8 desc[UR10][R10.64], R14 ;  /* 0x0000000e0a007986 */ /* 0x0001e8000c10110a */
[----:B------:R-:W3:Y:S04]  /*86720*/  LDL.LU.64 R28, [R1+0x488] ;  /* 0x00048800011c7983 */ /* 0x000ee80000300a00 */
[----:B------:R1:W-:Y:S04]  /*86730*/  STG.E.U8 desc[UR10][R12.64], R15 ;  /* 0x0000000f0c007986 */ /* 0x0003e8000c10110a */
[----:B0-----:R-:W3:Y:S04]  /*86740*/  LDL.LU.64 R10, [R1+0x480] ;  /* 0x00048000010a7983 */ /* 0x001ee80000300a00 */
[----:B-1----:R-:W3:Y:S04]  /*86750*/  LDL.LU.64 R12, [R1+0x478] ;  /* 0x00047800010c7983 */ /* 0x002ee80000300a00 */
        /* <DEDUP_REMOVED lines=56> */
[----:B0-----:R-:W3:Y:S04]  /*86ae0*/  LDL.LU.64 R4, [R1+0x1798] ;  /* 0x0017980001047983 */ /* 0x001ee80000300a00 */
[----:B------:R-:W2:Y:S04]  /*86af0*/  LDL.LU R0, [R1+0x1790] ;  /* 0x0017900001007983 */ /* 0x000ea80000300800 */
[----:B---3--:R0:W-:Y:S04]  /*86b00*/  STG.E.U8 desc[UR10][R4.64], R3 ;  /* 0x0000000304007986 */ /* 0x0081e8000c10110a */
[----:B0-----:R-:W4:Y:S04]  /*86b10*/  LDL.LU.64 R4, [R1+0x1788] ;  /* 0x0017880001047983 */ /* 0x001f280000300a00 */
[----:B------:R-:W3:Y:S04]  /*86b20*/  LDL.LU R3, [R1+0x1780] ;  /* 0x0017800001037983 */ /* 0x000ee80000300800 */
[----:B----4-:R0:W-:Y:S04]  /*86b30*/  STG.E.U8 desc[UR10][R4.64], R8 ;  /* 0x0000000804007986 */ /* 0x0101e8000c10110a */
[----:B0-----:R-:W5:Y:S04]  /*86b40*/  LDL.LU.64 R4, [R1+0x1778] ;  /* 0x0017780001047983 */ /* 0x001f680000300a00 */
[----:B------:R-:W4:Y:S04]  /*86b50*/  LDL.LU R8, [R1+0x1770] ;  /* 0x0017700001087983 */ /* 0x000f280000300800 */
[----:B-----5:R0:W-:Y:S04]  /*86b60*/  STG.E.U8 desc[UR10][R4.64], R9 ;  /* 0x0000000904007986 */ /* 0x0201e8000c10110a */
[----:B------:R-:W-:Y:S04]  /*86b70*/  STG.E.U8 desc[UR10][R22.64], R2 ;  /* 0x0000000216007986 */ /* 0x000fe8000c10110a */
[----:B------:R-:W-:Y:S04]  /*86b80*/  STG.E.U8 desc[UR10][R20.64], R16 ;  /* 0x0000001014007986 */ /* 0x000fe8000c10110a */
[----:B0-----:R-:W5:Y:S04]  /*86b90*/  LDL.LU.64 R4, [R1+0x1768] ;  /* 0x0017680001047983 */ /* 0x001f680000300a00 */
[----:B------:R0:W-:Y:S04]  /*86ba0*/  STG.E.U8 desc[UR10][R6.64], R17 ;  /* 0x0000001106007986 */ /* 0x0001e8000c10110a */
[----:B------:R-:W2:Y:S04]  /*86bb0*/  LDL.LU R9, [R1+0x1760] ;  /* 0x0017600001097983 */ /* 0x000ea80000300800 */
[----:B------:R-:W-:Y:S04]  /*86bc0*/  STG.E.U8 desc[UR10][R18.64], R26 ;  /* 0x0000001a12007986 */ /* 0x000fe8000c10110a */
[----:B------:R1:W-:Y:S04]  /*86bd0*/  STG.E.U8 desc[UR10][R24.64], R27 ;  /* 0x0000001b18007986 */ /* 0x0003e8000c10110a */
[----:B0-----:R-:W2:Y:S04]  /*86be0*/  LDL.LU R17, [R1+0x674] ;  /* 0x0006740001117983 */ /* 0x001ea80000300800 */
[----:B-1----:R-:W2:Y:S04]  /*86bf0*/  LDL.LU R24, [R1+0x188] ;  /* 0x0001880001187983 */ /* 0x002ea80000300800 */
        /* <DEDUP_REMOVED lines=24> */
[----:B0-----:R-:W3:Y:S04]  /*86d80*/  LDL.LU R2, [R1+0xa00] ;  /* 0x000a000001027983 */ /* 0x001ee80000300800 */
[----:B---3--:R0:W-:Y:S04]  /*86d90*/  STL.64 [R1+0x1730], R2 ;  /* 0x0017300201007387 */ /* 0x0081e80000100a00 */
[----:B0-----:R-:W2:Y:S04]  /*86da0*/  LDL.LU.64 R2, [R1+0x450] ;  /* 0x0004500001027983 */ /* 0x001ea80000300a00 */
[----:B--2---:R0:W-:Y:S04]  /*86db0*/  STL.64 [R1+0x1738], R2 ;  /* 0x0017380201007387 */ /* 0x0041e80000100a00 */
[----:B0-----:R-:W2:Y:S04]  /*86dc0*/  LDL.LU.64 R2, [R1+0x458] ;  /* 0x0004580001027983 */ /* 0x001ea80000300a00 */
[----:B--2---:R0:W-:Y:S04]  /*86dd0*/  STL.64 [R1+0x1748], R2 ;  /* 0x0017480201007387 */ /* 0x0041e80000100a00 */
[----:B0-----:R-:W2:Y:S04]  /*86de0*/  LDL.LU.64 R2, [R1+0x460] ;  /* 0x0004600001027983 */ /* 0x001ea80000300a00 */
[----:B--2---:R0:W-:Y:S04]  /*86df0*/  STL.64 [R1+0x1758], R2 ;  /* 0x0017580201007387 */ /* 0x0041e80000100a00 */
[----:B0-----:R-:W2:Y:S04]  /*86e00*/  LDL.LU.64 R2, [R1+0x468] ;  /* 0x0004680001027983 */ /* 0x001ea80000300a00 */
        /* <DEDUP_REMOVED lines=37> */
[----:B------:R-:W-:Y:S04]  /*87060*/  STG.E.U8 desc[UR10][R28.64], R9 ;  /* 0x000000091c007986 */ /* 0x000fe8000c10110a */
[----:B----4-:R-:W-:Y:S04]  /*87070*/  STG.E.U8 desc[UR10][R10.64], R8 ;  /* 0x000000080a007986 */ /* 0x010fe8000c10110a */
[----:B-----5:R-:W-:Y:S04]  /*87080*/  STG.E.U8 desc[UR10][R12.64], R5 ;  /* 0x000000050c007986 */ /* 0x020fe8000c10110a */
[----:B------:R-:W-:Y:S04]  /*87090*/  STG.E.U8 desc[UR10][R14.64], R4 ;  /* 0x000000040e007986 */ /* 0x000fe8000c10110a */
[----:B--2---:R-:W-:Y:S04]  /*870a0*/  STG.E.U8 desc[UR10][R2.64], R17 ;  /* 0x0000001102007986 */ /* 0x004fe8000c10110a */
[----:B---3--:R0:W-:Y:S04]  /*870b0*/  STL.64 [R1+0x1728], R22 ;  /* 0x0017281601007387 */ /* 0x0081e80000100a00 */
[----:B0-----:R-:W2:Y:S04]  /*870c0*/  LDL.LU.64 R22, [R1+0x448] ;  /* 0x0004480001167983 */ /* 0x001ea80000300a00 */
[----:B------:R-:W3:Y:S04]  /*870d0*/  LDL.LU R16, [R1+0x8c8] ;  /* 0x0008c80001107983 */ /* 0x000ee80000300800 */
[----:B------:R-:W4:Y:S04]  /*870e0*/  LDL.LU.64 R20, [R1+0x3a8] ;  /* 0x0003a80001147983 */ /* 0x000f280000300a00 */
[----:B------:R-:W4:Y:S04]  /*870f0*/  LDL.LU R25, [R1+0x8d4] ;  /* 0x0008d40001197983 */ /* 0x000f280000300800 */
[----:B------:R-:W5:Y:S04]  /*87100*/  LDL.LU.64 R6, [R1+0x3a0] ;  /* 0x0003a00001067983 */ /* 0x000f680000300a00 */
[----:B------:R-:W5:Y:S04]  /*87110*/  LDL.LU R26, [R1+0x8e0] ;  /* 0x0008e000011a7983 */ /* 0x000f680000300800 */
[----:B------:R-:W2:Y:S04]  /*87120*/  LDL.LU.64 R18, [R1+0x398] ;  /* 0x0003980001127983 */ /* 0x000ea80000300a00 */
[----:B------:R-:W2:Y:S04]  /*87130*/  LDL.LU R27, [R1+0x88c] ;  /* 0x00088c00011b7983 */ /* 0x000ea80000300800 */
        /* <DEDUP_REMOVED lines=9> */
[----:B------:R-:W3:Y:S04]  /*871d0*/  LDL.LU R17, [R1+0x1750] ;  /* 0x0017500001117983 */ /* 0x000ee80000300800 */
[----:B--2---:R0:W-:Y:S04]  /*871e0*/  STG.E.U8 desc[UR10][R2.64], R24 ;  /* 0x0000001802007986 */ /* 0x0041e8000c10110a */
[----:B0-----:R-:W2:Y:S04]  /*871f0*/  LDL.LU.64 R2, [R1+0x1748] ;  /* 0x0017480001027983 */ /* 0x001ea80000300a00 */
[----:B------:R-:W2:Y:S04]  /*87200*/  LDL.LU R24, [R1+0x1740] ;  /* 0x0017400001187983 */ /* 0x000ea80000300800 */
[----:B--2---:R0:W-:Y:S04]  /*87210*/  STG.E.U8 desc[UR10][R2.64], R24 ;  /* 0x0000001802007986 */ /* 0x0041e8000c10110a */
[----:B0-----:R-:W3:Y:S04]  /*87220*/  LDL.LU.64 R2, [R1+0x1738] ;  /* 0x0017380001027983 */ /* 0x001ee80000300a00 */
[----:B------:R-:W2:Y:S04]  /*87230*/  LDL.LU R24, [R1+0x8bc] ;  /* 0x0008bc0001187983 */ /* 0x000ea80000300800 */
[----:B---3--:R0:W-:Y:S04]  /*87240*/  STG.E.U8 desc[UR10][R2.64], R17 ;  /* 0x0000001102007986 */ /* 0x0081e8000c10110a */
        /* <DEDUP_REMOVED lines=10> */
[----:B------:R-:W3:Y:S04]  /*872f0*/  LDL.LU R2, [R1+0x1710] ;  /* 0x0017100001027983 */ /* 0x000ee80000300800 */
        /* <DEDUP_REMOVED lines=34> */
[----:B0-----:R-:W2:Y:S04]  /*87520*/  LDL.LU.64 R22, [R1+0x1658] ;  /* 0x0016580001167983 */ /* 0x001ea80000300a00 */
[----:B------:R-:W3:Y:S04]  /*87530*/  LDL.LU R2, [R1+0x1650] ;  /* 0x0016500001027983 */ /* 0x000ee80000300800 */
[----:B--2---:R0:W-:Y:S04]  /*87540*/  STG.E.U8 desc[UR10][R22.64], R0 ;  /* 0x0000000016007986 */ /* 0x0041e8000c10110a */
[----:B0-----:R-:W2:Y:S04]  /*87550*/  LDL.LU.64 R22, [R1+0x1648] ;  /* 0x0016480001167983 */ /* 0x001ea80000300a00 */
[----:B--2---:R0:W-:Y:S04]  /*87560*/  STG.E.U8 desc[UR10][R22.64], R3 ;  /* 0x0000000316007986 */ /* 0x0041e8000c10110a */
[----:B0-----:R-:W2:Y:S04]  /*87570*/  LDL.LU.64 R22, [R1+0x1640] ;  /* 0x0016400001167983 */ /* 0x001ea80000300a00 */
[----:B--2---:R0:W-:Y:S04]  /*87580*/  STG.E.U8 desc[UR10][R22.64], R17 ;  /* 0x0000001116007986 */ /* 0x0041e8000c10110a */
[----:B0-----:R-:W2:Y:S04]  /*87590*/  LDL.LU.64 R22, [R1+0x1638] ;  /* 0x0016380001167983 */ /* 0x001ea80000300a00 */
[----:B--2---:R0:W-:Y:S04]  /*875a0*/  STG.E.U8 desc[UR10][R22.64], R24 ;  /* 0x0000001816007986 */ /* 0x0041e8000c10110a */
[----:B0-----:R-:W2:Y:S04]  /*875b0*/  LDL.LU.64 R22, [R1+0x1630] ;  /* 0x0016300001167983 */ /* 0x001ea80000300a00 */
        /* <DEDUP_REMOVED lines=82> */
[----:B------:R-:W-:Y:S04]  /*87ae0*/  STG.E.U8 desc[UR10][R4.64], R28 ;  /* 0x0000001c04007986 */ /* 0x000fe8000c10110a */
[----:B---3--:R0:W-:Y:S04]  /*87af0*/  STL.64 [R1+0x1628], R2 ;  /* 0x0016280201007387 */ /* 0x0081e80000100a00 */
[----:B0-----:R-:W2:Y:S04]  /*87b00*/  LDL.LU.64 R2, [R1+0x370] ;  /* 0x0003700001027983 */ /* 0x001ea80000300a00 */
[----:B------:R-:W3:Y:S04]  /*87b10*/  LDL.LU.64 R4, [R1+0x2c8] ;  /* 0x0002c80001047983 */ /* 0x000ee80000300a00 */
[----:B------:R-:W-:Y:S04]  /*87b20*/  STG.E.U8 desc[UR10][R8.64], R29 ;  /* 0x0000001d08007986 */ /* 0x000fe8000c10110a */
[----:B------:R-:W-:Y:S04]  /*87b30*/  STG.E.U8 desc[UR10][R10.64], R14 ;  /* 0x0000000e0a007986 */ /* 0x000fe8000c10110a */
[----:B------:R-:W-:Y:S04]  /*87b40*/  STG.E.U8 desc[UR10][R12.64], R15 ;  /* 0x0000000f0c007986 */ /* 0x000fe8000c10110a */
[----:B---3--:R0:W-:Y:S04]  /*87b50*/  STL.64 [R1+0x14f0], R4 ;  /* 0x0014f00401007387 */ /* 0x0081e80000100a00 */
[----:B0-----:R-:W3:Y:S04]  /*87b60*/  LDL.LU.64 R4, [R1+0x2d0] ;  /* 0x0002d00001047983 */ /* 0x001ee80000300a00 */
[----:B------:R-:W4:Y:S04]  /*87b70*/  LDL.LU R17, [R1+0x750] ;  /* 0x0007500001117983 */ /* 0x000f280000300800 */
[----:B------:R-:W5:Y:S04]  /*87b80*/  LDL.LU.64 R8, [R1+0x2c0] ;  /* 0x0002c00001087983 */ /* 0x000f680000300a00 */
        /* <DEDUP_REMOVED lines=10> */
[----:B------:R-:W3:Y:S04]  /*87c30*/  LDL.LU.64 R10, [R1+0x290] ;  /* 0x00029000010a7983 */ /* 0x000ee80000300a00 */
[----:B------:R-:W3:Y:S04]  /*87c40*/  LDL.LU.64 R12, [R1+0x288] ;  /* 0x00028800010c7983 */ /* 0x000ee80000300a00 */
        /* <DEDUP_REMOVED lines=60> */
[----:B---3--:R0:W-:Y:S04]  /*88010*/  STG.E.U8 desc[UR10][R4.64], R3 ;  /* 0x0000000304007986 */ /* 0x0081e8000c10110a */
[----:B0-----:R-:W4:Y:S04]  /*88020*/  LDL.LU.64 R4, [R1+0x14f0] ;  /* 0x0014f00001047983 */ /* 0x001f280000300a00 */
[----:B----4-:R0:W-:Y:S04]  /*88030*/  STG.E.U8 desc[UR10][R4.64], R17 ;  /* 0x0000001104007986 */ /* 0x0101e8000c10110a */
[----:B-----5:R1:W-:Y:S04]  /*88040*/  STG.E.U8 desc[UR10][R8.64], R24 ;  /* 0x0000001808007986 */ /* 0x0203e8000c10110a */
[----:B------:R-:W-:Y:S04]  /*88050*/  STG.E.U8 desc[UR10][R22.64], R16 ;  /* 0x0000001016007986 */ /* 0x000fe8000c10110a */
[----:B0-----:R-:W2:Y:S04]  /*88060*/  LDL.LU.64 R4, [R1+0x14e8] ;  /* 0x0014e80001047983 */ /* 0x001ea80000300a00 */
[----:B------:R-:W-:Y:S04]  /*88070*/  STG.E.U8 desc[UR10][R20.64], R25 ;  /* 0x0000001914007986 */ /* 0x000fe8000c10110a */
[----:B-1----:R-:W3:Y:S04]  /*88080*/  LDL.LU.64 R8, [R1+0x14e0] ;  /* 0x0014e00001087983 */ /* 0x002ee80000300a00 */
[----:B------:R0:W-:Y:S04]  /*88090*/  STG.E.U8 desc[UR10][R6.64], R26 ;  /* 0x0000001a06007986 */ /* 0x0001e8000c10110a */
[----:B------:R1:W-:Y:S04]  /*880a0*/  STG.E.U8 desc[UR10][R18.64], R27 ;  /* 0x0000001b12007986 */ /* 0x0003e8000c10110a */
[----:B0-----:R-:W4:Y:S04]  /*880b0*/  LDL.LU R6, [R1+0x6a0] ;  /* 0x0006a00001067983 */ /* 0x001f280000300800 */
[----:B-1----:R-:W5:Y:S04]  /*880c0*/  LDL.LU R18, [R1+0x684] ;  /* 0x0006840001127983 */ /* 0x002f680000300800 */
[----:B------:R-:W2:Y:S04]  /*880d0*/  LDL.LU R25, [R1+0x678] ;  /* 0x0006780001197983 */ /* 0x000ea80000300800 */
[----:B------:R-:W2:Y:S04]  /*880e0*/  LDL.LU R24, [R1+0x18c] ;  /* 0x00018c0001187983 */ /* 0x000ea80000300800 */
[----:B--2---:R0:W-:Y:S04]  /*880f0*/  STL.64 [R1+0x14c8], R24 ;  /* 0x0014c81801007387 */ /* 0x0041e80000100a00 */
[----:B0-----:R-:W2:Y:S04]  /*88100*/  LDL.LU.64 R24, [R1+0x270] ;  /* 0x0002700001187983 */ /* 0x001ea80000300a00 */
[----:B--2---:R0:W-:Y:S04]  /*88110*/  STL.64 [R1+0x14d8], R24 ;  /* 0x0014d81801007387 */ /* 0x0041e80000100a00 */
        /* <DEDUP_REMOVED lines=23> */
[----:B--2---:R0:W-:Y:S04]  /*88290*/  STL.64 [R1+0x1490], R2 ;  /* 0x0014900201007387 */ /* 0x0041e80000100a00 */
[----:B0-----:R-:W2:Y:S04]  /*882a0*/  LDL.LU.64 R2, [R1+0x248] ;  /* 0x0002480001027983 */ /* 0x001ea80000300a00 */
        /* <DEDUP_REMOVED lines=8> */
[----:B------:R-:W2:Y:S04]  /*88330*/  LDL.LU R7, [R1+0x918] ;  /* 0x0009180001077983 */ /* 0x000ea80000300800 */
[----:B------:R-:W2:Y:S04]  /*88340*/  LDL.LU.64 R16, [R1+0x1b8] ;  /* 0x0001b80001107983 */ /* 0x000ea80000300a00 */
        /* <DEDUP_REMOVED lines=30> */
[----:B---3--:R-:W-:Y:S04]  /*88530*/  STG.E.U8 desc[UR10][R28.64], R9 ;  /* 0x000000091c007986 */ /* 0x008fe8000c10110a */
[----:B------:R-:W-:Y:S04]  /*88540*/  STG.E.U8 desc[UR10][R10.64], R8 ;  /* 0x000000080a007986 */ /* 0x000fe8000c10110a */
[----:B------:R-:W-:Y:S04]  /*88550*/  STG.E.U8 desc[UR10][R12.64], R5 ;  /* 0x000000050c007986 */ /* 0x000fe8000c10110a */
[----:B------:R-:W-:Y:S04]  /*88560*/  STG.E.U8 desc[UR10][R14.64], R4 ;  /* 0x000000040e007986 */ /* 0x000fe8000c10110a */
[----:B----4-:R-:W-:Y:S04]  /*88570*/  STG.E.U8 desc[UR10][R24.64], R6 ;  /* 0x0000000618007986 */ /* 0x010fe8000c10110a */
[----:B--2---:R0:W-:Y:S04]  /*88580*/  STL.64 [R1+0x1488], R16 ;  /* 0x0014881001007387 */ /* 0x0041e80000100a00 */
[----:B0-----:R-:W2:Y:S04]  /*88590*/  LDL.LU.64 R16, [R1+0x240] ;  /* 0x0002400001107983 */ /* 0x001ea80000300a00 */
[----:B------:R-:W3:Y:S04]  /*885a0*/  LDL.LU R19, [R1+0x8c0] ;  /* 0x0008c00001137983 */ /* 0x000ee80000300800 */
[----:B------:R-:W4:Y:S04]  /*885b0*/  LDL.LU.64 R22, [R1+0x1b0] ;  /* 0x0001b00001167983 */ /* 0x000f280000300a00 */
[----:B------:R-:W4:Y:S04]  /*885c0*/  LDL.LU R26, [R1+0x8cc] ;  /* 0x0008cc00011a7983 */ /* 0x000f280000300800 */
        /* <DEDUP_REMOVED lines=10> */
[----:B------:R-:W5:Y:S04]  /*88670*/  LDL.LU.64 R24, [R1+0x14d8] ;  /* 0x0014d80001187983 */ /* 0x000f680000300a00 */
[----:B------:R-:W2:Y:S04]  /*88680*/  LDL.LU R6, [R1+0x14d0] ;  /* 0x0014d00001067983 */ /* 0x000ea80000300800 */
[----:B-----5:R0:W-:Y:S04]  /*88690*/  STG.E.U8 desc[UR10][R24.64], R18 ;  /* 0x0000001218007986 */ /* 0x0201e8000c10110a */
[----:B0-----:R-:W5:Y:S04]  /*886a0*/  LDL.LU.64 R24, [R1+0x14c8] ;  /* 0x0014c80001187983 */ /* 0x001f680000300a00 */
[----:B------:R-:W2:Y:S04]  /*886b0*/  LDL.LU R18, [R1+0x14c0] ;  /* 0x0014c00001127983 */ /* 0x000ea80000300800 */
[----:B-----5:R0:W-:Y:S04]  /*886c0*/  STG.E.U8 desc[UR10][R2.64], R25 ;  /* 0x0000001902007986 */ /* 0x0201e8000c10110a */
[----:B0-----:R-:W5:Y:S04]  /*886d0*/  LDL.LU.64 R2, [R1+0x14b8] ;  /* 0x0014b80001027983 */ /* 0x001f680000300a00 */
[----:B------:R-:W2:Y:S04]  /*886e0*/  LDL.LU R25, [R1+0x14b0] ;  /* 0x0014b00001197983 */ /* 0x000ea80000300800 */
[----:B-----5:R0:W-:Y:S04]  /*886f0*/  STG.E.U8 desc[UR10][R2.64], R24 ;  /* 0x0000001802007986 */ /* 0x0201e8000c10110a */
[----:B0-----:R-:W2:Y:S04]  /*88700*/  LDL.LU.64 R2, [R1+0x14a8] ;  /* 0x0014a80001027983 */ /* 0x001ea80000300a00 */
[----:B--2---:R0:W-:Y:S04]  /*88710*/  STG.E.U8 desc[UR10][R2.64], R25 ;  /* 0x0000001902007986 */ /* 0x0041e8000c10110a */
[----:B0-----:R-:W2:Y:S04]  /*88720*/  LDL.LU.64 R2, [R1+0x14a0] ;  /* 0x0014a00001027983 */ /* 0x001ea80000300a00 */
[----:B------:R-:W5:Y:S04]  /*88730*/  LDL.LU.64 R24, [R1+0x1c0] ;  /* 0x0001c00001187983 */ /* 0x000f680000300a00 */
        /* <DEDUP_REMOVED lines=41> */
[----:B---3--:R0:W-:Y:S04]  /*889d0*/  STG.E.U8 desc[UR10][R16.64], R6 ;  /* 0x0000000610007986 */ /* 0x0081e8000c10110a */
[----:B0-----:R-:W3:Y:S04]  /*889e0*/  LDL.LU.64 R16, [R1+0x13d8] ;  /* 0x0013d80001107983 */ /* 0x001ee80000300a00 */
[----:B---3--:R0:W-:Y:S04]  /*889f0*/  STG.E.U8 desc[UR10][R16.64], R18 ;  /* 0x0000001210007986 */ /* 0x0081e8000c10110a */
[----:B0-----:R-:W2:Y:S04]  /*88a00*/  LDL.LU.64 R16, [R1+0x13d0] ;  /* 0x0013d00001107983 */ /* 0x001ea80000300a00 */
[----:B--2---:R0:W-:Y:S04]  /*88a10*/  STG.E.U8 desc[UR10][R16.64], R0 ;  /* 0x0000000010007986 */ /* 0x0041e8000c10110a */
[----:B0-----:R-:W2:Y:S04]  /*88a20*/  LDL.LU.64 R16, [R1+0x13c8] ;  /* 0x0013c80001107983 */ /* 0x001ea80000300a00 */
[----:B--2---:R0:W-:Y:S04]  /*88a30*/  STG.E.U8 desc[UR10][R16.64], R3 ;  /* 0x0000000310007986 */ /* 0x0041e8000c10110a */
[----:B0-----:R-:W2:Y:S04]  /*88a40*/  LDL.LU.64 R16, [R1+0x13c0] ;  /* 0x0013c00001107983 */ /* 0x001ea80000300a00 */
[----:B-----5:R-:W-:Y:S04]  /*88a50*/  STG.E.U8 desc[UR10][R24.64], R7 ;  /* 0x0000000718007986 */ /* 0x020fe8000c10110a */
[----:B--2---:R0:W-:Y:S04]  /*88a60*/  STG.E.U8 desc[UR10][R16.64], R19 ;  /* 0x0000001310007986 */ /* 0x0041e8000c10110a */
        /* <DEDUP_REMOVED lines=35> */
[----:B----4-:R-:W-:Y:S04]  /*88ca0*/  STG.E.U8 desc[UR10][R22.64], R26 ;  /* 0x0000001a16007986 */ /* 0x010fe8000c10110a */
[----:B------:R-:W-:Y:S04]  /*88cb0*/  STG.E.U8 desc[UR10][R20.64], R27 ;  /* 0x0000001b14007986 */ /* 0x000fe8000c10110a */
[----:B------:R-:W-:Y:S04]  /*88cc0*/  STG.E.U8 desc[UR10][R4.64], R28 ;  /* 0x0000001c04007986 */ /* 0x000fe8000c10110a */
[----:B--2---:R0:W-:Y:S04]  /*88cd0*/  STL [R1+0x13b0], R16 ;  /* 0x0013b01001007387 */ /* 0x0041e80000100800 */
[----:B0-----:R-:W2:Y:S04]  /*88ce0*/  LDL.LU R16, [R1+0x8b4] ;  /* 0x0008b40001107983 */ /* 0x001ea80000300800 */
[----:B------:R-:W3:Y:S04]  /*88cf0*/  LDL.LU R6, [R1+0x794] ;  /* 0x0007940001067983 */ /* 0x000ee80000300800 */
[----:B------:R-:W4:Y:S04]  /*88d00*/  LDL.LU.64 R4, [R1+0xd0] ;  /* 0x0000d00001047983 */ /* 0x000f280000300a00 */
[----:B----4-:R0:W-:Y:S04]  /*88d10*/  STL.64 [R1+0x1288], R4 ;  /* 0x0012880401007387 */ /* 0x0101e80000100a00 */
[----:B0-----:R-:W4:Y:S04]  /*88d20*/  LDL.LU.64 R4, [R1+0xd8] ;  /* 0x0000d80001047983 */ /* 0x001f280000300a00 */
        /* <DEDUP_REMOVED lines=36> */
[----:B------:R-:W-:Y:S04]  /*88f70*/  STG.E.U8 desc[UR10][R8.64], R29 ;  /* 0x0000001d08007986 */ /* 0x000fe8000c10110a */
[----:B------:R-:W-:Y:S04]  /*88f80*/  STG.E.U8 desc[UR10][R10.64], R14 ;  /* 0x0000000e0a007986 */ /* 0x000fe8000c10110a */
[----:B----4-:R0:W-:Y:S04]  /*88f90*/  STL.64 [R1+0x13b8], R4 ;  /* 0x0013b80401007387 */ /* 0x0101e80000100a00 */
[----:B0-----:R-:W2:Y:S04]  /*88fa0*/  LDL.LU.64 R4, [R1+0x178] ;  /* 0x0001780001047983 */ /* 0x001ea80000300a00 */
        /* <DEDUP_REMOVED lines=12> */
[----:B------:R0:W-:Y:S04]  /*89070*/  STG.E.U8 desc[UR10][R12.64], R15 ;  /* 0x0000000f0c007986 */ /* 0x0001e8000c10110a */
[----:B------:R-:W3:Y:S04]  /*89080*/  LDL.LU.64 R10, [R1+0x90] ;  /* 0x00009000010a7983 */ /* 0x000ee80000300a00 */
[----:B0-----:R-:W3:Y:S04]  /*89090*/  LDL.LU.64 R12, [R1+0x88] ;  /* 0x00008800010c7983 */ /* 0x001ee80000300a00 */
        /* <DEDUP_REMOVED lines=60> */
[----:B----4-:R0:W-:Y:S04]  /*89460*/  STG.E.U8 desc[UR10][R4.64], R18 ;  /* 0x0000001204007986 */ /* 0x0101e8000c10110a */
[----:B-----5:R1:W-:Y:S04]  /*89470*/  STG.E.U8 desc[UR10][R8.64], R0 ;  /* 0x0000000008007986 */ /* 0x0203e8000c10110a */
[----:B------:R3:W-:Y:S04]  /*89480*/  STG.E.U8 desc[UR10][R28.64], R17 ;  /* 0x000000111c007986 */ /* 0x0007e8000c10110a */
[----:B0-----:R-:W4:Y:S04]  /*89490*/  LDL.LU.64 R4, [R1+0x1280] ;  /* 0x0012800001047983 */ /* 0x001f280000300a00 */
[----:B-1----:R-:W5:Y:S04]  /*894a0*/  LDL.LU.64 R8, [R1+0x1278] ;  /* 0x0012780001087983 */ /* 0x002f680000300a00 */
[----:B---3--:R-:W3:Y:S04]  /*894b0*/  LDL.LU.64 R28, [R1+0x1270] ;  /* 0x00127000011c7983 */ /* 0x008ee80000300a00 */
[----:B------:R-:W-:Y:S04]  /*894c0*/  STG.E.U8 desc[UR10][R2.64], R7 ;  /* 0x0000000702007986 */ /* 0x000fe8000c10110a */
[----:B------:R-:W-:Y:S04]  /*894d0*/  STG.E.U8 desc[UR10][R24.64], R19 ;  /* 0x0000001318007986 */ /* 0x000fe8000c10110a */
[----:B---3--:R0:W-:Y:S04]  /*894e0*/  STG.E.U8 desc[UR10][R22.64], R28 ;  /* 0x0000001c16007986 */ /* 0x0081e8000c10110a */
[----:B------:R1:W-:Y:S04]  /*894f0*/  STG.E.U8 desc[UR10][R20.64], R29 ;  /* 0x0000001d14007986 */ /* 0x0003e8000c10110a */
[----:B0-----:R-:W3:Y:S04]  /*89500*/  LDL.LU R28, [R1+0x126c] ;  /* 0x00126c00011c7983 */ /* 0x001ee80000300800 */
[----:B-1----:R-:W2:Y:S04]  /*89510*/  LDL.LU R29, [R1+0x1268] ;  /* 0x00126800011d7983 */ /* 0x002ea80000300800 */
[----:B-----5:R-:W-:Y:S04]  /*89520*/  STG.E.U8 desc[UR10][R26.64], R9 ;  /* 0x000000091a007986 */ /* 0x020fe8000c10110a */
[----:B------:R0:W-:Y:S04]  /*89530*/  STG.E.U8 desc[UR10][R10.64], R8 ;  /* 0x000000080a007986 */ /* 0x0001e8000c10110a */
[----:B----4-:R-:W-:Y:S04]  /*89540*/  STG.E.U8 desc[UR10][R12.64], R5 ;  /* 0x000000050c007986 */ /* 0x010fe8000c10110a */
[----:B------:R1:W-:Y:S04]  /*89550*/  STG.E.U8 desc[UR10][R14.64], R4 ;  /* 0x000000040e007986 */ /* 0x0003e8000c10110a */
[----:B0-----:R-:W4:Y:S04]  /*89560*/  LDL.LU R8, [R1+0x10] ;  /* 0x0000100001087983 */ /* 0x001f280000300800 */
[----:B------:R-:W4:Y:S01]  /*89570*/  LDL.LU R9, [R1+0x14] ;  /* 0x0000140001097983 */ /* 0x000f220000300800 */
[----:B---3--:R-:W-:Y:S01]  /*89580*/  IMAD.MOV.U32 R10, RZ, RZ, R28 ;  /* 0x000000ffff0a7224 */ /* 0x008fe200078e001c */
[----:B--2---:R-:W-:-:S02]  /*89590*/  MOV R11, R29 ;  /* 0x0000001d000b7202 */ /* 0x004fc40000000f00 */
[----:B------:R-:W2:Y:S04]  /*895a0*/  LDL.LU R28, [R1+0x1264] ;  /* 0x00126400011c7983 */ /* 0x000ea80000300800 */
[----:B------:R-:W3:Y:S04]  /*895b0*/  LDL.LU R29, [R1+0x1260] ;  /* 0x00126000011d7983 */ /* 0x000ee80000300800 */
[----:B------:R-:W5:Y:S04]  /*895c0*/  LDL.LU.64 R22, [R1+0x78] ;  /* 0x0000780001167983 */ /* 0x000f680000300a00 */
[----:B------:R-:W5:Y:S04]  /*895d0*/  LDL.LU R20, [R1+0x6bc] ;  /* 0x0006bc0001147983 */ /* 0x000f680000300800 */
[----:B------:R-:W2:Y:S04]  /*895e0*/  LDL.LU R27, [R1+0x6b0] ;  /* 0x0006b000011b7983 */ /* 0x000ea80000300800 */
[----:B------:R-:W2:Y:S04]  /*895f0*/  LDL.LU R7, [R1+0x6a4] ;  /* 0x0006a40001077983 */ /* 0x000ea80000300800 */
[----:B------:R-:W2:Y:S04]  /*89600*/  LDL.LU R19, [R1+0x698] ;  /* 0x0006980001137983 */ /* 0x000ea80000300800 */
[----:B------:R-:W2:Y:S04]  /*89610*/  LDL.LU R26, [R1+0x67c] ;  /* 0x00067c00011a7983 */ /* 0x000ea80000300800 */
[----:B------:R-:W2:Y:S04]  /*89620*/  LDL.LU R0, [R1+0x670] ;  /* 0x0006700001007983 */ /* 0x000ea80000300800 */
[----:B-1----:R-:W2:Y:S04]  /*89630*/  LDL.LU.64 R4, [R1+0x48] ;  /* 0x0000480001047983 */ /* 0x002ea80000300a00 */
        /* <DEDUP_REMOVED lines=10> */
[----:B------:R-:W-:Y:S04]  /*896e0*/  STL.64 [R1+0x11f8], R10 ;  /* 0x0011f80a01007387 */ /* 0x000fe80000100a00 */
[----:B----4-:R0:W-:Y:S04]  /*896f0*/  STL.64 [R1+0x11f0], R8 ;  /* 0x0011f00801007387 */ /* 0x0101e80000100a00 */
[----:B0-----:R-:W4:Y:S04]  /*89700*/  LDL.LU R8, [R1+0x20] ;  /* 0x0000200001087983 */ /* 0x001f280000300800 */
[----:B------:R-:W4:Y:S01]  /*89710*/  LDL.LU R9, [R1+0x24] ;  /* 0x0000240001097983 */ /* 0x000f220000300800 */
[----:B---3--:R-:W-:-:S02]  /*89720*/  IMAD.MOV.U32 R10, RZ, RZ, R29 ;  /* 0x000000ffff0a7224 */ /* 0x008fc400078e001d */
[----:B------:R-:W-:Y:S02]  /*89730*/  IMAD.MOV.U32 R11, RZ, RZ, R28 ;  /* 0x000000ffff0b7224 */ /* 0x000fe400078e001c */
[----:B------:R-:W3:Y:S04]  /*89740*/  LDL.LU.64 R28, [R1+0x40] ;  /* 0x00004000011c7983 */ /* 0x000ee80000300a00 */
[----:B------:R-:W2:Y:S04]  /*89750*/  LDL.LU.64 R2, [R1+0xf0] ;  /* 0x0000f00001027983 */ /* 0x000ea80000300a00 */
[----:B------:R-:W-:Y:S04]  /*89760*/  STL.64 [R1+0x1208], R10 ;  /* 0x0012080a01007387 */ /* 0x000fe80000100a00 */
[----:B-----5:R-:W-:Y:S04]  /*89770*/  STG.E.U8 desc[UR10][R22.64], R20 ;  /* 0x0000001416007986 */ /* 0x020fe8000c10110a */
[----:B----4-:R0:W-:Y:S04]  /*89780*/  STL.64 [R1+0x1200], R8 ;  /* 0x0012000801007387 */ /* 0x0101e80000100a00 */
[----:B0-----:R-:W4:Y:S04]  /*89790*/  LDL.LU R8, [R1+0x30] ;  /* 0x0000300001087983 */ /* 0x001f280000300800 */
[----:B------:R-:W4:Y:S04]  /*897a0*/  LDL.LU R9, [R1+0x34] ;  /* 0x0000340001097983 */ /* 0x000f280000300800 */
[----:B------:R-:W4:Y:S04]  /*897b0*/  LDL.LU R10, [R1+0x38] ;  /* 0x00003800010a7983 */ /* 0x000f280000300800 */
[----:B------:R-:W4:Y:S04]  /*897c0*/  LDL.LU R11, [R1+0x3c] ;  /* 0x00003c00010b7983 */ /* 0x000f280000300800 */
[----:B------:R-:W5:Y:S04]  /*897d0*/  LDL.LU R12, [R1] ;  /* 0x00000000010c7983 */ /* 0x000f680000300800 */
[----:B------:R-:W5:Y:S04]  /*897e0*/  LDL.LU R13, [R1+0x4] ;  /* 0x00000400010d7983 */ /* 0x000f680000300800 */
        /* <DEDUP_REMOVED lines=10> */
[----:B--2---:R0:W-:Y:S04]  /*89890*/  STG.E.U8 desc[UR10][R4.64], R27 ;  /* 0x0000001b04007986 */ /* 0x0041e8000c10110a */
[----:B0-----:R-:W2:Y:S04]  /*898a0*/  LDL.LU.64 R4, [R1+0x1258] ;  /* 0x0012580001047983 */ /* 0x001ea80000300a00 */
[----:B------:R-:W3:Y:S04]  /*898b0*/  LDL.LU R20, [R1+0x964] ;  /* 0x0009640001147983 */ /* 0x000ee80000300800 */
        /* <DEDUP_REMOVED lines=11> */
[----:B0-----:R-:W3:Y:S01]  /*89970*/  LDL.LU.64 R4, [R1+0x1220] ;  /* 0x0012200001047983 */ /* 0x001ee20000300a00 */
[----:B------:R-:W0:Y:S03]  /*89980*/  S2R R0, SR_TID.X ;  /* 0x0000000000007919 */ /* 0x000e260000002100 */
[----:B---3--:R1:W-:Y:S04]  /*89990*/  STG.E.U8 desc[UR10][R4.64], R26 ;  /* 0x0000001a04007986 */ /* 0x0083e8000c10110a */
[----:B------:R2:W-:Y:S04]  /*899a0*/  STG.E.U8 desc[UR10][R28.64], R19 ;  /* 0x000000131c007986 */ /* 0x0005e8000c10110a */
[----:B-1----:R-:W3:Y:S04]  /*899b0*/  LDL.LU.64 R4, [R1+0x1218] ;  /* 0x0012180001047983 */ /* 0x002ee80000300a00 */
[----:B------:R-:W3:Y:S04]  /*899c0*/  LDL.LU R26, [R1+0x97c] ;  /* 0x00097c00011a7983 */ /* 0x000ee80000300800 */
[----:B--2---:R-:W2:Y:S01]  /*899d0*/  LDL.LU.64 R28, [R1+0x1210] ;  /* 0x00121000011c7983 */ /* 0x004ea20000300a00 */
[----:B0-----:R-:W-:-:S03]  /*899e0*/  SHF.L.U32 R0, R0, 0x2, RZ ;  /* 0x0000000200007819 */ /* 0x001fc600000006ff */
[----:B------:R-:W3:Y:S01]  /*899f0*/  LDL.LU R19, [R1+0x980] ;  /* 0x0009800001137983 */ /* 0x000ee20000300800 */
[----:B------:R-:W-:-:S03]  /*89a00*/  LOP3.LUT R0, R0, 0x70, RZ, 0xc0, !PT ;  /* 0x0000007000007812 */ /* 0x000fc600078ec0ff */
[----:B--2---:R0:W-:Y:S04]  /*89a10*/  STG.E.U8 desc[UR10][R28.64], R7 ;  /* 0x000000071c007986 */ /* 0x0041e8000c10110a */
[----:B------:R1:W-:Y:S01]  /*89a20*/  STG.E.U8 desc[UR10][R2.64], R16 ;  /* 0x0000001002007986 */ /* 0x0003e2000c10110a */
[----:B------:R-:W-:Y:S06]  /*89a30*/  BAR.SYNC.DEFER_BLOCKING 0x0 ;  /* 0x0000000000007b1d */ /* 0x000fec0000010000 */
[----:B0-----:R-:W2:Y:S01]  /*89a40*/  LDL.LU R29, [R1+0xa38] ;  /* 0x000a3800011d7983 */ /* 0x001ea20000300800 */
[----:B---3--:R-:W-:Y:S01]  /*89a50*/  FFMA R6, R6, 0.69314718246459960938, R19 ;  /* 0x3f31721806067823 */ /* 0x008fe20000000013 */
[----:B------:R-:W-:-:S02]  /*89a60*/  FSEL R18, R18, -INF , P3 ;  /* 0xff80000012127808 */ /* 0x000fc40001800000 */
[----:B------:R-:W-:Y:S02]  /*89a70*/  FSEL R17, R17, -INF , P5 ;  /* 0xff80000011117808 */ /* 0x000fe40002800000 */
[----:B-1----:R-:W-:Y:S01]  /*89a80*/  FSEL R16, R25, -INF , P1 ;  /* 0xff80000019107808 */ /* 0x002fe20000800000 */
[----:B------:R-:W0:Y:S01]  /*89a90*/  LDC.64 R2, c[0x0][0x3a0] ;  /* 0x0000e800ff027b82 */ /* 0x000e220000000a00 */
[----:B----4-:R1:W-:Y:S04]  /*89aa0*/  STS.128 [R0+UR6], R8 ;  /* 0x0000000800007988 */ /* 0x0103e80008000c06 */
[----:B-1----:R-:W3:Y:S04]  /*89ab0*/  LDL.LU.64 R10, [R1+0x1208] ;  /* 0x00120800010a7983 */ /* 0x002ee80000300a00 */
[----:B------:R-:W3:Y:S04]  /*89ac0*/  LDL.LU.64 R8, [R1+0x1200] ;  /* 0x0012000001087983 */ /* 0x000ee80000300a00 */
[----:B---3--:R1:W-:Y:S04]  /*89ad0*/  STS.128 [R0+UR6+0x80], R8 ;  /* 0x0000800800007988 */ /* 0x0083e80008000c06 */
[----:B-1----:R-:W3:Y:S04]  /*89ae0*/  LDL.LU.64 R10, [R1+0x11f8] ;  /* 0x0011f800010a7983 */ /* 0x002ee80000300a00 */
[----:B------:R-:W3:Y:S04]  /*89af0*/  LDL.LU.64 R8, [R1+0x11f0] ;  /* 0x0011f00001087983 */ /* 0x000ee80000300a00 */
[----:B-----5:R-:W-:Y:S04]  /*89b00*/  STS.128 [R0+UR6+0x180], R12 ;  /* 0x0001800c00007988 */ /* 0x020fe80008000c06 */
[----:B---3--:R1:W-:Y:S04]  /*89b10*/  STS.128 [R0+UR6+0x100], R8 ;  /* 0x0001000800007988 */ /* 0x0083e80008000c06 */
[----:B-1----:R-:W3:Y:S04]  /*89b20*/  LDL.LU.64 R10, [R1+0x11e8] ;  /* 0x0011e800010a7983 */ /* 0x002ee80000300a00 */
[----:B------:R-:W3:Y:S04]  /*89b30*/  LDL.LU.64 R8, [R1+0x11e0] ;  /* 0x0011e00001087983 */ /* 0x000ee80000300a00 */
[----:B------:R-:W4:Y:S04]  /*89b40*/  LDL.LU.64 R14, [R1+0x11d8] ;  /* 0x0011d800010e7983 */ /* 0x000f280000300a00 */
[----:B------:R-:W4:Y:S01]  /*89b50*/  LDL.LU.64 R12, [R1+0x11d0] ;  /* 0x0011d000010c7983 */ /* 0x000f220000300a00 */
[----:B--2---:R-:W-:-:S02]  /*89b60*/  FSEL R7, R29, -INF , P4 ;  /* 0xff8000001d077808 */ /* 0x004fc40002000000 */
[----:B------:R-:W-:-:S03]  /*89b70*/  FSEL R19, R24, -INF , P6 ;  /* 0xff80000018137808 */ /* 0x000fc60003000000 */
[----:B------:R-:W-:-:S05]  /*89b80*/  FFMA R7, R7, 0.69314718246459960938, R26 ;  /* 0x3f31721807077823 */ /* 0x000fca000000001a */
[----:B------:R-:W-:Y:S01]  /*89b90*/  STS.128 [R0+UR6+0x300], R4 ;  /* 0x0003000400007988 */ /* 0x000fe20008000c06 */
[----:B------:R-:W-:-:S04]  /*89ba0*/  UIMAD UR4, UR8, UR4, URZ ;  /* 0x00000004080472a4 */ /* 0x000fc8000f8e02ff */
[----:B------:R-:W-:Y:S02]  /*89bb0*/  USHF.L.U32 UR7, UR4, 0x2, URZ ;  /* 0x0000000204077899 */ /* 0x000fe400080006ff */
[----:B------:R-:W-:Y:S01]  /*89bc0*/  UIMAD.WIDE UR4, UR4, 0x4, URZ ;  /* 0x00000004040478a5 */ /* 0x000fe2000f8e02ff */
[----:B----4-:R1:W-:Y:S04]  /*89bd0*/  STS.128 [R0+UR6+0x200], R12 ;  /* 0x0002000c00007988 */ /* 0x0103e80008000c06 */
[----:B---3--:R2:W-:Y:S01]  /*89be0*/  STS.128 [R0+UR6+0x280], R8 ;  /* 0x0002800800007988 */ /* 0x0085e20008000c06 */
[----:B-1----:R-:W-:Y:S01]  /*89bf0*/  FFMA R12, R18, 0.69314718246459960938, R23 ;  /* 0x3f317218120c7823 */ /* 0x002fe20000000017 */
[----:B------:R-:W-:Y:S01]  /*89c00*/  FFMA R13, R17, 0.69314718246459960938, R22 ;  /* 0x3f317218110d7823 */ /* 0x000fe20000000016 */
[----:B------:R-:W-:Y:S01]  /*89c10*/  FFMA R14, R16, 0.69314718246459960938, R21 ;  /* 0x3f317218100e7823 */ /* 0x000fe20000000015 */
[----:B------:R-:W-:-:S05]  /*89c20*/  FFMA R15, R19, 0.69314718246459960938, R20 ;  /* 0x3f317218130f7823 */ /* 0x000fca0000000014 */
[----:B------:R2:W-:Y:S01]  /*89c30*/  STS.128 [R0+UR6+0x380], R12 ;  /* 0x0003800c00007988 */ /* 0x0005e20008000c06 */
[----:B------:R-:W-:Y:S01]  /*89c40*/  BAR.SYNC.DEFER_BLOCKING 0x0 ;  /* 0x0000000000007b1d */ /* 0x000fe20000010000 */
[C---:B------:R-:W-:Y:S02]  /*89c50*/  IMAD.SHL.U32 R17, R27.reuse, 0x4, RZ ;  /* 0x000000041b117824 */ /* 0x040fe400078e00ff */
[----:B------:R-:W-:-:S03]  /*89c60*/  IMAD.HI R16, R27, 0x4, RZ ;  /* 0x000000041b107827 */ /* 0x000fc600078e02ff */
[----:B0-----:R-:W-:-:S04]  /*89c70*/  IADD3 R2, P1, P2, R17, UR7, R2 ;  /* 0x0000000711027c10 */ /* 0x001fc8000fa3e002 */
[----:B------:R-:W-:Y:S01]  /*89c80*/  IADD3.X R3, PT, PT, R16, UR5, R3, P1, P2 ;  /* 0x0000000510037c10 */ /* 0x000fe20008fe4403 */
[----:B------:R-:W-:Y:S08]  /*89c90*/  @P0 EXIT ;  /* 0x000000000000094d */ /* 0x000ff00003800000 */
[----:B------:R-:W3:Y:S04]  /*89ca0*/  LDL.LU R27, [R1+0xa3c] ;  /* 0x000a3c00011b7983 */ /* 0x000ee80000300800 */
[----:B---3--:R-:W0:Y:S04]  /*89cb0*/  LDS R5, [R27] ;  /* 0x000000001b057984 */ /* 0x008e280000000800 */
[----:B0-----:R-:W-:Y:S01]  /*89cc0*/  STG.E desc[UR10][R2.64], R5 ;  /* 0x0000000502007986 */ /* 0x001fe2000c10190a */
[----:B------:R-:W-:Y:S05]  /*89cd0*/  EXIT ;  /* 0x000000000000794d */ /* 0x000fea0003800000 */
.L_x_2:
[----:B------:R-:W-:-:S00]  /*89ce0*/  BRA `(.L_x_2) ;  /* 0xfffffffc00fc7947 */ /* 0x000fc0000383ffff */
[----:B------:R-:W-:-:S00]  /*89cf0*/  NOP ;  /* 0x0000000000007918 */ /* 0x000fc00000000000 */
        /* <DEDUP_REMOVED lines=8> */
.L_x_3:


//--------------------- .nv.global.init           --------------------------
	.section	.nv.global.init,"aw",@progbits
.nv.global.init:
	.type		_$_str,@object
	.size		_$_str,(.L_0 - _$_str)
_$_str:
        /*0000*/ 	.byte	0x5f, 0x5f, 0x43, 0x55, 0x44, 0x41, 0x5f, 0x46, 0x54, 0x5a, 0x00
.L_0:


//--------------------- .nv.shared.attn_fwd       --------------------------
	.section	.nv.shared.attn_fwd,"aw",@nobits
	.sectionflags	@""
	.align	16
	.zero		1024


//--------------------- .nv.shared.reserved.0     --------------------------
	.section	.nv.shared.reserved.0,"aw",@nobits
	.weak		__nv_reservedSMEM_offset_0_alias
	.size		__nv_reservedSMEM_offset_0_alias, 0, 64
	.other		__nv_reservedSMEM_offset_0_alias,@"STO_CUDA_RESERVED_SHARED STV_DEFAULT"
__nv_reservedSMEM_offset_0_alias:
	.zero		0
	.zero		64


//--------------------- .nv.constant0.attn_fwd    --------------------------
	.section	.nv.constant0.attn_fwd,"a",@progbits
	.sectionflags	@""
	.align	4
.nv.constant0.attn_fwd:
	.zero		1032


//--------------------- SYMBOLS --------------------------

	.type		.nv.reservedSmem.offset0,@object
	.size		.nv.reservedSmem.offset0,0x4
	.type		.nv.reservedSmem.cap,@object
	.size		.nv.reservedSmem.cap,0x4
